def matmul_kernel(
    a_ptr,
    b_ptr,
    c_ptr,
    M,
    N,
    K,
    stride_am,
    stride_ak,
    stride_bk,
    stride_bn,
    stride_cm,
    stride_cn,
    BLOCK_M: tl.constexpr,
    BLOCK_N: tl.constexpr,
    BLOCK_K: tl.constexpr,
    GROUP_M: tl.constexpr,
):
    pid = tl.program_id(axis=0)
    num_pid_m = tl.cdiv(M, BLOCK_M)
    num_pid_n = tl.cdiv(N, BLOCK_N)
    num_pid_in_group = GROUP_M * num_pid_n
    group_id = pid // num_pid_in_group
    first_pid_m = group_id * GROUP_M
    group_size_m = min(num_pid_m - first_pid_m, GROUP_M)
    pid_m = first_pid_m + ((pid % num_pid_in_group) % group_size_m)
    pid_n = (pid % num_pid_in_group) // group_size_m

    offs_am = (pid_m * BLOCK_M + tl.arange(0, BLOCK_M)) % M
    offs_bn = (pid_n * BLOCK_N + tl.arange(0, BLOCK_N)) % N
    offs_k = tl.arange(0, BLOCK_K)
    a_ptrs = a_ptr + offs_am[:, None] * stride_am + offs_k[None, :] * stride_ak
    b_ptrs = b_ptr + offs_k[:, None] * stride_bk + offs_bn[None, :] * stride_bn

    acc = tl.zeros((BLOCK_M, BLOCK_N), dtype=tl.float32)
    for kk in range(0, tl.cdiv(K, BLOCK_K)):
        a = tl.load(a_ptrs, mask=offs_k[None, :] < K - kk * BLOCK_K, other=0.0)
        b = tl.load(b_ptrs, mask=offs_k[:, None] < K - kk * BLOCK_K, other=0.0)
        acc = tl.dot(a, b, acc)
        a_ptrs += BLOCK_K * stride_ak
        b_ptrs += BLOCK_K * stride_bk

    c = acc.to(c_ptr.dtype.element_ty)
    offs_cm = pid_m * BLOCK_M + tl.arange(0, BLOCK_M)
    offs_cn = pid_n * BLOCK_N + tl.arange(0, BLOCK_N)
    c_ptrs = c_ptr + offs_cm[:, None] * stride_cm + offs_cn[None, :] * stride_cn
    mask = (offs_cm[:, None] < M) & (offs_cn[None, :] < N)
    tl.store(c_ptrs, c, mask=mask)

# config = {"BLOCK_K": 128, "BLOCK_M": 512, "BLOCK_N": 128, "GROUP_M": 8, "arch": "sm_100", "dtype": "fp32", "num_ctas": 1, "num_stages": 3, "num_warps": 16}
# arch = sm_100


// ===== COMPILED SASS (sm_100a) =====

	.target	sm_100a

	.elftype	@"ET_EXEC"


//--------------------- .note.nv.tkinfo           --------------------------
	.section	.note.nv.tkinfo,"",@"SHT_NOTE"
	.sectionflags	@"SHF_NOTE_NV_TKINFO"
	.tkinfo
        /*0018*/ 	.word	0x00000081
        /*0030*/ 	.string	""
        /*0030*/ 	.string	"ptxas-blackwell"
        /*0030*/ 	.string	"Cuda compilation tools, release 12.9, V12.9.86"
        /*0030*/ 	.string	"Build cuda_12.9.r12.9/compiler.36037853_0"
        /*0030*/ 	.string	"-v  -suppress-debug-info  -lineinfo  -arch sm_100a "



//--------------------- .note.nv.cuver            --------------------------
	.section	.note.nv.cuver,"",@"SHT_NOTE"
	.sectionflags	@"SHF_NOTE_NV_CUVER"
        /*0018*/ 	.short	0x0001
        /*001a*/ 	.short	0x0064
        /*001c*/ 	.short	0x0001
        /*001e*/ 	.short	0x0000
        /*0020*/ 	.short	0x0001
        /*0022*/ 	.short	0x0000


//--------------------- .nv.info                  --------------------------
	.section	.nv.info,"",@"SHT_CUDA_INFO"
	.align	4


	//----- nvinfo : EIATTR_REGCOUNT
	.align		4
        /*0000*/ 	.byte	0x04, 0x2f
        /*0002*/ 	.short	(.L_1 - .L_0)
	.align		4
.L_0:
        /*0004*/ 	.word	index@(matmul_kernel)
        /*0008*/ 	.word	0x00000020


	//----- nvinfo : EIATTR_FRAME_SIZE
	.align		4
.L_1:
        /*000c*/ 	.byte	0x04, 0x11
        /*000e*/ 	.short	(.L_3 - .L_2)
	.align		4
.L_2:
        /*0010*/ 	.word	index@(matmul_kernel)
        /*0014*/ 	.word	0x00002908


	//----- nvinfo : EIATTR_MIN_STACK_SIZE
	.align		4
.L_3:
        /*0018*/ 	.byte	0x04, 0x12
        /*001a*/ 	.short	(.L_5 - .L_4)
	.align		4
.L_4:
        /*001c*/ 	.word	index@(matmul_kernel)
        /*0020*/ 	.word	0x00002908
.L_5:


//--------------------- .nv.info.matmul_kernel    --------------------------
	.section	.nv.info.matmul_kernel,"",@"SHT_CUDA_INFO"
	.sectionflags	@""
	.align	4


	//----- nvinfo : EIATTR_CUDA_API_VERSION
	.align		4
        /*0000*/ 	.byte	0x04, 0x37
        /*0002*/ 	.short	(.L_7 - .L_6)
.L_6:
        /*0004*/ 	.word	0x00000081


	//----- nvinfo : EIATTR_KPARAM_INFO
	.align		4
.L_7:
        /*0008*/ 	.byte	0x04, 0x17
        /*000a*/ 	.short	(.L_9 - .L_8)
.L_8:
        /*000c*/ 	.word	0x00000000
        /*0010*/ 	.short	0x000d
        /*0012*/ 	.short	0x0048
        /*0014*/ 	.byte	0x00, 0xf4, 0x21, 0x00


	//----- nvinfo : EIATTR_KPARAM_INFO
	.align		4
.L_9:
        /*0018*/ 	.byte	0x04, 0x17
        /*001a*/ 	.short	(.L_11 - .L_10)
.L_10:
        /*001c*/ 	.word	0x00000000
        /*0020*/ 	.short	0x000c
        /*0022*/ 	.short	0x0040
        /*0024*/ 	.byte	0x00, 0xf4, 0x21, 0x00


	//----- nvinfo : EIATTR_KPARAM_INFO
	.align		4
.L_11:
        /*0028*/ 	.byte	0x04, 0x17
        /*002a*/ 	.short	(.L_13 - .L_12)
.L_12:
        /*002c*/ 	.word	0x00000000
        /*0030*/ 	.short	0x000b
        /*0032*/ 	.short	0x0038
        /*0034*/ 	.byte	0x00, 0xf0, 0x11, 0x00


	//----- nvinfo : EIATTR_KPARAM_INFO
	.align		4
.L_13:
        /*0038*/ 	.byte	0x04, 0x17
        /*003a*/ 	.short	(.L_15 - .L_14)
.L_14:
        /*003c*/ 	.word	0x00000000
        /*0040*/ 	.short	0x000a
        /*0042*/ 	.short	0x0034
        /*0044*/ 	.byte	0x00, 0xf0, 0x11, 0x00


	//----- nvinfo : EIATTR_KPARAM_INFO
	.align		4
.L_15:
        /*0048*/ 	.byte	0x04, 0x17
        /*004a*/ 	.short	(.L_17 - .L_16)
.L_16:
        /*004c*/ 	.word	0x00000000
        /*0050*/ 	.short	0x0009
        /*0052*/ 	.short	0x0030
        /*0054*/ 	.byte	0x00, 0xf0, 0x11, 0x00


	//----- nvinfo : EIATTR_KPARAM_INFO
	.align		4
.L_17:
        /*0058*/ 	.byte	0x04, 0x17
        /*005a*/ 	.short	(.L_19 - .L_18)
.L_18:
        /*005c*/ 	.word	0x00000000
        /*0060*/ 	.short	0x0008
        /*0062*/ 	.short	0x002c
        /*0064*/ 	.byte	0x00, 0xf0, 0x11, 0x00


	//----- nvinfo : EIATTR_KPARAM_INFO
	.align		4
.L_19:
        /*0068*/ 	.byte	0x04, 0x17
        /*006a*/ 	.short	(.L_21 - .L_20)
.L_20:
        /*006c*/ 	.word	0x00000000
        /*0070*/ 	.short	0x0007
        /*0072*/ 	.short	0x0028
        /*0074*/ 	.byte	0x00, 0xf0, 0x11, 0x00


	//----- nvinfo : EIATTR_KPARAM_INFO
	.align		4
.L_21:
        /*0078*/ 	.byte	0x04, 0x17
        /*007a*/ 	.short	(.L_23 - .L_22)
.L_22:
        /*007c*/ 	.word	0x00000000
        /*0080*/ 	.short	0x0006
        /*0082*/ 	.short	0x0024
        /*0084*/ 	.byte	0x00, 0xf0, 0x11, 0x00


	//----- nvinfo : EIATTR_KPARAM_INFO
	.align		4
.L_23:
        /*0088*/ 	.byte	0x04, 0x17
        /*008a*/ 	.short	(.L_25 - .L_24)
.L_24:
        /*008c*/ 	.word	0x00000000
        /*0090*/ 	.short	0x0005
        /*0092*/ 	.short	0x0020
        /*0094*/ 	.byte	0x00, 0xf0, 0x11, 0x00


	//----- nvinfo : EIATTR_KPARAM_INFO
	.align		4
.L_25:
        /*0098*/ 	.byte	0x04, 0x17
        /*009a*/ 	.short	(.L_27 - .L_26)
.L_26:
        /*009c*/ 	.word	0x00000000
        /*00a0*/ 	.short	0x0004
        /*00a2*/ 	.short	0x001c
        /*00a4*/ 	.byte	0x00, 0xf0, 0x11, 0x00


	//----- nvinfo : EIATTR_KPARAM_INFO
	.align		4
.L_27:
        /*00a8*/ 	.byte	0x04, 0x17
        /*00aa*/ 	.short	(.L_29 - .L_28)
.L_28:
        /*00ac*/ 	.word	0x00000000
        /*00b0*/ 	.short	0x0003
        /*00b2*/ 	.short	0x0018
        /*00b4*/ 	.byte	0x00, 0xf0, 0x11, 0x00


	//----- nvinfo : EIATTR_KPARAM_INFO
	.align		4
.L_29:
        /*00b8*/ 	.byte	0x04, 0x17
        /*00ba*/ 	.short	(.L_31 - .L_30)
.L_30:
        /*00bc*/ 	.word	0x00000000
        /*00c0*/ 	.short	0x0002
        /*00c2*/ 	.short	0x0010
        /*00c4*/ 	.byte	0x00, 0xf4, 0x21, 0x00


	//----- nvinfo : EIATTR_KPARAM_INFO
	.align		4
.L_31:
        /*00c8*/ 	.byte	0x04, 0x17
        /*00ca*/ 	.short	(.L_33 - .L_32)
.L_32:
        /*00cc*/ 	.word	0x00000000
        /*00d0*/ 	.short	0x0001
        /*00d2*/ 	.short	0x0008
        /*00d4*/ 	.byte	0x00, 0xf4, 0x21, 0x00


	//----- nvinfo : EIATTR_KPARAM_INFO
	.align		4
.L_33:
        /*00d8*/ 	.byte	0x04, 0x17
        /*00da*/ 	.short	(.L_35 - .L_34)
.L_34:
        /*00dc*/ 	.word	0x00000000
        /*00e0*/ 	.short	0x0000
        /*00e2*/ 	.short	0x0000
        /*00e4*/ 	.byte	0x00, 0xf4, 0x21, 0x00


	//----- nvinfo : EIATTR_SPARSE_MMA_MASK
	.align		4
.L_35:
        /*00e8*/ 	.byte	0x03, 0x50
        /*00ea*/ 	.short	0x0000


	//----- nvinfo : EIATTR_MAXREG_COUNT
	.align		4
        /*00ec*/ 	.byte	0x03, 0x1b
        /*00ee*/ 	.short	0x0080


	//----- nvinfo : EIATTR_NUM_BARRIERS
	.align		4
        /*00f0*/ 	.byte	0x02, 0x4c
        /*00f2*/ 	.byte	0x01
	.zero		1


	//----- nvinfo : EIATTR_ANNOTATIONS
	.align		4
        /*00f4*/ 	.byte	0x04, 0x55
        /*00f6*/ 	.short	(.L_37 - .L_36)


	//   ....[0]....
.L_36:
        /*00f8*/ 	.word	0x00000001
        /*00fc*/ 	.byte	0x90, 0x00, 0x00, 0x00, 0x01, 0x00, 0x00, 0x00, 0xb0, 0x00, 0x00, 0x00, 0x01, 0x00, 0x00, 0x00
        /* <DEDUP_REMOVED lines=3761> */
        /*ec1c*/ 	.byte	0x10, 0x7c, 0x03, 0x00


	//----- nvinfo : EIATTR_VRC_CTA_INIT_COUNT
	.align		4
.L_37:
        /*ec20*/ 	.byte	0x02, 0x4a
	.zero		1
	.zero		1


	//----- nvinfo : EIATTR_EXIT_INSTR_OFFSETS
	.align		4
        /*ec24*/ 	.byte	0x04, 0x1c
        /*ec26*/ 	.short	(.L_39 - .L_38)


	//   ....[0]....
.L_38:
        /*ec28*/ 	.word	0x00038610


	//   ....[1]....
        /*ec2c*/ 	.word	0x00038630


	//----- nvinfo : EIATTR_REQNTID
	.align		4
.L_39:
        /*ec30*/ 	.byte	0x04, 0x10
        /*ec32*/ 	.short	(.L_41 - .L_40)
.L_40:
        /*ec34*/ 	.word	0x00000200
        /*ec38*/ 	.word	0x00000001
        /*ec3c*/ 	.word	0x00000001


	//----- nvinfo : EIATTR_CBANK_PARAM_SIZE
	.align		4
.L_41:
        /*ec40*/ 	.byte	0x03, 0x19
        /*ec42*/ 	.short	0x0050


	//----- nvinfo : EIATTR_PARAM_CBANK
	.align		4
        /*ec44*/ 	.byte	0x04, 0x0a
        /*ec46*/ 	.short	(.L_43 - .L_42)
	.align		4
.L_42:
        /*ec48*/ 	.word	index@(.nv.constant0.matmul_kernel)
        /*ec4c*/ 	.short	0x0380
        /*ec4e*/ 	.short	0x0050


	//----- nvinfo : EIATTR_SW_WAR
	.align		4
.L_43:
        /*ec50*/ 	.byte	0x04, 0x36
        /*ec52*/ 	.short	(.L_45 - .L_44)
.L_44:
        /*ec54*/ 	.word	0x00000008
.L_45:


//--------------------- .nv.compat                --------------------------
	.section	.nv.compat,"",@"SHT_CUDA_COMPAT_INFO"
	.align	4
        /*0000*/ 	.byte	0x02, 0x02, 0x01, 0x00, 0x02, 0x05, 0x05, 0x00, 0x02, 0x03, 0x00, 0x00, 0x02, 0x06, 0x01, 0x00


//--------------------- .nv.callgraph             --------------------------
	.section	.nv.callgraph,"",@"SHT_CUDA_CALLGRAPH"
	.align	4
	.sectionentsize	8
	.align		4
        /*0000*/ 	.word	0x00000000
	.align		4
        /*0004*/ 	.word	0xffffffff
	.align		4
        /*0008*/ 	.word	0x00000000
	.align		4
        /*000c*/ 	.word	0xfffffffe
	.align		4
        /*0010*/ 	.word	0x00000000
	.align		4
        /*0014*/ 	.word	0xfffffffd
	.align		4
        /*0018*/ 	.word	0x00000000
	.align		4
        /*001c*/ 	.word	0xfffffffc


//--------------------- .text.matmul_kernel       --------------------------
	.section	.text.matmul_kernel,"ax",@progbits
	.align	128
        .global         matmul_kernel
        .type           matmul_kernel,@function
        .size           matmul_kernel,(.L_x_4 - matmul_kernel)
        .other          matmul_kernel,@"STO_CUDA_ENTRY STV_DEFAULT"
matmul_kernel:
.text.matmul_kernel:
[----:B------:R-:W1:Y:S08]  /*0000*/  LDC R1, c[0x0][0x37c] ;  /* 0x0000df00ff017b82 */ /* 0x000e700000000800 */
[----:B------:R-:W2:Y:S01]  /*0010*/  LDC.64 R14, c[0x0][0x398] ;  /* 0x0000e600ff0e7b82 */ /* 0x000ea20000000a00 */
[----:B------:R-:W3:Y:S01]  /*0020*/  S2R R4, SR_CTAID.X ;  /* 0x0000000000047919 */ /* 0x000ee20000002500 */
[----:B-1----:R-:W-:Y:S01]  /*0030*/  VIADD R1, R1, 0xffffd6f8 ;  /* 0xffffd6f801017836 */ /* 0x002fe20000000000 */
[----:B------:R-:W1:Y:S01]  /*0040*/  LDCU UR8, c[0x0][0x3b0] ;  /* 0x00007600ff0877ac */ /* 0x000e620008000800 */
[----:B------:R-:W4:Y:S01]  /*0050*/  S2R R11, SR_TID.X ;  /* 0x00000000000b7919 */ /* 0x000f220000002100 */
[----:B------:R-:W1:Y:S01]  /*0060*/  LDCU.128 UR4, c[0x0][0x380] ;  /* 0x00007000ff0477ac */ /* 0x000e620008000c00 */
[----:B--2---:R-:W-:Y:S01]  /*0070*/  VIADD R0, R15, 0x7f ;  /* 0x0000007f0f007836 */ /* 0x004fe20000000000 */
[----:B------:R-:W-:Y:S01]  /*0080*/  IABS R12, R15 ;  /* 0x0000000f000c7213 */ /* 0x000fe20000000000 */
[----:B------:R-:W-:Y:S03]  /*0090*/  STL [R1+0xb18], R14 ;  /* 0x000b180e01007387 */ /* 0x000fe60000100800 */
[----:B------:R-:W-:Y:S01]  /*00a0*/  SHF.R.S32.HI R3, RZ, 0x1f, R0 ;  /* 0x0000001fff037819 */ /* 0x000fe20000011400 */
[----:B------:R-:W-:Y:S03]  /*00b0*/  STL [R1+0xb1c], R15 ;  /* 0x000b1c0f01007387 */ /* 0x000fe60000100800 */
[----:B------:R-:W-:-:S02]  /*00c0*/  LEA.HI R3, R3, R0, RZ, 0x7 ;  /* 0x0000000003037211 */ /* 0x000fc400078f38ff */
[----:B---3--:R-:W-:Y:S02]  /*00d0*/  IABS R8, R4 ;  /* 0x0000000400087213 */ /* 0x008fe40000000000 */
[----:B------:R-:W-:-:S05]  /*00e0*/  SHF.R.S32.HI R3, RZ, 0x7, R3 ;  /* 0x00000007ff037819 */ /* 0x000fca0000011403 */
[----:B------:R-:W-:-:S05]  /*00f0*/  IMAD.SHL.U32 R3, R3, 0x8, RZ ;  /* 0x0000000803037824 */ /* 0x000fca00078e00ff */
[-C--:B------:R-:W-:Y:S02]  /*0100*/  IABS R5, R3.reuse ;  /* 0x0000000300057213 */ /* 0x080fe40000000000 */
[----:B------:R-:W-:Y:S02]  /*0110*/  IABS R10, R3 ;  /* 0x00000003000a7213 */ /* 0x000fe40000000000 */
[----:B------:R-:W2:Y:S08]  /*0120*/  I2F.RP R0, R5 ;  /* 0x0000000500007306 */ /* 0x000eb00000209400 */
[----:B--2---:R-:W2:Y:S02]  /*0130*/  MUFU.RCP R0, R0 ;  /* 0x0000000000007308 */ /* 0x004ea40000001000 */
[----:B--2---:R-:W-:-:S02]  /*0140*/  VIADD R6, R0, 0xffffffe ;  /* 0x0ffffffe00067836 */ /* 0x004fc40000000000 */
[----:B------:R-:W-:-:S04]  /*0150*/  IMAD.MOV R0, RZ, RZ, -R10 ;  /* 0x000000ffff007224 */ /* 0x000fc800078e0a0a */
[----:B------:R2:W3:Y:S02]  /*0160*/  F2I.FTZ.U32.TRUNC.NTZ R7, R6 ;  /* 0x0000000600077305 */ /* 0x0004e4000021f000 */
[----:B--2---:R-:W-:Y:S02]  /*0170*/  IMAD.MOV.U32 R6, RZ, RZ, RZ ;  /* 0x000000ffff067224 */ /* 0x004fe400078e00ff */
[----:B---3--:R-:W-:-:S04]  /*0180*/  IMAD.MOV R2, RZ, RZ, -R7 ;  /* 0x000000ffff027224 */ /* 0x008fc800078e0a07 */
[----:B------:R-:W-:Y:S01]  /*0190*/  IMAD R9, R2, R5, RZ ;  /* 0x0000000502097224 */ /* 0x000fe200078e02ff */
[----:B------:R-:W-:-:S03]  /*01a0*/  MOV R2, R8 ;  /* 0x0000000800027202 */ /* 0x000fc60000000f00 */
[----:B------:R-:W-:-:S06]  /*01b0*/  IMAD.HI.U32 R7, R7, R9, R6 ;  /* 0x0000000907077227 */ /* 0x000fcc00078e0006 */
[----:B------:R-:W-:-:S04]  /*01c0*/  IMAD.HI.U32 R7, R7, R2, RZ ;  /* 0x0000000207077227 */ /* 0x000fc800078e00ff */
[----:B------:R-:W-:-:S05]  /*01d0*/  IMAD R0, R7, R0, R2 ;  /* 0x0000000007007224 */ /* 0x000fca00078e0202 */
[----:B------:R-:W-:-:S13]  /*01e0*/  ISETP.GT.U32.AND P1, PT, R5, R0, PT ;  /* 0x000000000500720c */ /* 0x000fda0003f24070 */
[----:B------:R-:W-:Y:S02]  /*01f0*/  @!P1 IMAD.IADD R0, R0, 0x1, -R5 ;  /* 0x0000000100009824 */ /* 0x000fe400078e0a05 */
[----:B------:R-:W-:Y:S01]  /*0200*/  @!P1 VIADD R7, R7, 0x1 ;  /* 0x0000000107079836 */ /* 0x000fe20000000000 */
[----:B------:R-:W-:Y:S02]  /*0210*/  ISETP.NE.AND P1, PT, R3, RZ, PT ;  /* 0x000000ff0300720c */ /* 0x000fe40003f25270 */
[----:B------:R-:W-:Y:S02]  /*0220*/  ISETP.GE.U32.AND P0, PT, R0, R5, PT ;  /* 0x000000050000720c */ /* 0x000fe40003f06070 */
[----:B------:R-:W-:-:S04]  /*0230*/  LOP3.LUT R0, R4, R3, RZ, 0x3c, !PT ;  /* 0x0000000304007212 */ /* 0x000fc800078e3cff */
[----:B------:R-:W-:Y:S02]  /*0240*/  ISETP.GE.AND P2, PT, R0, RZ, PT ;  /* 0x000000ff0000720c */ /* 0x000fe40003f46270 */
[----:B------:R-:W-:-:S04]  /*0250*/  IADD3 R0, PT, PT, R14, 0x1ff, RZ ;  /* 0x000001ff0e007810 */ /* 0x000fc80007ffe0ff */
[----:B------:R-:W-:Y:S01]  /*0260*/  SHF.R.S32.HI R5, RZ, 0x1f, R0 ;  /* 0x0000001fff057819 */ /* 0x000fe20000011400 */
[----:B------:R-:W-:-:S03]  /*0270*/  @P0 VIADD R7, R7, 0x1 ;  /* 0x0000000107070836 */ /* 0x000fc60000000000 */
[----:B------:R-:W-:-:S03]  /*0280*/  LEA.HI R5, R5, R0, RZ, 0x9 ;  /* 0x0000000005057211 */ /* 0x000fc600078f48ff */
[----:B------:R-:W-:Y:S01]  /*0290*/  @!P2 IMAD.MOV R7, RZ, RZ, -R7 ;  /* 0x000000ffff07a224 */ /* 0x000fe200078e0a07 */
[----:B------:R-:W-:-:S05]  /*02a0*/  @!P1 LOP3.LUT R7, RZ, R3, RZ, 0x33, !PT ;  /* 0x00000003ff079212 */ /* 0x000fca00078e33ff */
[----:B------:R-:W-:Y:S02]  /*02b0*/  IMAD.SHL.U32 R0, R7, 0x8, RZ ;  /* 0x0000000807007824 */ /* 0x000fe400078e00ff */
[----:B------:R-:W-:-:S03]  /*02c0*/  IMAD.MOV R7, RZ, RZ, -R7 ;  /* 0x000000ffff077224 */ /* 0x000fc600078e0a07 */
[----:B------:R-:W-:Y:S01]  /*02d0*/  LEA.HI.SX32 R2, R5, -R0, 0x17 ;  /* 0x8000000005027211 */ /* 0x000fe200078fbaff */
[----:B------:R-:W-:Y:S02]  /*02e0*/  IMAD R3, R3, R7, R4 ;  /* 0x0000000703037224 */ /* 0x000fe400078e0204 */
[----:B------:R-:W-:Y:S01]  /*02f0*/  IMAD.MOV.U32 R4, RZ, RZ, RZ ;  /* 0x000000ffff047224 */ /* 0x000fe200078e00ff */
[----:B------:R-:W-:-:S04]  /*0300*/  VIMNMX R2, PT, PT, R2, 0x8, PT ;  /* 0x0000000802027848 */ /* 0x000fc80003fe0100 */
[-C--:B------:R-:W-:Y:S02]  /*0310*/  IABS R6, R2.reuse ;  /* 0x0000000200067213 */ /* 0x080fe40000000000 */
[----:B------:R-:W-:Y:S02]  /*0320*/  IABS R10, R2 ;  /* 0x00000002000a7213 */ /* 0x000fe40000000000 */
[----:B------:R-:W2:Y:S08]  /*0330*/  I2F.RP R8, R6 ;  /* 0x0000000600087306 */ /* 0x000eb00000209400 */
[----:B--2---:R-:W2:Y:S02]  /*0340*/  MUFU.RCP R8, R8 ;  /* 0x0000000800087308 */ /* 0x004ea40000001000 */
[----:B--2---:R-:W-:Y:S01]  /*0350*/  VIADD R5, R8, 0xffffffe ;  /* 0x0ffffffe08057836 */ /* 0x004fe20000000000 */
[----:B------:R-:W-:-:S05]  /*0360*/  IABS R8, R14 ;  /* 0x0000000e00087213 */ /* 0x000fca0000000000 */
[----:B------:R-:W2:Y:S02]  /*0370*/  F2I.FTZ.U32.TRUNC.NTZ R5, R5 ;  /* 0x0000000500057305 */ /* 0x000ea4000021f000 */
[----:B--2---:R-:W-:-:S05]  /*0380*/  IMAD.MOV R9, RZ, RZ, -R5 ;  /* 0x000000ffff097224 */ /* 0x004fca00078e0a05 */
[----:B------:R-:W-:Y:S02]  /*0390*/  MOV R7, R9 ;  /* 0x0000000900077202 */ /* 0x000fe40000000f00 */
[----:B------:R-:W-:-:S03]  /*03a0*/  IABS R9, R3 ;  /* 0x0000000300097213 */ /* 0x000fc60000000000 */
[----:B------:R-:W-:-:S04]  /*03b0*/  IMAD R7, R7, R6, RZ ;  /* 0x0000000607077224 */ /* 0x000fc800078e02ff */
[----:B------:R-:W-:Y:S02]  /*03c0*/  IMAD.HI.U32 R4, R5, R7, R4 ;  /* 0x0000000705047227 */ /* 0x000fe400078e0004 */
[----:B------:R-:W2:Y:S02]  /*03d0*/  I2F.RP R7, R8 ;  /* 0x0000000800077306 */ /* 0x000ea40000209400 */
[----:B------:R-:W-:Y:S02]  /*03e0*/  IMAD.MOV R5, RZ, RZ, -R10 ;  /* 0x000000ffff057224 */ /* 0x000fe400078e0a0a */
[----:B------:R-:W-:-:S04]  /*03f0*/  IMAD.HI.U32 R4, R4, R9, RZ ;  /* 0x0000000904047227 */ /* 0x000fc800078e00ff */
[----:B------:R-:W-:Y:S02]  /*0400*/  IMAD R5, R4, R5, R9 ;  /* 0x0000000504057224 */ /* 0x000fe400078e0209 */
[----:B------:R-:W3:Y:S03]  /*0410*/  I2F.RP R9, R12 ;  /* 0x0000000c00097306 */ /* 0x000ee60000209400 */
[----:B------:R-:W-:-:S05]  /*0420*/  ISETP.GT.U32.AND P1, PT, R6, R5, PT ;  /* 0x000000050600720c */ /* 0x000fca0003f24070 */
[----:B--2---:R-:W2:Y:S08]  /*0430*/  MUFU.RCP R7, R7 ;  /* 0x0000000700077308 */ /* 0x004eb00000001000 */
[----:B------:R-:W-:Y:S01]  /*0440*/  @!P1 IMAD.IADD R5, R5, 0x1, -R6 ;  /* 0x0000000105059824 */ /* 0x000fe200078e0a06 */
[----:B---3--:R-:W3:Y:S01]  /*0450*/  MUFU.RCP R9, R9 ;  /* 0x0000000900097308 */ /* 0x008ee20000001000 */
[----:B------:R-:W-:Y:S01]  /*0460*/  @!P1 VIADD R4, R4, 0x1 ;  /* 0x0000000104049836 */ /* 0x000fe20000000000 */
[----:B------:R-:W-:-:S02]  /*0470*/  ISETP.NE.AND P1, PT, R2, RZ, PT ;  /* 0x000000ff0200720c */ /* 0x000fc40003f25270 */
[----:B------:R-:W-:Y:S02]  /*0480*/  ISETP.GE.U32.AND P0, PT, R5, R6, PT ;  /* 0x000000060500720c */ /* 0x000fe40003f06070 */
[----:B------:R-:W-:-:S04]  /*0490*/  LOP3.LUT R5, R3, R2, RZ, 0x3c, !PT ;  /* 0x0000000203057212 */ /* 0x000fc800078e3cff */
[----:B------:R-:W-:Y:S02]  /*04a0*/  ISETP.GE.AND P2, PT, R5, RZ, PT ;  /* 0x000000ff0500720c */ /* 0x000fe40003f46270 */
[----:B--2---:R-:W-:-:S05]  /*04b0*/  IADD3 R5, PT, PT, R7, 0xffffffe, RZ ;  /* 0x0ffffffe07057810 */ /* 0x004fca0007ffe0ff */
[----:B------:R-:W-:Y:S01]  /*04c0*/  @P0 VIADD R4, R4, 0x1 ;  /* 0x0000000104040836 */ /* 0x000fe20000000000 */
[----:B------:R-:W2:Y:S01]  /*04d0*/  F2I.FTZ.U32.TRUNC.NTZ R5, R5 ;  /* 0x0000000500057305 */ /* 0x000ea2000021f000 */
[----:B---3--:R-:W-:Y:S02]  /*04e0*/  VIADD R6, R9, 0xffffffe ;  /* 0x0ffffffe09067836 */ /* 0x008fe40000000000 */
[----:B------:R-:W-:-:S04]  /*04f0*/  IMAD.MOV.U32 R10, RZ, RZ, R4 ;  /* 0x000000ffff0a7224 */ /* 0x000fc800078e0004 */
[----:B------:R-:W-:Y:S01]  /*0500*/  @!P2 IMAD.MOV R10, RZ, RZ, -R10 ;  /* 0x000000ffff0aa224 */ /* 0x000fe200078e0a0a */
[----:B------:R-:W-:Y:S01]  /*0510*/  @!P1 LOP3.LUT R10, RZ, R2, RZ, 0x33, !PT ;  /* 0x00000002ff0a9212 */ /* 0x000fe200078e33ff */
[----:B------:R-:W3:Y:S04]  /*0520*/  F2I.FTZ.U32.TRUNC.NTZ R7, R6 ;  /* 0x0000000600077305 */ /* 0x000ee8000021f000 */
[----:B------:R-:W-:Y:S02]  /*0530*/  IMAD.MOV R4, RZ, RZ, -R10 ;  /* 0x000000ffff047224 */ /* 0x000fe400078e0a0a */
[----:B--2---:R-:W-:Y:S02]  /*0540*/  IMAD.MOV R9, RZ, RZ, -R5 ;  /* 0x000000ffff097224 */ /* 0x004fe400078e0a05 */
[----:B------:R-:W-:Y:S01]  /*0550*/  IMAD R3, R2, R4, R3 ;  /* 0x0000000402037224 */ /* 0x000fe200078e0203 */
[----:B----4-:R-:W-:Y:S01]  /*0560*/  SHF.R.U32.HI R2, RZ, 0x7, R11 ;  /* 0x00000007ff027819 */ /* 0x010fe2000001160b */
[----:B------:R-:W-:Y:S01]  /*0570*/  IMAD.SHL.U32 R10, R10, 0x80, RZ ;  /* 0x000000800a0a7824 */ /* 0x000fe200078e00ff */
[----:B------:R-:W-:Y:S01]  /*0580*/  LOP3.LUT R11, R11, 0x1ff, RZ, 0xc0, !PT ;  /* 0x000001ff0b0b7812 */ /* 0x000fe200078ec0ff */
[----:B------:R-:W-:Y:S01]  /*0590*/  IMAD.MOV.U32 R4, RZ, RZ, RZ ;  /* 0x000000ffff047224 */ /* 0x000fe200078e00ff */
[----:B------:R-:W-:-:S02]  /*05a0*/  IADD3 R3, PT, PT, R0, R3, RZ ;  /* 0x0000000300037210 */ /* 0x000fc40007ffe0ff */
[----:B------:R-:W-:Y:S01]  /*05b0*/  SGXT.U32 R2, R2, 0x2 ;  /* 0x000000020202781a */ /* 0x000fe20000000000 */
[----:B---3--:R-:W-:Y:S01]  /*05c0*/  IMAD.MOV R0, RZ, RZ, -R7 ;  /* 0x000000ffff007224 */ /* 0x008fe200078e0a07 */
[----:B------:R2:W-:Y:S01]  /*05d0*/  STL [R1+0x378], R10 ;  /* 0x0003780a01007387 */ /* 0x0005e20000100800 */
[----:B------:R-:W-:Y:S01]  /*05e0*/  IMAD R11, R3, 0x200, R11 ;  /* 0x00000200030b7824 */ /* 0x000fe200078e020b */
[----:B------:R-:W-:Y:S01]  /*05f0*/  LOP3.LUT R2, R10, R2, RZ, 0xfc, !PT ;  /* 0x000000020a027212 */ /* 0x000fe200078efcff */
[----:B------:R-:W-:Y:S01]  /*0600*/  IMAD R3, R9, R8, RZ ;  /* 0x0000000809037224 */ /* 0x000fe200078e02ff */
[----:B------:R-:W-:Y:S01]  /*0610*/  MOV R6, RZ ;  /* 0x000000ff00067202 */ /* 0x000fe20000000f00 */
[----:B------:R-:W-:Y:S01]  /*0620*/  IMAD.MOV.U32 R9, RZ, RZ, R0 ;  /* 0x000000ffff097224 */ /* 0x000fe200078e0000 */
[----:B------:R-:W-:Y:S01]  /*0630*/  IABS R29, R11 ;  /* 0x0000000b001d7213 */ /* 0x000fe20000000000 */
[----:B------:R-:W-:Y:S01]  /*0640*/  IMAD.HI.U32 R4, R5, R3, R4 ;  /* 0x0000000305047227 */ /* 0x000fe200078e0004 */
[C---:B------:R-:W-:Y:S01]  /*0650*/  LOP3.LUT R13, R2.reuse, 0x8, RZ, 0xfc, !PT ;  /* 0x00000008020d7812 */ /* 0x040fe200078efcff */
[----:B------:R3:W-:Y:S01]  /*0660*/  STL [R1+0x8a4], R11 ;  /* 0x0008a40b01007387 */ /* 0x0007e20000100800 */
[----:B--2---:R-:W-:Y:S01]  /*0670*/  LOP3.LUT R10, R2, 0x7c, RZ, 0xfc, !PT ;  /* 0x0000007c020a7812 */ /* 0x004fe200078efcff */
[----:B------:R-:W-:Y:S01]  /*0680*/  IMAD R3, R9, R12, RZ ;  /* 0x0000000c09037224 */ /* 0x000fe200078e02ff */
[----:B------:R-:W-:Y:S01]  /*0690*/  IABS R9, R2 ;  /* 0x0000000200097213 */ /* 0x000fe20000000000 */
[----:B------:R-:W-:Y:S01]  /*06a0*/  IMAD.HI.U32 R4, R4, R29, RZ ;  /* 0x0000001d04047227 */ /* 0x000fe200078e00ff */
[----:B------:R-:W-:-:S02]  /*06b0*/  IABS R0, R10 ;  /* 0x0000000a00007213 */ /* 0x000fc40000000000 */
[C---:B------:R-:W-:Y:S01]  /*06c0*/  LOP3.LUT R17, R2.reuse, 0x18, RZ, 0xfc, !PT ;  /* 0x0000001802117812 */ /* 0x040fe200078efcff */
[----:B------:R-:W-:Y:S01]  /*06d0*/  IMAD.HI.U32 R3, R7, R3, R6 ;  /* 0x0000000307037227 */ /* 0x000fe200078e0006 */
[C---:B------:R-:W-:Y:S02]  /*06e0*/  LOP3.LUT R6, R2.reuse, 0x4, RZ, 0xfc, !PT ;  /* 0x0000000402067812 */ /* 0x040fe400078efcff */
[----:B---3--:R-:W-:Y:S01]  /*06f0*/  IABS R11, R13 ;  /* 0x0000000d000b7213 */ /* 0x008fe20000000000 */
[----:B------:R-:W-:Y:S01]  /*0700*/  IMAD.MOV.U32 R7, RZ, RZ, R0 ;  /* 0x000000ffff077224 */ /* 0x000fe200078e0000 */
[----:B------:R-:W-:Y:S01]  /*0710*/  ISETP.GE.AND P6, PT, R13, RZ, PT ;  /* 0x000000ff0d00720c */ /* 0x000fe20003fc6270 */
[----:B------:R-:W-:Y:S01]  /*0720*/  IMAD.MOV R5, RZ, RZ, -R4 ;  /* 0x000000ffff057224 */ /* 0x000fe200078e0a04 */
[C---:B------:R-:W-:Y:S01]  /*0730*/  LOP3.LUT R18, R2.reuse, 0x1c, RZ, 0xfc, !PT ;  /* 0x0000001c02127812 */ /* 0x040fe200078efcff */
[----:B------:R-:W-:Y:S01]  /*0740*/  IMAD.HI.U32 R0, R3, R9, RZ ;  /* 0x0000000903007227 */ /* 0x000fe200078e00ff */
[----:B------:R-:W-:-:S02]  /*0750*/  LOP3.LUT R20, R2, 0x20, RZ, 0xfc, !PT ;  /* 0x0000002002147812 */ /* 0x000fc400078efcff */
[----:B------:R-:W-:Y:S01]  /*0760*/  IABS R16, R18 ;  /* 0x0000001200107213 */ /* 0x000fe20000000000 */
[----:B------:R-:W-:Y:S01]  /*0770*/  IMAD R29, R8, R5, R29 ;  /* 0x00000005081d7224 */ /* 0x000fe200078e021d */
[----:B------:R-:W-:Y:S01]  /*0780*/  IABS R5, R6 ;  /* 0x0000000600057213 */ /* 0x000fe20000000000 */
[----:B------:R-:W-:Y:S01]  /*0790*/  IMAD.MOV R0, RZ, RZ, -R0 ;  /* 0x000000ffff007224 */ /* 0x000fe200078e0a00 */
[----:B------:R-:W-:Y:S01]  /*07a0*/  LOP3.LUT R27, R2, 0x48, RZ, 0xfc, !PT ;  /* 0x00000048021b7812 */ /* 0x000fe200078efcff */
[C---:B------:R-:W-:Y:S01]  /*07b0*/  IMAD.HI.U32 R4, R3.reuse, R7, RZ ;  /* 0x0000000703047227 */ /* 0x040fe200078e00ff */
[----:B------:R-:W-:Y:S02]  /*07c0*/  ISETP.GT.U32.AND P0, PT, R8, R29, PT ;  /* 0x0000001d0800720c */ /* 0x000fe40003f04070 */
[----:B------:R-:W-:Y:S01]  /*07d0*/  IABS R21, R27 ;  /* 0x0000001b00157213 */ /* 0x000fe20000000000 */
[----:B------:R-:W-:Y:S01]  /*07e0*/  IMAD R9, R12, R0, R9 ;  /* 0x000000000c097224 */ /* 0x000fe200078e0209 */
[----:B------:R-:W-:Y:S01]  /*07f0*/  LOP3.LUT R15, R2, 0x68, RZ, 0xfc, !PT ;  /* 0x00000068020f7812 */ /* 0x000fe200078efcff */
[----:B------:R-:W-:-:S03]  /*0800*/  IMAD.HI.U32 R0, R3, R5, RZ ;  /* 0x0000000503007227 */ /* 0x000fc600078e00ff */
[C---:B------:R-:W-:Y:S01]  /*0810*/  ISETP.GT.U32.AND P1, PT, R12.reuse, R9, PT ;  /* 0x000000090c00720c */ /* 0x040fe20003f24070 */
[----:B------:R-:W-:Y:S02]  /*0820*/  IMAD.MOV R0, RZ, RZ, -R0 ;  /* 0x000000ffff007224 */ /* 0x000fe400078e0a00 */
[----:B------:R-:W-:Y:S02]  /*0830*/  IMAD.MOV R4, RZ, RZ, -R4 ;  /* 0x000000ffff047224 */ /* 0x000fe400078e0a04 */
[C---:B------:R-:W-:Y:S01]  /*0840*/  IMAD R5, R12.reuse, R0, R5 ;  /* 0x000000000c057224 */ /* 0x040fe200078e0205 */
[----:B------:R-:W-:Y:S01]  /*0850*/  @!P0 IADD3 R29, PT, PT, R29, -R8, RZ ;  /* 0x800000081d1d8210 */ /* 0x000fe20007ffe0ff */
[----:B------:R-:W-:Y:S01]  /*0860*/  IMAD R7, R12, R4, R7 ;  /* 0x000000040c077224 */ /* 0x000fe200078e0207 */
[----:B------:R-:W-:Y:S01]  /*0870*/  LOP3.LUT R4, R2, 0x10, RZ, 0xfc, !PT ;  /* 0x0000001002047812 */ /* 0x000fe200078efcff */
[----:B------:R-:W-:Y:S01]  /*0880*/  IMAD.HI.U32 R0, R3, R11, RZ ;  /* 0x0000000b03007227 */ /* 0x000fe200078e00ff */
[----:B------:R-:W-:-:S02]  /*0890*/  ISETP.GT.U32.AND P3, PT, R12, R5, PT ;  /* 0x000000050c00720c */ /* 0x000fc40003f64070 */
[----:B------:R-:W-:Y:S01]  /*08a0*/  ISETP.GT.U32.AND P5, PT, R12, R7, PT ;  /* 0x000000070c00720c */ /* 0x000fe20003fa4070 */
[----:B------:R-:W-:Y:S01]  /*08b0*/  @!P1 IMAD.IADD R9, R9, 0x1, -R12 ;  /* 0x0000000109099824 */ /* 0x000fe200078e0a0c */
[----:B------:R-:W-:Y:S01]  /*08c0*/  ISETP.GT.U32.AND P2, PT, R8, R29, PT ;  /* 0x0000001d0800720c */ /* 0x000fe20003f44070 */
[----:B------:R-:W-:Y:S01]  /*08d0*/  IMAD.MOV R0, RZ, RZ, -R0 ;  /* 0x000000ffff007224 */ /* 0x000fe200078e0a00 */
[----:B------:R-:W-:Y:S02]  /*08e0*/  ISETP.GE.AND P1, PT, R10, RZ, PT ;  /* 0x000000ff0a00720c */ /* 0x000fe40003f26270 */
[C---:B------:R-:W-:Y:S01]  /*08f0*/  ISETP.GT.U32.AND P4, PT, R12.reuse, R9, PT ;  /* 0x000000090c00720c */ /* 0x040fe20003f84070 */
[----:B------:R-:W-:Y:S01]  /*0900*/  IMAD R11, R12, R0, R11 ;  /* 0x000000000c0b7224 */ /* 0x000fe200078e020b */
[----:B------:R-:W-:Y:S02]  /*0910*/  LOP3.LUT R0, R2, 0xc, RZ, 0xfc, !PT ;  /* 0x0000000c02007812 */ /* 0x000fe400078efcff */
[----:B------:R-:W-:Y:S01]  /*0920*/  IABS R10, R4 ;  /* 0x00000004000a7213 */ /* 0x000fe20000000000 */
[----:B------:R-:W-:-:S02]  /*0930*/  @!P3 IMAD.IADD R5, R5, 0x1, -R12 ;  /* 0x000000010505b824 */ /* 0x000fc400078e0a0c */
[----:B------:R-:W-:Y:S01]  /*0940*/  @!P5 IMAD.IADD R7, R7, 0x1, -R12 ;  /* 0x000000010707d824 */ /* 0x000fe200078e0a0c */
[----:B------:R-:W-:Y:S01]  /*0950*/  ISETP.GE.AND P5, PT, R6, RZ, PT ;  /* 0x000000ff0600720c */ /* 0x000fe20003fa6270 */
[----:B------:R-:W-:Y:S01]  /*0960*/  @!P2 IMAD.IADD R29, R29, 0x1, -R8 ;  /* 0x000000011d1da824 */ /* 0x000fe200078e0a08 */
[----:B------:R-:W-:Y:S02]  /*0970*/  ISETP.GT.U32.AND P3, PT, R12, R5, PT ;  /* 0x000000050c00720c */ /* 0x000fe40003f64070 */
[----:B------:R-:W-:Y:S02]  /*0980*/  ISETP.GE.AND P2, PT, R2, RZ, PT ;  /* 0x000000ff0200720c */ /* 0x000fe40003f46270 */
[----:B------:R-:W-:Y:S01]  /*0990*/  ISETP.GT.U32.AND P0, PT, R12, R7, PT ;  /* 0x000000070c00720c */ /* 0x000fe20003f04070 */
[----:B------:R2:W-:Y:S01]  /*09a0*/  STL [R1+0xb10], R29 ;  /* 0x000b101d01007387 */ /* 0x0005e20000100800 */
[----:B------:R-:W-:Y:S02]  /*09b0*/  @!P4 IADD3 R9, PT, PT, R9, -R12, RZ ;  /* 0x8000000c0909c210 */ /* 0x000fe40007ffe0ff */
[----:B------:R-:W-:-:S02]  /*09c0*/  ISETP.GE.AND P4, PT, R0, RZ, PT ;  /* 0x000000ff0000720c */ /* 0x000fc40003f86270 */
[----:B------:R-:W-:Y:S01]  /*09d0*/  IABS R0, R0 ;  /* 0x0000000000007213 */ /* 0x000fe20000000000 */
[----:B------:R-:W-:Y:S01]  /*09e0*/  IMAD.MOV.U32 R14, RZ, RZ, R9 ;  /* 0x000000ffff0e7224 */ /* 0x000fe200078e0009 */
[----:B------:R-:W-:Y:S01]  /*09f0*/  LOP3.LUT R6, R2, 0x14, RZ, 0xfc, !PT ;  /* 0x0000001402067812 */ /* 0x000fe200078efcff */
[----:B------:R-:W-:Y:S01]  /*0a00*/  @!P3 IMAD.IADD R5, R5, 0x1, -R12 ;  /* 0x000000010505b824 */ /* 0x000fe200078e0a0c */
[----:B------:R-:W-:Y:S01]  /*0a10*/  ISETP.GT.U32.AND P3, PT, R12, R11, PT ;  /* 0x0000000b0c00720c */ /* 0x000fe20003f64070 */
[----:B------:R-:W-:Y:S01]  /*0a20*/  IMAD.MOV.U32 R9, RZ, RZ, R0 ;  /* 0x000000ffff097224 */ /* 0x000fe200078e0000 */
[----:B--2---:R-:W-:Y:S01]  /*0a30*/  LOP3.LUT R29, R2, 0x70, RZ, 0xfc, !PT ;  /* 0x00000070021d7812 */ /* 0x004fe200078efcff */
[----:B------:R-:W-:Y:S01]  /*0a40*/  @!P2 IMAD.MOV R14, RZ, RZ, -R14 ;  /* 0x000000ffff0ea224 */ /* 0x000fe200078e0a0e */
[----:B------:R-:W-:Y:S01]  /*0a50*/  ISETP.GE.AND P2, PT, R6, RZ, PT ;  /* 0x000000ff0600720c */ /* 0x000fe20003f46270 */
[----:B------:R-:W-:Y:S01]  /*0a60*/  IMAD.HI.U32 R0, R3, R9, RZ ;  /* 0x0000000903007227 */ /* 0x000fe200078e00ff */
[----:B------:R-:W-:-:S02]  /*0a70*/  IABS R6, R6 ;  /* 0x0000000600067213 */ /* 0x000fc40000000000 */
[----:B------:R2:W-:Y:S01]  /*0a80*/  STL [R1+0x8], R14 ;  /* 0x0000080e01007387 */ /* 0x0005e20000100800 */
[----:B------:R-:W-:Y:S01]  /*0a90*/  @!P0 IMAD.IADD R7, R7, 0x1, -R12 ;  /* 0x0000000107078824 */ /* 0x000fe200078e0a0c */
[----:B------:R-:W-:Y:S01]  /*0aa0*/  ISETP.GE.AND P0, PT, R4, RZ, PT ;  /* 0x000000ff0400720c */ /* 0x000fe20003f06270 */
[----:B------:R-:W-:Y:S01]  /*0ab0*/  IMAD.HI.U32 R4, R3, R10, RZ ;  /* 0x0000000a03047227 */ /* 0x000fe200078e00ff */
[----:B------:R-:W-:Y:S02]  /*0ac0*/  IADD3 R0, PT, PT, -R0, RZ, RZ ;  /* 0x000000ff00007210 */ /* 0x000fe40007ffe1ff */
[----:B------:R-:W-:Y:S01]  /*0ad0*/  @!P3 IADD3 R11, PT, PT, R11, -R12, RZ ;  /* 0x8000000c0b0bb210 */ /* 0x000fe20007ffe0ff */
[----:B------:R-:W-:Y:S01]  /*0ae0*/  IMAD.MOV R13, RZ, RZ, -R4 ;  /* 0x000000ffff0d7224 */ /* 0x000fe200078e0a04 */
[----:B------:R-:W-:Y:S01]  /*0af0*/  IABS R4, R17 ;  /* 0x0000001100047213 */ /* 0x000fe20000000000 */
[----:B------:R-:W-:Y:S02]  /*0b00*/  IMAD R0, R12, R0, R9 ;  /* 0x000000000c007224 */ /* 0x000fe400078e0209 */
[----:B--2---:R-:W-:-:S02]  /*0b10*/  IMAD.MOV.U32 R14, RZ, RZ, R7 ;  /* 0x000000ffff0e7224 */ /* 0x004fc400078e0007 */
[----:B------:R-:W-:Y:S01]  /*0b20*/  IMAD.HI.U32 R8, R3, R6, RZ ;  /* 0x0000000603087227 */ /* 0x000fe200078e00ff */
[----:B------:R-:W-:-:S03]  /*0b30*/  ISETP.GT.U32.AND P3, PT, R12, R0, PT ;  /* 0x000000000c00720c */ /* 0x000fc60003f64070 */
[----:B------:R-:W-:Y:S01]  /*0b40*/  @!P1 IMAD.MOV R14, RZ, RZ, -R14 ;  /* 0x000000ffff0e9224 */ /* 0x000fe200078e0a0e */
[----:B------:R-:W-:Y:S01]  /*0b50*/  ISETP.GT.U32.AND P1, PT, R12, R11, PT ;  /* 0x0000000b0c00720c */ /* 0x000fe20003f24070 */
[----:B------:R-:W-:Y:S02]  /*0b60*/  IMAD.MOV.U32 R9, RZ, RZ, R4 ;  /* 0x000000ffff097224 */ /* 0x000fe400078e0004 */
[----:B------:R-:W-:Y:S01]  /*0b70*/  IMAD.MOV R19, RZ, RZ, -R8 ;  /* 0x000000ffff137224 */ /* 0x000fe200078e0a08 */
[----:B------:R2:W-:Y:S01]  /*0b80*/  STL [R1+0x40], R14 ;  /* 0x0000400e01007387 */ /* 0x0005e20000100800 */
[----:B------:R-:W-:-:S04]  /*0b90*/  IMAD.HI.U32 R7, R3, R9, RZ ;  /* 0x0000000903077227 */ /* 0x000fc800078e00ff */
[C---:B------:R-:W-:Y:S02]  /*0ba0*/  IMAD R8, R12.reuse, R13, R10 ;  /* 0x0000000d0c087224 */ /* 0x040fe400078e020a */
[----:B------:R-:W-:Y:S02]  /*0bb0*/  IMAD.MOV.U32 R13, RZ, RZ, R5 ;  /* 0x000000ffff0d7224 */ /* 0x000fe400078e0005 */
[----:B------:R-:W-:Y:S01]  /*0bc0*/  @!P1 IADD3 R11, PT, PT, R11, -R12, RZ ;  /* 0x8000000c0b0b9210 */ /* 0x000fe20007ffe0ff */
[----:B------:R-:W-:Y:S02]  /*0bd0*/  IMAD.MOV R7, RZ, RZ, -R7 ;  /* 0x000000ffff077224 */ /* 0x000fe400078e0a07 */
[----:B------:R-:W-:Y:S01]  /*0be0*/  @!P5 IMAD.MOV R13, RZ, RZ, -R13 ;  /* 0x000000ffff0dd224 */ /* 0x000fe200078e0a0d */
[C---:B------:R-:W-:Y:S01]  /*0bf0*/  ISETP.GT.U32.AND P5, PT, R12.reuse, R8, PT ;  /* 0x000000080c00720c */ /* 0x040fe20003fa4070 */
[----:B------:R-:W-:Y:S01]  /*0c00*/  IMAD R9, R12, R7, R9 ;  /* 0x000000070c097224 */ /* 0x000fe200078e0209 */
[----:B------:R-:W-:Y:S01]  /*0c10*/  LOP3.LUT R7, R2, 0x28, RZ, 0xfc, !PT ;  /* 0x0000002802077812 */ /* 0x000fe200078efcff */
[----:B------:R-:W-:Y:S01]  /*0c20*/  @!P3 IMAD.IADD R0, R0, 0x1, -R12 ;  /* 0x000000010000b824 */ /* 0x000fe200078e0a0c */
[----:B------:R3:W-:Y:S01]  /*0c30*/  STL [R1+0x4], R13 ;  /* 0x0000040d01007387 */ /* 0x0007e20000100800 */
[----:B--2---:R-:W-:Y:S01]  /*0c40*/  IMAD.MOV.U32 R14, RZ, RZ, R11 ;  /* 0x000000ffff0e7224 */ /* 0x004fe200078e000b */
[----:B------:R-:W-:Y:S01]  /*0c50*/  IABS R11, R7 ;  /* 0x00000007000b7213 */ /* 0x000fe20000000000 */
[----:B------:R-:W-:Y:S01]  /*0c60*/  IMAD.MOV.U32 R4, RZ, RZ, R16 ;  /* 0x000000ffff047224 */ /* 0x000fe200078e0010 */
[C---:B------:R-:W-:Y:S01]  /*0c70*/  ISETP.GT.U32.AND P3, PT, R12.reuse, R0, PT ;  /* 0x000000000c00720c */ /* 0x040fe20003f64070 */
[----:B------:R-:W-:Y:S01]  /*0c80*/  @!P6 IMAD.MOV R14, RZ, RZ, -R14 ;  /* 0x000000ffff0ee224 */ /* 0x000fe200078e0a0e */
[----:B------:R-:W-:Y:S01]  /*0c90*/  ISETP.GT.U32.AND P6, PT, R12, R9, PT ;  /* 0x000000090c00720c */ /* 0x000fe20003fc4070 */
[----:B------:R-:W-:-:S03]  /*0ca0*/  IMAD.HI.U32 R10, R3, R4, RZ ;  /* 0x00000004030a7227 */ /* 0x000fc600078e00ff */
[----:B------:R-:W-:Y:S01]  /*0cb0*/  STL [R1], R14 ;  /* 0x0000000e01007387 */ /* 0x000fe20000100800 */
[----:B------:R-:W-:Y:S01]  /*0cc0*/  IMAD R6, R12, R19, R6 ;  /* 0x000000130c067224 */ /* 0x000fe200078e0206 */
[----:B------:R-:W-:Y:S01]  /*0cd0*/  IABS R19, R20 ;  /* 0x0000001400137213 */ /* 0x000fe20000000000 */
[----:B------:R-:W-:Y:S02]  /*0ce0*/  IMAD.MOV R5, RZ, RZ, -R10 ;  /* 0x000000ffff057224 */ /* 0x000fe400078e0a0a */
[----:B------:R-:W-:Y:S01]  /*0cf0*/  @!P5 IMAD.IADD R8, R8, 0x1, -R12 ;  /* 0x000000010808d824 */ /* 0x000fe200078e0a0c */
[C---:B------:R-:W-:Y:S01]  /*0d00*/  ISETP.GT.U32.AND P1, PT, R12.reuse, R6, PT ;  /* 0x000000060c00720c */ /* 0x040fe20003f24070 */
[----:B------:R-:W-:Y:S01]  /*0d10*/  IMAD R5, R12, R5, R4 ;  /* 0x000000050c057224 */ /* 0x000fe200078e0204 */
[----:B------:R-:W-:Y:S01]  /*0d20*/  LOP3.LUT R4, R2, 0x24, RZ, 0xfc, !PT ;  /* 0x0000002402047812 */ /* 0x000fe200078efcff */
[----:B------:R-:W-:Y:S01]  /*0d30*/  IMAD.HI.U32 R10, R3, R19, RZ ;  /* 0x00000013030a7227 */ /* 0x000fe200078e00ff */
[----:B------:R-:W-:-:S02]  /*0d40*/  ISETP.GT.U32.AND P5, PT, R12, R8, PT ;  /* 0x000000080c00720c */ /* 0x000fc40003fa4070 */
[----:B---3--:R-:W-:Y:S01]  /*0d50*/  IABS R13, R4 ;  /* 0x00000004000d7213 */ /* 0x008fe20000000000 */
[--C-:B------:R-:W-:Y:S01]  /*0d60*/  @!P3 IMAD.IADD R0, R0, 0x1, -R12.reuse ;  /* 0x000000010000b824 */ /* 0x100fe200078e0a0c */
[C---:B------:R-:W-:Y:S01]  /*0d70*/  ISETP.GT.U32.AND P3, PT, R12.reuse, R5, PT ;  /* 0x000000050c00720c */ /* 0x040fe20003f64070 */
[----:B------:R-:W-:Y:S01]  /*0d80*/  @!P6 IMAD.IADD R9, R9, 0x1, -R12 ;  /* 0x000000010909e824 */ /* 0x000fe200078e0a0c */
[----:B------:R-:W-:Y:S01]  /*0d90*/  ISETP.GE.AND P6, PT, R17, RZ, PT ;  /* 0x000000ff1100720c */ /* 0x000fe20003fc6270 */
[----:B------:R-:W-:Y:S02]  /*0da0*/  IMAD.MOV R10, RZ, RZ, -R10 ;  /* 0x000000ffff0a7224 */ /* 0x000fe400078e0a0a */
[----:B------:R-:W-:Y:S01]  /*0db0*/  @!P4 IMAD.MOV R0, RZ, RZ, -R0 ;  /* 0x000000ffff00c224 */ /* 0x000fe200078e0a00 */
[C---:B------:R-:W-:Y:S01]  /*0dc0*/  ISETP.GT.U32.AND P4, PT, R12.reuse, R9, PT ;  /* 0x000000090c00720c */ /* 0x040fe20003f84070 */
[----:B------:R-:W-:Y:S01]  /*0dd0*/  IMAD R19, R12, R10, R19 ;  /* 0x0000000a0c137224 */ /* 0x000fe200078e0213 */
[----:B------:R-:W-:Y:S01]  /*0de0*/  @!P1 IADD3 R6, PT, PT, R6, -R12, RZ ;  /* 0x8000000c06069210 */ /* 0x000fe20007ffe0ff */
[C---:B------:R-:W-:Y:S01]  /*0df0*/  IMAD.HI.U32 R16, R3.reuse, R11, RZ ;  /* 0x0000000b03107227 */ /* 0x040fe200078e00ff */
[----:B------:R2:W-:Y:S02]  /*0e00*/  STL [R1+0xb08], R0 ;  /* 0x000b080001007387 */ /* 0x0005e40000100800 */
[----:B------:R-:W-:Y:S01]  /*0e10*/  ISETP.GT.U32.AND P1, PT, R12, R6, PT ;  /* 0x000000060c00720c */ /* 0x000fe20003f24070 */
[----:B------:R-:W-:Y:S01]  /*0e20*/  @!P5 IMAD.IADD R8, R8, 0x1, -R12 ;  /* 0x000000010808d824 */ /* 0x000fe200078e0a0c */
[----:B------:R-:W-:Y:S01]  /*0e30*/  ISETP.GT.U32.AND P5, PT, R12, R19, PT ;  /* 0x000000130c00720c */ /* 0x000fe20003fa4070 */
[----:B------:R-:W-:Y:S01]  /*0e40*/  IMAD.HI.U32 R10, R3, R13, RZ ;  /* 0x0000000d030a7227 */ /* 0x000fe200078e00ff */
[----:B------:R-:W-:-:S03]  /*0e50*/  IADD3 R16, PT, PT, -R16, RZ, RZ ;  /* 0x000000ff10107210 */ /* 0x000fc60007ffe1ff */
[----:B------:R-:W-:Y:S01]  /*0e60*/  @!P3 IMAD.IADD R5, R5, 0x1, -R12 ;  /* 0x000000010505b824 */ /* 0x000fe200078e0a0c */
[----:B------:R-:W-:Y:S01]  /*0e70*/  ISETP.GE.AND P3, PT, R20, RZ, PT ;  /* 0x000000ff1400720c */ /* 0x000fe20003f66270 */
[----:B------:R-:W-:Y:S01]  /*0e80*/  IMAD.MOV R10, RZ, RZ, -R10 ;  /* 0x000000ffff0a7224 */ /* 0x000fe200078e0a0a */
[----:B--2---:R-:W-:Y:S01]  /*0e90*/  LOP3.LUT R0, R2, 0x44, RZ, 0xfc, !PT ;  /* 0x0000004402007812 */ /* 0x004fe200078efcff */
[----:B------:R-:W-:Y:S01]  /*0ea0*/  IMAD R11, R12, R16, R11 ;  /* 0x000000100c0b7224 */ /* 0x000fe200078e020b */
[----:B------:R-:W-:Y:S01]  /*0eb0*/  LOP3.LUT R16, R2, 0x2c, RZ, 0xfc, !PT ;  /* 0x0000002c02107812 */ /* 0x000fe200078efcff */
[----:B------:R-:W-:Y:S01]  /*0ec0*/  @!P0 IMAD.MOV R8, RZ, RZ, -R8 ;  /* 0x000000ffff088224 */ /* 0x000fe200078e0a08 */
[C---:B------:R-:W-:Y:S01]  /*0ed0*/  ISETP.GT.U32.AND P0, PT, R12.reuse, R5, PT ;  /* 0x000000050c00720c */ /* 0x040fe20003f04070 */
[--C-:B------:R-:W-:Y:S01]  /*0ee0*/  @!P4 IMAD.IADD R9, R9, 0x1, -R12.reuse ;  /* 0x000000010909c824 */ /* 0x100fe200078e0a0c */
[----:B------:R-:W-:Y:S01]  /*0ef0*/  IABS R17, R16 ;  /* 0x0000001000117213 */ /* 0x000fe20000000000 */
[----:B------:R-:W-:Y:S01]  /*0f00*/  IMAD R13, R12, R10, R13 ;  /* 0x0000000a0c0d7224 */ /* 0x000fe200078e020d */
[----:B------:R-:W-:Y:S01]  /*0f10*/  LOP3.LUT R10, R2, 0x30, RZ, 0xfc, !PT ;  /* 0x00000030020a7812 */ /* 0x000fe200078efcff */
[----:B------:R-:W-:Y:S01]  /*0f20*/  @!P6 IMAD.MOV R9, RZ, RZ, -R9 ;  /* 0x000000ffff09e224 */ /* 0x000fe200078e0a09 */
[----:B------:R-:W-:Y:S01]  /*0f30*/  ISETP.GT.U32.AND P6, PT, R12, R11, PT ;  /* 0x0000000b0c00720c */ /* 0x000fe20003fc4070 */
[--C-:B------:R-:W-:Y:S01]  /*0f40*/  @!P1 IMAD.IADD R6, R6, 0x1, -R12.reuse ;  /* 0x0000000106069824 */ /* 0x100fe200078e0a0c */
[----:B------:R-:W-:Y:S01]  /*0f50*/  ISETP.GT.U32.AND P4, PT, R12, R13, PT ;  /* 0x0000000d0c00720c */ /* 0x000fe20003f84070 */
[--C-:B------:R-:W-:Y:S01]  /*0f60*/  @!P5 IMAD.IADD R19, R19, 0x1, -R12.reuse ;  /* 0x000000011313d824 */ /* 0x100fe200078e0a0c */
[----:B------:R-:W-:Y:S01]  /*0f70*/  ISETP.GE.AND P1, PT, R18, RZ, PT ;  /* 0x000000ff1200720c */ /* 0x000fe20003f26270 */
[----:B------:R-:W-:Y:S01]  /*0f80*/  STL [R1+0xb0c], R8 ;  /* 0x000b0c0801007387 */ /* 0x000fe20000100800 */
[----:B------:R-:W-:Y:S01]  /*0f90*/  @!P2 IADD3 R6, PT, PT, -R6, RZ, RZ ;  /* 0x000000ff0606a210 */ /* 0x000fe20007ffe1ff */
[----:B------:R-:W-:Y:S01]  /*0fa0*/  @!P0 IMAD.IADD R5, R5, 0x1, -R12 ;  /* 0x0000000105058824 */ /* 0x000fe200078e0a0c */
[----:B------:R-:W-:-:S02]  /*0fb0*/  ISETP.GT.U32.AND P5, PT, R12, R19, PT ;  /* 0x000000130c00720c */ /* 0x000fc40003fa4070 */
[----:B------:R-:W-:Y:S01]  /*0fc0*/  ISETP.GE.AND P0, PT, R7, RZ, PT ;  /* 0x000000ff0700720c */ /* 0x000fe20003f06270 */
[----:B------:R-:W-:Y:S01]  /*0fd0*/  IMAD.MOV.U32 R14, RZ, RZ, R5 ;  /* 0x000000ffff0e7224 */ /* 0x000fe200078e0005 */
[----:B------:R-:W-:Y:S01]  /*0fe0*/  ISETP.GE.AND P2, PT, R4, RZ, PT ;  /* 0x000000ff0400720c */ /* 0x000fe20003f46270 */
[--C-:B------:R-:W-:Y:S01]  /*0ff0*/  @!P6 IMAD.IADD R11, R11, 0x1, -R12.reuse ;  /* 0x000000010b0be824 */ /* 0x100fe200078e0a0c */
[----:B------:R-:W-:Y:S01]  /*1000*/  IABS R4, R10 ;  /* 0x0000000a00047213 */ /* 0x000fe20000000000 */
[----:B------:R-:W-:Y:S01]  /*1010*/  @!P4 IMAD.IADD R13, R13, 0x1, -R12 ;  /* 0x000000010d0dc824 */ /* 0x000fe200078e0a0c */
[----:B------:R2:W-:Y:S01]  /*1020*/  STL [R1+0xb14], R6 ;  /* 0x000b140601007387 */ /* 0x0005e20000100800 */
[----:B------:R-:W-:Y:S01]  /*1030*/  @!P1 IMAD.MOV R14, RZ, RZ, -R14 ;  /* 0x000000ffff0e9224 */ /* 0x000fe200078e0a0e */
[C---:B------:R-:W-:Y:S01]  /*1040*/  ISETP.GT.U32.AND P1, PT, R12.reuse, R11, PT ;  /* 0x0000000b0c00720c */ /* 0x040fe20003f24070 */
[----:B------:R-:W-:Y:S01]  /*1050*/  IMAD.HI.U32 R7, R3, R17, RZ ;  /* 0x0000001103077227 */ /* 0x000fe200078e00ff */
[----:B------:R-:W-:Y:S01]  /*1060*/  ISETP.GT.U32.AND P6, PT, R12, R13, PT ;  /* 0x0000000d0c00720c */ /* 0x000fe20003fc4070 */
[----:B------:R3:W-:Y:S01]  /*1070*/  STL [R1+0xb20], R9 ;  /* 0x000b200901007387 */ /* 0x0007e20000100800 */
[----:B------:R-:W-:Y:S01]  /*1080*/  LOP3.LUT R18, R2, 0x38, RZ, 0xfc, !PT ;  /* 0x0000003802127812 */ /* 0x000fe200078efcff */
[----:B------:R-:W-:Y:S01]  /*1090*/  @!P5 IMAD.IADD R19, R19, 0x1, -R12 ;  /* 0x000000011313d824 */ /* 0x000fe200078e0a0c */
[----:B------:R-:W-:Y:S01]  /*10a0*/  IADD3 R7, PT, PT, -R7, RZ, RZ ;  /* 0x000000ff07077210 */ /* 0x000fe20007ffe1ff */
[----:B------:R-:W-:Y:S01]  /*10b0*/  STL [R1+0x14], R14 ;  /* 0x0000140e01007387 */ /* 0x000fe20000100800 */
[----:B------:R-:W-:Y:S01]  /*10c0*/  ISETP.GE.AND P5, PT, R16, RZ, PT ;  /* 0x000000ff1000720c */ /* 0x000fe20003fa6270 */
[----:B--2---:R-:W-:Y:S01]  /*10d0*/  IMAD.MOV.U32 R6, RZ, RZ, R19 ;  /* 0x000000ffff067224 */ /* 0x004fe200078e0013 */
[----:B------:R-:W-:Y:S01]  /*10e0*/  LOP3.LUT R19, R2, 0x3c, RZ, 0xfc, !PT ;  /* 0x0000003c02137812 */ /* 0x000fe200078efcff */
[----:B------:R-:W-:Y:S01]  /*10f0*/  IMAD.HI.U32 R16, R3, R4, RZ ;  /* 0x0000000403107227 */ /* 0x000fe200078e00ff */
[----:B------:R-:W-:-:S02]  /*1100*/  ISETP.GE.AND P4, PT, R10, RZ, PT ;  /* 0x000000ff0a00720c */ /* 0x000fc40003f86270 */
[----:B---3--:R-:W-:Y:S01]  /*1110*/  LOP3.LUT R9, R2, 0x4c, RZ, 0xfc, !PT ;  /* 0x0000004c02097812 */ /* 0x008fe200078efcff */
[----:B------:R-:W-:Y:S01]  /*1120*/  @!P3 IMAD.MOV R6, RZ, RZ, -R6 ;  /* 0x000000ffff06b224 */ /* 0x000fe200078e0a06 */
[----:B------:R-:W-:Y:S01]  /*1130*/  @!P6 IADD3 R13, PT, PT, R13, -R12, RZ ;  /* 0x8000000c0d0de210 */ /* 0x000fe20007ffe0ff */
[----:B------:R-:W-:Y:S01]  /*1140*/  IMAD R17, R12, R7, R17 ;  /* 0x000000070c117224 */ /* 0x000fe200078e0211 */
[----:B------:R-:W-:Y:S01]  /*1150*/  LOP3.LUT R7, R2, 0x34, RZ, 0xfc, !PT ;  /* 0x0000003402077812 */ /* 0x000fe200078efcff */
[----:B------:R-:W-:Y:S01]  /*1160*/  IMAD.MOV R5, RZ, RZ, -R16 ;  /* 0x000000ffff057224 */ /* 0x000fe200078e0a10 */
[----:B------:R2:W-:Y:S01]  /*1170*/  STL [R1+0x18], R6 ;  /* 0x0000180601007387 */ /* 0x0005e20000100800 */
[----:B------:R-:W-:Y:S01]  /*1180*/  @!P1 IMAD.IADD R11, R11, 0x1, -R12 ;  /* 0x000000010b0b9824 */ /* 0x000fe200078e0a0c */
[C---:B------:R-:W-:Y:S01]  /*1190*/  ISETP.GT.U32.AND P6, PT, R12.reuse, R17, PT ;  /* 0x000000110c00720c */ /* 0x040fe20003fc4070 */
[----:B------:R-:W-:Y:S01]  /*11a0*/  IMAD R5, R12, R5, R4 ;  /* 0x000000050c057224 */ /* 0x000fe200078e0204 */
[----:B------:R-:W-:Y:S01]  /*11b0*/  ISETP.GE.AND P3, PT, R7, RZ, PT ;  /* 0x000000ff0700720c */ /* 0x000fe20003f66270 */
[----:B------:R-:W-:Y:S01]  /*11c0*/  IMAD.MOV.U32 R8, RZ, RZ, R13 ;  /* 0x000000ffff087224 */ /* 0x000fe200078e000d */
[----:B------:R-:W-:-:S02]  /*11d0*/  IABS R7, R7 ;  /* 0x0000000700077213 */ /* 0x000fc40000000000 */
[----:B------:R-:W-:Y:S01]  /*11e0*/  ISETP.GE.AND P1, PT, R18, RZ, PT ;  /* 0x000000ff1200720c */ /* 0x000fe20003f26270 */
[----:B------:R-:W-:Y:S01]  /*11f0*/  @!P2 IMAD.MOV R8, RZ, RZ, -R8 ;  /* 0x000000ffff08a224 */ /* 0x000fe200078e0a08 */
[----:B------:R-:W-:Y:S01]  /*1200*/  ISETP.GE.AND P2, PT, R19, RZ, PT ;  /* 0x000000ff1300720c */ /* 0x000fe20003f46270 */
[----:B--2---:R-:W-:Y:S01]  /*1210*/  IMAD.MOV.U32 R6, RZ, RZ, R11 ;  /* 0x000000ffff067224 */ /* 0x004fe200078e000b */
[----:B------:R-:W-:Y:S01]  /*1220*/  IABS R19, R19 ;  /* 0x0000001300137213 */ /* 0x000fe20000000000 */
[----:B------:R-:W-:Y:S01]  /*1230*/  IMAD.HI.U32 R10, R3, R7, RZ ;  /* 0x00000007030a7227 */ /* 0x000fe200078e00ff */
[----:B------:R-:W-:Y:S01]  /*1240*/  IABS R18, R18 ;  /* 0x0000001200127213 */ /* 0x000fe20000000000 */
[----:B------:R2:W-:Y:S01]  /*1250*/  STL [R1+0x24], R8 ;  /* 0x0000240801007387 */ /* 0x0005e20000100800 */
[----:B------:R-:W-:Y:S01]  /*1260*/  @!P6 IADD3 R17, PT, PT, R17, -R12, RZ ;  /* 0x8000000c1111e210 */ /* 0x000fe20007ffe0ff */
[----:B------:R-:W-:Y:S01]  /*1270*/  @!P0 IMAD.MOV R6, RZ, RZ, -R6 ;  /* 0x000000ffff068224 */ /* 0x000fe200078e0a06 */
[C---:B------:R-:W-:Y:S01]  /*1280*/  ISETP.GT.U32.AND P0, PT, R12.reuse, R5, PT ;  /* 0x000000050c00720c */ /* 0x040fe20003f04070 */
[----:B------:R-:W-:Y:S01]  /*1290*/  IMAD.HI.U32 R16, R3, R19, RZ ;  /* 0x0000001303107227 */ /* 0x000fe200078e00ff */
[----:B------:R-:W-:-:S02]  /*12a0*/  ISETP.GT.U32.AND P6, PT, R12, R17, PT ;  /* 0x000000110c00720c */ /* 0x000fc40003fc4070 */
[----:B------:R3:W-:Y:S01]  /*12b0*/  STL [R1+0x28], R6 ;  /* 0x0000280601007387 */ /* 0x0007e20000100800 */
[----:B------:R-:W-:Y:S01]  /*12c0*/  IMAD.MOV R10, RZ, RZ, -R10 ;  /* 0x000000ffff0a7224 */ /* 0x000fe200078e0a0a */
[C---:B------:R-:W-:Y:S01]  /*12d0*/  LOP3.LUT R4, R2.reuse, 0x40, RZ, 0xfc, !PT ;  /* 0x0000004002047812 */ /* 0x040fe200078efcff */
[----:B------:R-:W-:Y:S01]  /*12e0*/  IMAD.HI.U32 R11, R3, R18, RZ ;  /* 0x00000012030b7227 */ /* 0x000fe200078e00ff */
[C---:B--2---:R-:W-:Y:S02]  /*12f0*/  LOP3.LUT R8, R2.reuse, 0x50, RZ, 0xfc, !PT ;  /* 0x0000005002087812 */ /* 0x044fe400078efcff */
[----:B------:R-:W-:Y:S01]  /*1300*/  IABS R20, R4 ;  /* 0x0000000400147213 */ /* 0x000fe20000000000 */
[----:B------:R-:W-:Y:S01]  /*1310*/  IMAD.MOV R16, RZ, RZ, -R16 ;  /* 0x000000ffff107224 */ /* 0x000fe200078e0a10 */
[----:B------:R-:W-:Y:S01]  /*1320*/  LOP3.LUT R14, R2, 0x58, RZ, 0xfc, !PT ;  /* 0x00000058020e7812 */ /* 0x000fe200078efcff */
[--C-:B------:R-:W-:Y:S01]  /*1330*/  @!P0 IMAD.IADD R5, R5, 0x1, -R12.reuse ;  /* 0x0000000105058824 */ /* 0x100fe200078e0a0c */
[----:B------:R-:W-:Y:S01]  /*1340*/  IABS R22, R8 ;  /* 0x0000000800167213 */ /* 0x000fe20000000000 */
[----:B------:R-:W-:Y:S01]  /*1350*/  @!P6 IMAD.IADD R17, R17, 0x1, -R12 ;  /* 0x000000011111e824 */ /* 0x000fe200078e0a0c */
[----:B------:R-:W-:Y:S01]  /*1360*/  IABS R23, R14 ;  /* 0x0000000e00177213 */ /* 0x000fe20000000000 */
[C---:B------:R-:W-:Y:S01]  /*1370*/  IMAD R7, R12.reuse, R10, R7 ;  /* 0x0000000a0c077224 */ /* 0x040fe200078e0207 */
[C---:B------:R-:W-:Y:S01]  /*1380*/  ISETP.GT.U32.AND P0, PT, R12.reuse, R5, PT ;  /* 0x000000050c00720c */ /* 0x040fe20003f04070 */
[----:B------:R-:W-:Y:S01]  /*1390*/  IMAD.MOV R11, RZ, RZ, -R11 ;  /* 0x000000ffff0b7224 */ /* 0x000fe200078e0a0b */
[----:B---3--:R-:W-:Y:S01]  /*13a0*/  MOV R6, R17 ;  /* 0x0000001100067202 */ /* 0x008fe20000000f00 */
[C---:B------:R-:W-:Y:S01]  /*13b0*/  IMAD R19, R12.reuse, R16, R19 ;  /* 0x000000100c137224 */ /* 0x040fe200078e0213 */
[C---:B------:R-:W-:Y:S01]  /*13c0*/  ISETP.GT.U32.AND P6, PT, R12.reuse, R7, PT ;  /* 0x000000070c00720c */ /* 0x040fe20003fc4070 */
[C---:B------:R-:W-:Y:S01]  /*13d0*/  IMAD R18, R12.reuse, R11, R18 ;  /* 0x0000000b0c127224 */ /* 0x040fe200078e0212 */
[----:B------:R-:W-:Y:S01]  /*13e0*/  IABS R10, R0 ;  /* 0x00000000000a7213 */ /* 0x000fe20000000000 */
[----:B------:R-:W-:Y:S01]  /*13f0*/  @!P5 IMAD.MOV R6, RZ, RZ, -R6 ;  /* 0x000000ffff06d224 */ /* 0x000fe200078e0a06 */
[----:B------:R-:W-:Y:S01]  /*1400*/  IABS R16, R9 ;  /* 0x0000000900107213 */ /* 0x000fe20000000000 */
[----:B------:R-:W-:Y:S01]  /*1410*/  IMAD.HI.U32 R13, R3, R20, RZ ;  /* 0x00000014030d7227 */ /* 0x000fe200078e00ff */
[----:B------:R-:W-:-:S02]  /*1420*/  ISETP.GT.U32.AND P5, PT, R12, R18, PT ;  /* 0x000000120c00720c */ /* 0x000fc40003fa4070 */
[----:B------:R2:W-:Y:S01]  /*1430*/  STL [R1+0x2c], R6 ;  /* 0x00002c0601007387 */ /* 0x0005e20000100800 */
[--C-:B------:R-:W-:Y:S01]  /*1440*/  @!P0 IMAD.IADD R5, R5, 0x1, -R12.reuse ;  /* 0x0000000105058824 */ /* 0x100fe200078e0a0c */
[----:B------:R-:W-:Y:S01]  /*1450*/  ISETP.GT.U32.AND P0, PT, R12, R19, PT ;  /* 0x000000130c00720c */ /* 0x000fe20003f04070 */
[----:B------:R-:W-:Y:S01]  /*1460*/  IMAD.HI.U32 R11, R3, R10, RZ ;  /* 0x0000000a030b7227 */ /* 0x000fe200078e00ff */
[----:B------:R-:W-:Y:S02]  /*1470*/  STL [R1+0x60], R9 ;  /* 0x0000600901007387 */ /* 0x000fe40000100800 */
[----:B------:R-:W-:Y:S01]  /*1480*/  @!P4 IADD3 R5, PT, PT, -R5, RZ, RZ ;  /* 0x000000ff0505c210 */ /* 0x000fe20007ffe1ff */
[----:B------:R-:W-:Y:S01]  /*1490*/  @!P6 IMAD.IADD R7, R7, 0x1, -R12 ;  /* 0x000000010707e824 */ /* 0x000fe200078e0a0c */
[----:B------:R3:W-:Y:S01]  /*14a0*/  STL [R1+0x5c], R8 ;  /* 0x00005c0801007387 */ /* 0x0007e20000100800 */
[----:B------:R-:W-:Y:S01]  /*14b0*/  IMAD.MOV R11, RZ, RZ, -R11 ;  /* 0x000000ffff0b7224 */ /* 0x000fe200078e0a0b */
[----:B--2---:R-:W-:Y:S01]  /*14c0*/  LOP3.LUT R6, R2, 0x54, RZ, 0xfc, !PT ;  /* 0x0000005402067812 */ /* 0x004fe200078efcff */
[----:B------:R-:W-:Y:S01]  /*14d0*/  IMAD.MOV R13, RZ, RZ, -R13 ;  /* 0x000000ffff0d7224 */ /* 0x000fe200078e0a0d */
[C---:B------:R-:W-:Y:S01]  /*14e0*/  ISETP.GT.U32.AND P6, PT, R12.reuse, R7, PT ;  /* 0x000000070c00720c */ /* 0x040fe20003fc4070 */
[----:B------:R-:W-:Y:S01]  /*14f0*/  IMAD R10, R12, R11, R10 ;  /* 0x0000000b0c0a7224 */ /* 0x000fe200078e020a */
[----:B------:R-:W-:Y:S01]  /*1500*/  @!P5 IADD3 R18, PT, PT, R18, -R12, RZ ;  /* 0x8000000c1212d210 */ /* 0x000fe20007ffe0ff */
[----:B------:R-:W-:Y:S01]  /*1510*/  @!P0 IMAD.IADD R19, R19, 0x1, -R12 ;  /* 0x0000000113138824 */ /* 0x000fe200078e0a0c */
[----:B------:R-:W-:Y:S01]  /*1520*/  IABS R25, R6 ;  /* 0x0000000600197213 */ /* 0x000fe20000000000 */
[----:B------:R-:W-:Y:S01]  /*1530*/  IMAD.HI.U32 R11, R3, R21, RZ ;  /* 0x00000015030b7227 */ /* 0x000fe200078e00ff */
[C---:B------:R-:W-:Y:S01]  /*1540*/  ISETP.GT.U32.AND P5, PT, R12.reuse, R18, PT ;  /* 0x000000120c00720c */ /* 0x040fe20003fa4070 */
[----:B------:R2:W-:Y:S01]  /*1550*/  STL [R1+0x58], R6 ;  /* 0x0000580601007387 */ /* 0x0005e20000100800 */
[----:B------:R-:W-:Y:S01]  /*1560*/  ISETP.GT.U32.AND P0, PT, R12, R19, PT ;  /* 0x000000130c00720c */ /* 0x000fe20003f04070 */
[----:B------:R-:W-:Y:S01]  /*1570*/  IMAD.MOV R11, RZ, RZ, -R11 ;  /* 0x000000ffff0b7224 */ /* 0x000fe200078e0a0b */
[----:B---3--:R-:W-:Y:S01]  /*1580*/  LOP3.LUT R8, R2, 0x5c, RZ, 0xfc, !PT ;  /* 0x0000005c02087812 */ /* 0x008fe200078efcff */
[----:B------:R-:W-:Y:S01]  /*1590*/  IMAD R20, R12, R13, R20 ;  /* 0x0000000d0c147224 */ /* 0x000fe200078e0214 */
[----:B------:R-:W-:Y:S01]  /*15a0*/  LOP3.LUT R9, R2, 0x64, RZ, 0xfc, !PT ;  /* 0x0000006402097812 */ /* 0x000fe200078efcff */
[C---:B------:R-:W-:Y:S01]  /*15b0*/  IMAD R21, R12.reuse, R11, R21 ;  /* 0x0000000b0c157224 */ /* 0x040fe200078e0215 */
[----:B------:R-:W-:Y:S01]  /*15c0*/  IABS R24, R8 ;  /* 0x0000000800187213 */ /* 0x000fe20000000000 */
[----:B------:R-:W-:Y:S01]  /*15d0*/  @!P6 IMAD.IADD R7, R7, 0x1, -R12 ;  /* 0x000000010707e824 */ /* 0x000fe200078e0a0c */
[----:B------:R-:W-:Y:S01]  /*15e0*/  ISETP.GT.U32.AND P6, PT, R12, R20, PT ;  /* 0x000000140c00720c */ /* 0x000fe20003fc4070 */
[----:B------:R-:W-:Y:S01]  /*15f0*/  IMAD.HI.U32 R17, R3, R16, RZ ;  /* 0x0000001003117227 */ /* 0x000fe200078e00ff */
[----:B--2---:R-:W-:-:S02]  /*1600*/  LOP3.LUT R6, R2, 0x60, RZ, 0xfc, !PT ;  /* 0x0000006002067812 */ /* 0x004fc400078efcff */
[----:B------:R-:W-:Y:S01]  /*1610*/  IABS R28, R9 ;  /* 0x00000009001c7213 */ /* 0x000fe20000000000 */
[--C-:B------:R-:W-:Y:S01]  /*1620*/  @!P0 IMAD.IADD R19, R19, 0x1, -R12.reuse ;  /* 0x0000000113138824 */ /* 0x100fe200078e0a0c */
[----:B------:R-:W-:Y:S01]  /*1630*/  ISETP.GT.U32.AND P0, PT, R12, R21, PT ;  /* 0x000000150c00720c */ /* 0x000fe20003f04070 */
[--C-:B------:R-:W-:Y:S01]  /*1640*/  @!P5 IMAD.IADD R18, R18, 0x1, -R12.reuse ;  /* 0x000000011212d824 */ /* 0x100fe200078e0a0c */
[----:B------:R-:W-:Y:S01]  /*1650*/  ISETP.GT.U32.AND P5, PT, R12, R10, PT ;  /* 0x0000000a0c00720c */ /* 0x000fe20003fa4070 */
[----:B------:R-:W-:Y:S01]  /*1660*/  IMAD.HI.U32 R11, R3, R25, RZ ;  /* 0x00000019030b7227 */ /* 0x000fe200078e00ff */
[----:B------:R-:W-:Y:S01]  /*1670*/  STL [R1+0xb28], R19 ;  /* 0x000b281301007387 */ /* 0x000fe20000100800 */
[----:B------:R-:W-:Y:S02]  /*1680*/  IABS R26, R6 ;  /* 0x00000006001a7213 */ /* 0x000fe40000000000 */
[--C-:B------:R-:W-:Y:S01]  /*1690*/  @!P6 IMAD.IADD R20, R20, 0x1, -R12.reuse ;  /* 0x000000011414e824 */ /* 0x100fe200078e0a0c */
[----:B------:R2:W-:Y:S01]  /*16a0*/  STL [R1+0x50], R14 ;  /* 0x0000500e01007387 */ /* 0x0005e20000100800 */
[----:B------:R-:W-:Y:S01]  /*16b0*/  IMAD.MOV R17, RZ, RZ, -R17 ;  /* 0x000000ffff117224 */ /* 0x000fe200078e0a11 */
[----:B------:R-:W-:Y:S01]  /*16c0*/  ISETP.GE.AND P6, PT, R4, RZ, PT ;  /* 0x000000ff0400720c */ /* 0x000fe20003fc6270 */
[----:B------:R-:W-:Y:S01]  /*16d0*/  IMAD.MOV R11, RZ, RZ, -R11 ;  /* 0x000000ffff0b7224 */ /* 0x000fe200078e0a0b */
[----:B------:R3:W-:Y:S01]  /*16e0*/  STL [R1+0x48], R8 ;  /* 0x0000480801007387 */ /* 0x0007e20000100800 */
[----:B------:R-:W-:-:S02]  /*16f0*/  @!P0 IMAD.IADD R21, R21, 0x1, -R12 ;  /* 0x0000000115158824 */ /* 0x000fc400078e0a0c */
[----:B------:R-:W-:Y:S01]  /*1700*/  @!P5 IMAD.IADD R10, R10, 0x1, -R12 ;  /* 0x000000010a0ad824 */ /* 0x000fe200078e0a0c */
[C---:B------:R-:W-:Y:S01]  /*1710*/  ISETP.GT.U32.AND P5, PT, R12.reuse, R20, PT ;  /* 0x000000140c00720c */ /* 0x040fe20003fa4070 */
[----:B------:R4:W-:Y:S01]  /*1720*/  STL [R1+0x1c], R5 ;  /* 0x00001c0501007387 */ /* 0x0009e20000100800 */
[C---:B------:R-:W-:Y:S01]  /*1730*/  ISETP.GT.U32.AND P0, PT, R12.reuse, R21, PT ;  /* 0x000000150c00720c */ /* 0x040fe20003f04070 */
[----:B------:R-:W-:Y:S01]  /*1740*/  IMAD R4, R12, R17, R16 ;  /* 0x000000110c047224 */ /* 0x000fe200078e0210 */
[----:B--2---:R-:W-:Y:S01]  /*1750*/  LOP3.LUT R14, R2, 0x6c, RZ, 0xfc, !PT ;  /* 0x0000006c020e7812 */ /* 0x004fe200078efcff */
[----:B------:R-:W-:Y:S01]  /*1760*/  IMAD R25, R12, R11, R25 ;  /* 0x0000000b0c197224 */ /* 0x000fe200078e0219 */
[----:B---3--:R-:W-:Y:S01]  /*1770*/  LOP3.LUT R8, R2, 0x74, RZ, 0xfc, !PT ;  /* 0x0000007402087812 */ /* 0x008fe200078efcff */
[----:B------:R-:W-:Y:S01]  /*1780*/  IMAD.HI.U32 R13, R3, R22, RZ ;  /* 0x00000016030d7227 */ /* 0x000fe200078e00ff */
[----:B------:R-:W-:Y:S01]  /*1790*/  STL [R1+0xb24], R6 ;  /* 0x000b240601007387 */ /* 0x000fe20000100800 */
[----:B------:R-:W-:-:S02]  /*17a0*/  ISETP.GT.U32.AND P4, PT, R12, R10, PT ;  /* 0x0000000a0c00720c */ /* 0x000fc40003f84070 */
[----:B----4-:R-:W-:Y:S01]  /*17b0*/  IMAD.HI.U32 R5, R3, R23, RZ ;  /* 0x0000001703057227 */ /* 0x010fe200078e00ff */
[----:B------:R-:W-:-:S03]  /*17c0*/  IADD3 R13, PT, PT, -R13, RZ, RZ ;  /* 0x000000ff0d0d7210 */ /* 0x000fc60007ffe1ff */
[----:B------:R-:W-:Y:S02]  /*17d0*/  IMAD.MOV R5, RZ, RZ, -R5 ;  /* 0x000000ffff057224 */ /* 0x000fe400078e0a05 */
[--C-:B------:R-:W-:Y:S01]  /*17e0*/  @!P5 IMAD.IADD R20, R20, 0x1, -R12.reuse ;  /* 0x000000011414d824 */ /* 0x100fe200078e0a0c */
[C---:B------:R-:W-:Y:S01]  /*17f0*/  ISETP.GT.U32.AND P5, PT, R12.reuse, R4, PT ;  /* 0x000000040c00720c */ /* 0x040fe20003fa4070 */
[----:B------:R-:W-:Y:S01]  /*1800*/  @!P0 IMAD.IADD R21, R21, 0x1, -R12 ;  /* 0x0000000115158824 */ /* 0x000fe200078e0a0c */
[C---:B------:R-:W-:Y:S01]  /*1810*/  ISETP.GT.U32.AND P0, PT, R12.reuse, R25, PT ;  /* 0x000000190c00720c */ /* 0x040fe20003f04070 */
[----:B------:R-:W-:Y:S01]  /*1820*/  IMAD R23, R12, R5, R23 ;  /* 0x000000050c177224 */ /* 0x000fe200078e0217 */
[----:B------:R2:W-:Y:S01]  /*1830*/  STL [R1+0xb2c], R20 ;  /* 0x000b2c1401007387 */ /* 0x0005e20000100800 */
[----:B------:R-:W-:-:S04]  /*1840*/  IMAD.HI.U32 R5, R3, R28, RZ ;  /* 0x0000001c03057227 */ /* 0x000fc800078e00ff */
[----:B------:R-:W-:-:S04]  /*1850*/  IMAD.HI.U32 R11, R3, R26, RZ ;  /* 0x0000001a030b7227 */ /* 0x000fc800078e00ff */
[----:B------:R-:W-:Y:S02]  /*1860*/  IMAD.MOV R5, RZ, RZ, -R5 ;  /* 0x000000ffff057224 */ /* 0x000fe400078e0a05 */
[----:B------:R-:W-:Y:S02]  /*1870*/  IMAD R22, R12, R13, R22 ;  /* 0x0000000d0c167224 */ /* 0x000fe400078e0216 */
[----:B------:R-:W-:-:S04]  /*1880*/  IMAD.HI.U32 R13, R3, R24, RZ ;  /* 0x00000018030d7227 */ /* 0x000fc800078e00ff */
[----:B------:R-:W-:Y:S01]  /*1890*/  IMAD.MOV R11, RZ, RZ, -R11 ;  /* 0x000000ffff0b7224 */ /* 0x000fe200078e0a0b */
[----:B------:R-:W-:Y:S01]  /*18a0*/  IADD3 R13, PT, PT, -R13, RZ, RZ ;  /* 0x000000ff0d0d7210 */ /* 0x000fe20007ffe1ff */
[C---:B------:R-:W-:Y:S01]  /*18b0*/  IMAD R28, R12.reuse, R5, R28 ;  /* 0x000000050c1c7224 */ /* 0x040fe200078e021c */
[----:B------:R-:W-:Y:S01]  /*18c0*/  IABS R5, R29 ;  /* 0x0000001d00057213 */ /* 0x000fe20000000000 */
[----:B------:R-:W-:Y:S01]  /*18d0*/  IMAD R26, R12, R11, R26 ;  /* 0x0000000b0c1a7224 */ /* 0x000fe200078e021a */
[----:B------:R-:W-:Y:S01]  /*18e0*/  IABS R11, R8 ;  /* 0x00000008000b7213 */ /* 0x000fe20000000000 */
[--C-:B------:R-:W-:Y:S01]  /*18f0*/  @!P5 IMAD.IADD R4, R4, 0x1, -R12.reuse ;  /* 0x000000010404d824 */ /* 0x100fe200078e0a0c */
[----:B------:R-:W-:Y:S01]  /*1900*/  ISETP.GE.AND P5, PT, R0, RZ, PT ;  /* 0x000000ff0000720c */ /* 0x000fe20003fa6270 */
[----:B------:R-:W-:Y:S01]  /*1910*/  @!P0 IMAD.IADD R25, R25, 0x1, -R12 ;  /* 0x0000000119198824 */ /* 0x000fe200078e0a0c */
[----:B--2---:R-:W-:Y:S01]  /*1920*/  MOV R20, R5 ;  /* 0x0000000500147202 */ /* 0x004fe20000000f00 */
[----:B------:R-:W-:Y:S01]  /*1930*/  IMAD R24, R12, R13, R24 ;  /* 0x0000000d0c187224 */ /* 0x000fe200078e0218 */
[----:B------:R-:W-:Y:S01]  /*1940*/  ISETP.GE.AND P0, PT, R27, RZ, PT ;  /* 0x000000ff1b00720c */ /* 0x000fe20003f06270 */
[----:B------:R-:W-:Y:S01]  /*1950*/  IMAD.MOV.U32 R19, RZ, RZ, R11 ;  /* 0x000000ffff137224 */ /* 0x000fe200078e000b */
[----:B------:R-:W-:Y:S01]  /*1960*/  LOP3.LUT R0, R2, 0x78, RZ, 0xfc, !PT ;  /* 0x0000007802007812 */ /* 0x000fe200078efcff */
[----:B------:R-:W-:Y:S01]  /*1970*/  IMAD.HI.U32 R13, R3, R20, RZ ;  /* 0x00000014030d7227 */ /* 0x000fe200078e00ff */
[----:B------:R-:W-:-:S02]  /*1980*/  IABS R27, R15 ;  /* 0x0000000f001b7213 */ /* 0x000fc40000000000 */
[----:B------:R-:W-:Y:S01]  /*1990*/  IABS R17, R0 ;  /* 0x0000000000117213 */ /* 0x000fe20000000000 */
[----:B------:R-:W-:Y:S01]  /*19a0*/  IMAD.HI.U32 R16, R3, R19, RZ ;  /* 0x0000001303107227 */ /* 0x000fe200078e00ff */
[----:B------:R-:W-:Y:S02]  /*19b0*/  IABS R2, R14 ;  /* 0x0000000e00027213 */ /* 0x000fe40000000000 */
[----:B------:R-:W-:Y:S01]  /*19c0*/  IADD3 R13, PT, PT, -R13, RZ, RZ ;  /* 0x000000ff0d0d7210 */ /* 0x000fe20007ffe1ff */
[----:B------:R-:W-:-:S04]  /*19d0*/  IMAD.HI.U32 R11, R3, R27, RZ ;  /* 0x0000001b030b7227 */ /* 0x000fc800078e00ff */
[----:B------:R-:W-:Y:S02]  /*19e0*/  IMAD.MOV.U32 R6, RZ, RZ, R17 ;  /* 0x000000ffff067224 */ /* 0x000fe400078e0011 */
[----:B------:R-:W-:Y:S02]  /*19f0*/  IMAD.MOV R11, RZ, RZ, -R11 ;  /* 0x000000ffff0b7224 */ /* 0x000fe400078e0a0b */
[----:B------:R-:W-:Y:S02]  /*1a00*/  IMAD.MOV R16, RZ, RZ, -R16 ;  /* 0x000000ffff107224 */ /* 0x000fe400078e0a10 */
[----:B------:R-:W-:-:S04]  /*1a10*/  IMAD.HI.U32 R5, R3, R2, RZ ;  /* 0x0000000203057227 */ /* 0x000fc800078e00ff */
[----:B------:R-:W-:-:S04]  /*1a20*/  IMAD.HI.U32 R17, R3, R6, RZ ;  /* 0x0000000603117227 */ /* 0x000fc800078e00ff */
[C---:B------:R-:W-:Y:S02]  /*1a30*/  IMAD R27, R12.reuse, R11, R27 ;  /* 0x0000000b0c1b7224 */ /* 0x040fe400078e021b */
[C---:B------:R-:W-:Y:S02]  /*1a40*/  IMAD R3, R12.reuse, R13, R20 ;  /* 0x0000000d0c037224 */ /* 0x040fe400078e0214 */
[----:B------:R-:W2:Y:S01]  /*1a50*/  LDL.LU R20, [R1+0xb2c] ;  /* 0x000b2c0001147983 */ /* 0x000ea20000300800 */
[C---:B------:R-:W-:Y:S02]  /*1a60*/  IMAD R11, R12.reuse, R16, R19 ;  /* 0x000000100c0b7224 */ /* 0x040fe400078e0213 */
[----:B------:R-:W-:Y:S01]  /*1a70*/  IMAD.MOV R5, RZ, RZ, -R5 ;  /* 0x000000ffff057224 */ /* 0x000fe200078e0a05 */
[----:B------:R-:W3:Y:S01]  /*1a80*/  LDL.LU R19, [R1+0xb28] ;  /* 0x000b280001137983 */ /* 0x000ee20000300800 */
[----:B------:R-:W-:Y:S02]  /*1a90*/  @!P3 IMAD.MOV R7, RZ, RZ, -R7 ;  /* 0x000000ffff07b224 */ /* 0x000fe400078e0a07 */
[----:B------:R-:W-:Y:S01]  /*1aa0*/  IMAD R2, R12, R5, R2 ;  /* 0x000000050c027224 */ /* 0x000fe200078e0202 */
[----:B------:R-:W4:Y:S01]  /*1ab0*/  LDL.LU R16, [R1+0x50] ;  /* 0x0000500001107983 */ /* 0x000f220000300800 */
[----:B------:R-:W-:-:S02]  /*1ac0*/  IMAD.MOV R5, RZ, RZ, -R17 ;  /* 0x000000ffff057224 */ /* 0x000fc400078e0a11 */
[----:B------:R-:W-:Y:S01]  /*1ad0*/  @!P1 IMAD.MOV R18, RZ, RZ, -R18 ;  /* 0x000000ffff129224 */ /* 0x000fe200078e0a12 */
[----:B------:R-:W4:Y:S01]  /*1ae0*/  LDL.LU R13, [R1+0x48] ;  /* 0x00004800010d7983 */ /* 0x000f220000300800 */
[----:B------:R-:W-:Y:S01]  /*1af0*/  @!P4 IMAD.IADD R10, R10, 0x1, -R12 ;  /* 0x000000010a0ac824 */ /* 0x000fe200078e0a0c */
[C---:B------:R-:W-:Y:S02]  /*1b00*/  ISETP.GT.U32.AND P4, PT, R12.reuse, R22, PT ;  /* 0x000000160c00720c */ /* 0x040fe40003f84070 */
[----:B------:R-:W4:Y:S04]  /*1b10*/  LDL.LU R17, [R1+0x58] ;  /* 0x0000580001117983 */ /* 0x000f280000300800 */
[----:B------:R1:W-:Y:S01]  /*1b20*/  STL [R1+0xb00], R7 ;  /* 0x000b000701007387 */ /* 0x0003e20000100800 */
[----:B------:R-:W-:-:S06]  /*1b30*/  IMAD R5, R12, R5, R6 ;  /* 0x000000050c057224 */ /* 0x000fcc00078e0206 */
[--C-:B------:R-:W-:Y:S01]  /*1b40*/  @!P4 IMAD.IADD R22, R22, 0x1, -R12.reuse ;  /* 0x000000011616c824 */ /* 0x100fe200078e0a0c */
[C---:B------:R-:W-:Y:S01]  /*1b50*/  ISETP.GT.U32.AND P4, PT, R12.reuse, R23, PT ;  /* 0x000000170c00720c */ /* 0x040fe20003f84070 */
[----:B-1----:R-:W4:Y:S04]  /*1b60*/  LDL.LU R7, [R1+0x5c] ;  /* 0x00005c0001077983 */ /* 0x002f280000300800 */
[----:B------:R1:W-:Y:S08]  /*1b70*/  STL [R1+0xb04], R18 ;  /* 0x000b041201007387 */ /* 0x0003f00000100800 */
[----:B------:R-:W-:Y:S01]  /*1b80*/  @!P4 IMAD.IADD R23, R23, 0x1, -R12 ;  /* 0x000000011717c824 */ /* 0x000fe200078e0a0c */
[C---:B------:R-:W-:Y:S01]  /*1b90*/  ISETP.GT.U32.AND P4, PT, R12.reuse, R24, PT ;  /* 0x000000180c00720c */ /* 0x040fe20003f84070 */
[----:B-1----:R-:W4:Y:S04]  /*1ba0*/  LDL.LU R18, [R1+0x60] ;  /* 0x0000600001127983 */ /* 0x002f280000300800 */
[----:B------:R-:W4:Y:S01]  /*1bb0*/  LDL.LU R6, [R1+0xb24] ;  /* 0x000b240001067983 */ /* 0x000f220000300800 */
[----:B------:R-:W-:-:S07]  /*1bc0*/  ISETP.GT.U32.AND P1, PT, R12, R22, PT ;  /* 0x000000160c00720c */ /* 0x000fce0003f24070 */
[----:B------:R-:W-:Y:S01]  /*1bd0*/  @!P4 IMAD.IADD R24, R24, 0x1, -R12 ;  /* 0x000000011818c824 */ /* 0x000fe200078e0a0c */
[C---:B------:R-:W-:Y:S01]  /*1be0*/  ISETP.GT.U32.AND P4, PT, R12.reuse, R26, PT ;  /* 0x0000001a0c00720c */ /* 0x040fe20003f84070 */
[----:B------:R-:W-:Y:S01]  /*1bf0*/  @!P5 IMAD.MOV R10, RZ, RZ, -R10 ;  /* 0x000000ffff0ad224 */ /* 0x000fe200078e0a0a */
[C---:B------:R-:W-:Y:S02]  /*1c00*/  ISETP.GT.U32.AND P3, PT, R12.reuse, R4, PT ;  /* 0x000000040c00720c */ /* 0x040fe40003f64070 */
[C---:B------:R-:W-:Y:S01]  /*1c10*/  ISETP.GT.U32.AND P5, PT, R12.reuse, R24, PT ;  /* 0x000000180c00720c */ /* 0x040fe20003fa4070 */
[----:B------:R-:W-:Y:S01]  /*1c20*/  @!P0 IMAD.MOV R21, RZ, RZ, -R21 ;  /* 0x000000ffff158224 */ /* 0x000fe200078e0a15 */
[----:B------:R-:W-:Y:S01]  /*1c30*/  ISETP.GT.U32.AND P0, PT, R12, R28, PT ;  /* 0x0000001c0c00720c */ /* 0x000fe20003f04070 */
[----:B------:R-:W-:Y:S01]  /*1c40*/  @!P1 IMAD.IADD R22, R22, 0x1, -R12 ;  /* 0x0000000116169824 */ /* 0x000fe200078e0a0c */
[----:B------:R-:W-:-:S05]  /*1c50*/  ISETP.GT.U32.AND P1, PT, R12, R2, PT ;  /* 0x000000020c00720c */ /* 0x000fca0003f24070 */
[--C-:B------:R-:W-:Y:S01]  /*1c60*/  @!P4 IMAD.IADD R26, R26, 0x1, -R12.reuse ;  /* 0x000000011a1ac824 */ /* 0x100fe200078e0a0c */
[----:B------:R-:W-:Y:S01]  /*1c70*/  ISETP.GT.U32.AND P4, PT, R12, R23, PT ;  /* 0x000000170c00720c */ /* 0x000fe20003f84070 */
[--C-:B------:R-:W-:Y:S01]  /*1c80*/  @!P3 IMAD.IADD R4, R4, 0x1, -R12.reuse ;  /* 0x000000010404b824 */ /* 0x100fe200078e0a0c */
[----:B------:R-:W-:Y:S01]  /*1c90*/  ISETP.GT.U32.AND P3, PT, R12, R27, PT ;  /* 0x0000001b0c00720c */ /* 0x000fe20003f64070 */
[--C-:B------:R-:W-:Y:S01]  /*1ca0*/  @!P5 IMAD.IADD R24, R24, 0x1, -R12.reuse ;  /* 0x000000011818d824 */ /* 0x100fe200078e0a0c */
[----:B------:R-:W-:Y:S01]  /*1cb0*/  ISETP.GT.U32.AND P5, PT, R12, R5, PT ;  /* 0x000000050c00720c */ /* 0x000fe20003fa4070 */
[----:B------:R-:W-:Y:S02]  /*1cc0*/  @!P0 IMAD.IADD R28, R28, 0x1, -R12 ;  /* 0x000000011c1c8824 */ /* 0x000fe400078e0a0c */
[----:B------:R-:W-:-:S06]  /*1cd0*/  @!P1 IADD3 R2, PT, PT, R2, -R12, RZ ;  /* 0x8000000c02029210 */ /* 0x000fcc0007ffe0ff */
[--C-:B------:R-:W-:Y:S01]  /*1ce0*/  @!P4 IMAD.IADD R23, R23, 0x1, -R12.reuse ;  /* 0x000000011717c824 */ /* 0x100fe200078e0a0c */
[C---:B------:R-:W-:Y:S01]  /*1cf0*/  ISETP.GT.U32.AND P4, PT, R12.reuse, R11, PT ;  /* 0x0000000b0c00720c */ /* 0x040fe20003f84070 */
[--C-:B------:R-:W-:Y:S02]  /*1d00*/  @!P3 IMAD.IADD R27, R27, 0x1, -R12.reuse ;  /* 0x000000011b1bb824 */ /* 0x100fe400078e0a0c */
[----:B------:R-:W-:Y:S01]  /*1d10*/  @!P5 IMAD.IADD R5, R5, 0x1, -R12 ;  /* 0x000000010505d824 */ /* 0x000fe200078e0a0c */
[----:B------:R-:W-:-:S09]  /*1d20*/  ISETP.GT.U32.AND P5, PT, R12, R28, PT ;  /* 0x0000001c0c00720c */ /* 0x000fd20003fa4070 */
[----:B------:R-:W-:-:S04]  /*1d30*/  @!P4 IMAD.IADD R11, R11, 0x1, -R12 ;  /* 0x000000010b0bc824 */ /* 0x000fc800078e0a0c */
[----:B------:R-:W-:Y:S01]  /*1d40*/  @!P5 IMAD.IADD R28, R28, 0x1, -R12 ;  /* 0x000000011c1cd824 */ /* 0x000fe200078e0a0c */
[----:B------:R-:W-:Y:S02]  /*1d50*/  ISETP.GE.AND P5, PT, R15, RZ, PT ;  /* 0x000000ff0f00720c */ /* 0x000fe40003fa6270 */
[----:B---3--:R-:W-:Y:S02]  /*1d60*/  @!P2 IADD3 R19, PT, PT, -R19, RZ, RZ ;  /* 0x000000ff1313a210 */ /* 0x008fe40007ffe1ff */
[C---:B------:R-:W-:Y:S01]  /*1d70*/  ISETP.GT.U32.AND P2, PT, R12.reuse, R25, PT ;  /* 0x000000190c00720c */ /* 0x040fe20003f44070 */
[----:B--2---:R-:W-:Y:S01]  /*1d80*/  @!P6 IMAD.MOV R20, RZ, RZ, -R20 ;  /* 0x000000ffff14e224 */ /* 0x004fe200078e0a14 */
[----:B------:R-:W-:-:S11]  /*1d90*/  ISETP.GT.U32.AND P6, PT, R12, R26, PT ;  /* 0x0000001a0c00720c */ /* 0x000fd60003fc4070 */
[----:B------:R-:W-:Y:S02]  /*1da0*/  @!P2 IADD3 R25, PT, PT, R25, -R12, RZ ;  /* 0x8000000c1919a210 */ /* 0x000fe40007ffe0ff */
[----:B------:R-:W-:Y:S02]  /*1db0*/  ISETP.GT.U32.AND P2, PT, R12, R3, PT ;  /* 0x000000030c00720c */ /* 0x000fe40003f44070 */
[----:B----4-:R-:W-:Y:S02]  /*1dc0*/  ISETP.GE.AND P1, PT, R16, RZ, PT ;  /* 0x000000ff1000720c */ /* 0x010fe40003f26270 */
[----:B------:R-:W-:-:S09]  /*1dd0*/  ISETP.GE.AND P0, PT, R7, RZ, PT ;  /* 0x000000ff0700720c */ /* 0x000fd20003f06270 */
[--C-:B------:R-:W-:Y:S01]  /*1de0*/  @!P2 IMAD.IADD R3, R3, 0x1, -R12.reuse ;  /* 0x000000010303a824 */ /* 0x100fe200078e0a0c */
[----:B------:R-:W-:Y:S01]  /*1df0*/  ISETP.GE.AND P2, PT, R13, RZ, PT ;  /* 0x000000ff0d00720c */ /* 0x000fe20003f46270 */
[----:B------:R-:W-:Y:S02]  /*1e00*/  @!P6 IMAD.IADD R26, R26, 0x1, -R12 ;  /* 0x000000011a1ae824 */ /* 0x000fe400078e0a0c */
[----:B------:R-:W-:Y:S01]  /*1e10*/  @!P1 IMAD.MOV R23, RZ, RZ, -R23 ;  /* 0x000000ffff179224 */ /* 0x000fe200078e0a17 */
[----:B------:R-:W-:Y:S01]  /*1e20*/  ISETP.GE.AND P6, PT, R18, RZ, PT ;  /* 0x000000ff1200720c */ /* 0x000fe20003fc6270 */
[----:B------:R-:W-:Y:S01]  /*1e30*/  @!P0 IMAD.MOV R22, RZ, RZ, -R22 ;  /* 0x000000ffff168224 */ /* 0x000fe200078e0a16 */
[C---:B------:R-:W-:Y:S02]  /*1e40*/  ISETP.GT.U32.AND P0, PT, R12.reuse, R27, PT ;  /* 0x0000001b0c00720c */ /* 0x040fe40003f04070 */
[----:B------:R-:W-:-:S05]  /*1e50*/  ISETP.GT.U32.AND P1, PT, R12, R3, PT ;  /* 0x000000030c00720c */ /* 0x000fca0003f24070 */
[----:B------:R-:W-:Y:S01]  /*1e60*/  @!P2 IMAD.MOV R24, RZ, RZ, -R24 ;  /* 0x000000ffff18a224 */ /* 0x000fe200078e0a18 */
[----:B------:R-:W-:Y:S02]  /*1e70*/  ISETP.GT.U32.AND P2, PT, R12, R11, PT ;  /* 0x0000000b0c00720c */ /* 0x000fe40003f44070 */
[----:B------:R-:W-:Y:S02]  /*1e80*/  ISETP.GE.AND P4, PT, R6, RZ, PT ;  /* 0x000000ff0600720c */ /* 0x000fe40003f86270 */
[----:B------:R-:W2:Y:S01]  /*1e90*/  LDL R6, [R1+0x8a4] ;  /* 0x0008a40001067983 */ /* 0x000ea20000100800 */
[----:B------:R-:W-:Y:S01]  /*1ea0*/  @!P6 IMAD.MOV R4, RZ, RZ, -R4 ;  /* 0x000000ffff04e224 */ /* 0x000fe200078e0a04 */
[----:B------:R-:W-:Y:S02]  /*1eb0*/  ISETP.GE.AND P6, PT, R9, RZ, PT ;  /* 0x000000ff0900720c */ /* 0x000fe40003fc6270 */
[----:B------:R-:W3:Y:S01]  /*1ec0*/  LDL.LU R9, [R1+0xb20] ;  /* 0x000b200001097983 */ /* 0x000ee20000300800 */
[----:B------:R-:W-:-:S03]  /*1ed0*/  @!P0 IMAD.IADD R27, R27, 0x1, -R12 ;  /* 0x000000011b1b8824 */ /* 0x000fc600078e0a0c */
[----:B------:R-:W4:Y:S01]  /*1ee0*/  LDL.LU R15, [R1+0xb1c] ;  /* 0x000b1c00010f7983 */ /* 0x000f220000300800 */
[----:B------:R-:W-:Y:S01]  /*1ef0*/  ISETP.GE.AND P0, PT, R14, RZ, PT ;  /* 0x000000ff0e00720c */ /* 0x000fe20003f06270 */
[--C-:B------:R-:W-:Y:S01]  /*1f00*/  @!P1 IMAD.IADD R3, R3, 0x1, -R12.reuse ;  /* 0x0000000103039824 */ /* 0x100fe200078e0a0c */
[----:B------:R-:W-:Y:S01]  /*1f10*/  ISETP.GE.AND P1, PT, R8, RZ, PT ;  /* 0x000000ff0800720c */ /* 0x000fe20003f26270 */
[----:B------:R-:W3:Y:S01]  /*1f20*/  LDL.LU R14, [R1+0xb18] ;  /* 0x000b1800010e7983 */ /* 0x000ee20000300800 */
[----:B------:R-:W-:Y:S01]  /*1f30*/  @!P2 IMAD.IADD R11, R11, 0x1, -R12 ;  /* 0x000000010b0ba824 */ /* 0x000fe200078e0a0c */
[----:B------:R-:W-:Y:S02]  /*1f40*/  ISETP.GE.AND P2, PT, R0, RZ, PT ;  /* 0x000000ff0000720c */ /* 0x000fe40003f46270 */
[----:B------:R-:W3:Y:S04]  /*1f50*/  LDL.LU R8, [R1+0x4] ;  /* 0x0000040001087983 */ /* 0x000ee80000300800 */
[----:B------:R-:W3:Y:S01]  /*1f60*/  LDL.LU R0, [R1] ;  /* 0x0000000001007983 */ /* 0x000ee20000300800 */
[----:B------:R-:W-:-:S02]  /*1f70*/  ISETP.GE.AND P3, PT, R17, RZ, PT ;  /* 0x000000ff1100720c */ /* 0x000fc40003f66270 */
[----:B------:R-:W1:Y:S01]  /*1f80*/  LDC.64 R16, c[0x0][0x3a8] ;  /* 0x0000ea00ff107b82 */ /* 0x000e620000000a00 */
[----:B------:R-:W-:Y:S01]  /*1f90*/  @!P5 IMAD.MOV R27, RZ, RZ, -R27 ;  /* 0x000000ffff1bd224 */ /* 0x000fe200078e0a1b */
[----:B------:R-:W3:Y:S01]  /*1fa0*/  LDL.LU R18, [R1+0x28] ;  /* 0x0000280001127983 */ /* 0x000ee20000300800 */
[----:B------:R-:W-:-:S03]  /*1fb0*/  @!P6 IMAD.MOV R28, RZ, RZ, -R28 ;  /* 0x000000ffff1ce224 */ /* 0x000fc600078e0a1c */
[----:B------:R-:W3:Y:S05]  /*1fc0*/  LDL.LU R7, [R1+0x2c] ;  /* 0x00002c0001077983 */ /* 0x000eea0000300800 */
[----:B------:R-:W-:Y:S02]  /*1fd0*/  @!P3 IADD3 R25, PT, PT, -R25, RZ, RZ ;  /* 0x000000ff1919b210 */ /* 0x000fe40007ffe1ff */
[----:B------:R-:W-:-:S13]  /*1fe0*/  ISETP.GT.U32.AND P3, PT, R12, R2, PT ;  /* 0x000000020c00720c */ /* 0x000fda0003f64070 */
[----:B------:R-:W-:Y:S02]  /*1ff0*/  @!P3 IADD3 R2, PT, PT, R2, -R12, RZ ;  /* 0x8000000c0202b210 */ /* 0x000fe40007ffe0ff */
[----:B------:R-:W-:Y:S02]  /*2000*/  ISETP.GE.AND P3, PT, R29, RZ, PT ;  /* 0x000000ff1d00720c */ /* 0x000fe40003f66270 */
[----:B------:R-:W1:Y:S02]  /*2010*/  S2R R29, SR_TID.X ;  /* 0x00000000001d7919 */ /* 0x000e640000002100 */
[----:B-1----:R-:W-:-:S05]  /*2020*/  LOP3.LUT R29, R29, 0x7f, RZ, 0xc0, !PT ;  /* 0x0000007f1d1d7812 */ /* 0x002fca00078ec0ff */
[----:B------:R-:W-:Y:S01]  /*2030*/  IMAD R29, R29, R17, RZ ;  /* 0x000000111d1d7224 */ /* 0x000fe200078e02ff */
[----:B--2---:R-:W-:Y:S02]  /*2040*/  ISETP.GE.AND P6, PT, R6, RZ, PT ;  /* 0x000000ff0600720c */ /* 0x004fe40003fc6270 */
[----:B------:R-:W2:Y:S01]  /*2050*/  LDL.LU R6, [R1+0xb14] ;  /* 0x000b140001067983 */ /* 0x000ea20000300800 */
[----:B----4-:R-:W-:Y:S02]  /*2060*/  ISETP.NE.AND P5, PT, R15, RZ, PT ;  /* 0x000000ff0f00720c */ /* 0x010fe40003fa5270 */
[----:B------:R-:W-:Y:S01]  /*2070*/  LOP3.LUT R15, RZ, R15, RZ, 0x33, !PT ;  /* 0x0000000fff0f7212 */ /* 0x000fe200078e33ff */
[----:B------:R1:W-:Y:S03]  /*2080*/  STL [R1+0x44], R29 ;  /* 0x0000441d01007387 */ /* 0x0003e60000100800 */
[----:B---3--:R-:W-:-:S02]  /*2090*/  SEL R8, R15, R8, !P5 ;  /* 0x000000080f087207 */ /* 0x008fc40006800000 */
[C---:B------:R-:W-:Y:S01]  /*20a0*/  SEL R0, R15.reuse, R0, !P5 ;  /* 0x000000000f007207 */ /* 0x040fe20006800000 */
[----:B-1----:R-:W3:Y:S04]  /*20b0*/  LDL.LU R29, [R1+0xb10] ;  /* 0x000b1000011d7983 */ /* 0x002ee80000300800 */
[----:B------:R1:W-:Y:S04]  /*20c0*/  STL.64 [R1+0xaa0], R16 ;  /* 0x000aa01001007387 */ /* 0x0003e80000100a00 */
[----:B-1----:R-:W4:Y:S04]  /*20d0*/  LDL.LU R17, [R1+0x8] ;  /* 0x0000080001117983 */ /* 0x002f280000300800 */
[----:B------:R-:W3:Y:S04]  /*20e0*/  LDL.LU R16, [R1+0x1c] ;  /* 0x00001c0001107983 */ /* 0x000ee80000300800 */
[----:B------:R1:W-:Y:S04]  /*20f0*/  STL [R1+0x38], R8 ;  /* 0x0000380801007387 */ /* 0x0003e80000100800 */
[----:B-1----:R-:W3:Y:S04]  /*2100*/  LDL.LU R8, [R1+0xb0c] ;  /* 0x000b0c0001087983 */ /* 0x002ee80000300800 */
[----:B------:R1:W-:Y:S04]  /*2110*/  STL [R1+0x34], R0 ;  /* 0x0000340001007387 */ /* 0x0003e80000100800 */
[----:B-1----:R-:W4:Y:S01]  /*2120*/  LDL.LU R0, [R1+0xb08] ;  /* 0x000b080001007983 */ /* 0x002f220000300800 */
[----:B------:R-:W-:-:S02]  /*2130*/  SEL R18, R15, R18, !P5 ;  /* 0x000000120f127207 */ /* 0x000fc40006800000 */
[C---:B--2---:R-:W-:Y:S02]  /*2140*/  SEL R6, R15.reuse, R6, !P5 ;  /* 0x000000060f067207 */ /* 0x044fe40006800000 */
[C---:B---3--:R-:W-:Y:S02]  /*2150*/  SEL R8, R15.reuse, R8, !P5 ;  /* 0x000000080f087207 */ /* 0x048fe40006800000 */
[----:B----4-:R-:W-:-:S05]  /*2160*/  SEL R0, R15, R0, !P5 ;  /* 0x000000000f007207 */ /* 0x010fca0006800000 */
[----:B------:R1:W-:Y:S04]  /*2170*/  STL [R1+0x30], R0 ;  /* 0x0000300001007387 */ /* 0x0003e80000100800 */
[----:B-1----:R-:W2:Y:S04]  /*2180*/  LDL.LU R0, [R1+0x18] ;  /* 0x0000180001007983 */ /* 0x002ea80000300800 */
[----:B------:R1:W-:Y:S04]  /*2190*/  STL [R1+0x8], R8 ;  /* 0x0000080801007387 */ /* 0x0003e80000100800 */
[----:B-1----:R-:W3:Y:S04]  /*21a0*/  LDL.LU R8, [R1+0x24] ;  /* 0x0000240001087983 */ /* 0x002ee80000300800 */
[----:B------:R1:W-:Y:S04]  /*21b0*/  STL [R1], R6 ;  /* 0x0000000601007387 */ /* 0x0003e80000100800 */
[----:B-1----:R-:W4:Y:S04]  /*21c0*/  LDL.LU R6, [R1+0x14] ;  /* 0x0000140001067983 */ /* 0x002f280000300800 */
[----:B------:R1:W-:Y:S04]  /*21d0*/  STL [R1+0x4], R18 ;  /* 0x0000041201007387 */ /* 0x0003e80000100800 */
[----:B-1----:R-:W2:Y:S01]  /*21e0*/  LDL.LU R18, [R1+0xb04] ;  /* 0x000b040001127983 */ /* 0x002ea20000300800 */
[----:B------:R-:W-:-:S02]  /*21f0*/  SEL R7, R15, R7, !P5 ;  /* 0x000000070f077207 */ /* 0x000fc40006800000 */
[----:B------:R-:W-:-:S03]  /*2200*/  SEL R16, R15, R16, !P5 ;  /* 0x000000100f107207 */ /* 0x000fc60006800000 */
[----:B------:R1:W-:Y:S01]  /*2210*/  STL [R1+0x2c], R7 ;  /* 0x00002c0701007387 */ /* 0x0003e20000100800 */
[----:B------:R-:W-:-:S03]  /*2220*/  SEL R19, R15, R19, !P5 ;  /* 0x000000130f137207 */ /* 0x000fc60006800000 */
[----:B-1----:R-:W3:Y:S04]  /*2230*/  LDL.LU R7, [R1+0xb00] ;  /* 0x000b000001077983 */ /* 0x002ee80000300800 */
[----:B------:R1:W-:Y:S02]  /*2240*/  STL [R1+0x28], R16 ;  /* 0x0000281001007387 */ /* 0x0003e40000100800 */
[C---:B-1----:R-:W-:Y:S02]  /*2250*/  SEL R16, R15.reuse, R20, !P5 ;  /* 0x000000140f107207 */ /* 0x042fe40006800000 */
[C---:B------:R-:W-:Y:S02]  /*2260*/  SEL R20, R15.reuse, R23, !P5 ;  /* 0x000000170f147207 */ /* 0x040fe40006800000 */
[----:B--2---:R-:W-:-:S05]  /*2270*/  SEL R18, R15, R18, !P5 ;  /* 0x000000120f127207 */ /* 0x004fca0006800000 */
[----:B------:R1:W-:Y:S04]  /*2280*/  STL [R1+0x24], R18 ;  /* 0x0000241201007387 */ /* 0x0003e80000100800 */
[----:B------:R-:W-:Y:S01]  /*2290*/  STL [R1+0x20], R19 ;  /* 0x0000201301007387 */ /* 0x000fe20000100800 */
[----:B-1----:R-:W-:-:S03]  /*22a0*/  SEL R18, R15, R10, !P5 ;  /* 0x0000000a0f127207 */ /* 0x002fc60006800000 */
[----:B------:R1:W-:Y:S01]  /*22b0*/  STL [R1+0x1c], R16 ;  /* 0x00001c1001007387 */ /* 0x0003e20000100800 */
[----:B------:R-:W-:-:S03]  /*22c0*/  SEL R10, R15, R21, !P5 ;  /* 0x000000150f0a7207 */ /* 0x000fc60006800000 */
[----:B------:R-:W-:Y:S01]  /*22d0*/  STL [R1+0x18], R18 ;  /* 0x0000181201007387 */ /* 0x000fe20000100800 */
[C---:B------:R-:W-:Y:S02]  /*22e0*/  SEL R21, R15.reuse, R24, !P5 ;  /* 0x000000180f157207 */ /* 0x040fe40006800000 */
[C---:B-1----:R-:W-:Y:S02]  /*22f0*/  SEL R16, R15.reuse, R4, !P5 ;  /* 0x000000040f107207 */ /* 0x042fe40006800000 */
[----:B------:R-:W2:Y:S04]  /*2300*/  LDL.LU R4, [R1+0x4] ;  /* 0x0000040001047983 */ /* 0x000ea80000300800 */
[----:B------:R1:W-:Y:S04]  /*2310*/  STL [R1+0x14], R10 ;  /* 0x0000140a01007387 */ /* 0x0003e80000100800 */
[----:B-1----:R-:W2:Y:S04]  /*2320*/  LDL.LU R10, [R1+0x1c] ;  /* 0x00001c00010a7983 */ /* 0x002ea80000300800 */
[----:B------:R1:W-:Y:S04]  /*2330*/  STL [R1+0x10], R16 ;  /* 0x0000101001007387 */ /* 0x0003e80000100800 */
[----:B------:R3:W-:Y:S01]  /*2340*/  STL [R1+0xafc], R20 ;  /* 0x000afc1401007387 */ /* 0x0007e20000100800 */
[----:B-1----:R-:W-:-:S03]  /*2350*/  SEL R16, R15, R28, !P5 ;  /* 0x0000001c0f107207 */ /* 0x002fc60006800000 */
[----:B---3--:R-:W3:Y:S04]  /*2360*/  LDL.LU R20, [R1+0x30] ;  /* 0x0000300001147983 */ /* 0x008ee80000300800 */
[----:B------:R1:W-:Y:S04]  /*2370*/  STL [R1+0xaf8], R21 ;  /* 0x000af81501007387 */ /* 0x0003e80000100800 */
[----:B-1----:R-:W2:Y:S04]  /*2380*/  LDL.LU R21, [R1+0x38] ;  /* 0x0000380001157983 */ /* 0x002ea80000300800 */
[----:B------:R-:W2:Y:S01]  /*2390*/  LDL.LU R28, [R1+0x40] ;  /* 0x00004000011c7983 */ /* 0x000ea20000300800 */
[----:B------:R-:W-:Y:S01]  /*23a0*/  @!P4 IMAD.MOV R26, RZ, RZ, -R26 ;  /* 0x000000ffff1ac224 */ /* 0x000fe200078e0a1a */
[----:B------:R-:W-:Y:S01]  /*23b0*/  ISETP.GT.U32.AND P4, PT, R12, R5, PT ;  /* 0x000000050c00720c */ /* 0x000fe20003f84070 */
[----:B------:R-:W-:Y:S01]  /*23c0*/  @!P3 IMAD.MOV R3, RZ, RZ, -R3 ;  /* 0x000000ffff03b224 */ /* 0x000fe200078e0a03 */
[C---:B------:R-:W-:Y:S01]  /*23d0*/  SEL R23, R15.reuse, R27, !P5 ;  /* 0x0000001b0f177207 */ /* 0x040fe20006800000 */
[----:B------:R-:W-:Y:S01]  /*23e0*/  @!P1 IMAD.MOV R11, RZ, RZ, -R11 ;  /* 0x000000ffff0b9224 */ /* 0x000fe200078e0a0b */
[----:B------:R-:W-:-:S09]  /*23f0*/  SEL R18, R15, R22, !P5 ;  /* 0x000000160f127207 */ /* 0x000fd20006800000 */
[----:B------:R-:W-:Y:S01]  /*2400*/  @!P4 IMAD.IADD R5, R5, 0x1, -R12 ;  /* 0x000000010505c824 */ /* 0x000fe200078e0a0c */
[----:B------:R-:W-:Y:S01]  /*2410*/  ISETP.NE.AND P4, PT, R14, RZ, PT ;  /* 0x000000ff0e00720c */ /* 0x000fe20003f85270 */
[----:B------:R1:W-:Y:S01]  /*2420*/  STL [R1+0xaf4], R23 ;  /* 0x000af41701007387 */ /* 0x0003e20000100800 */
[C---:B------:R-:W-:Y:S01]  /*2430*/  SEL R19, R15.reuse, R25, !P5 ;  /* 0x000000190f137207 */ /* 0x040fe20006800000 */
[----:B------:R-:W-:Y:S01]  /*2440*/  @!P2 IMAD.MOV R5, RZ, RZ, -R5 ;  /* 0x000000ffff05a224 */ /* 0x000fe200078e0a05 */
[----:B------:R-:W-:Y:S01]  /*2450*/  @!P0 IADD3 R2, PT, PT, -R2, RZ, RZ ;  /* 0x000000ff02028210 */ /* 0x000fe20007ffe1ff */
[----:B------:R-:W-:Y:S01]  /*2460*/  @!P6 IMAD.MOV R29, RZ, RZ, -R29 ;  /* 0x000000ffff1de224 */ /* 0x000fe200078e0a1d */
[C---:B------:R-:W-:Y:S01]  /*2470*/  SEL R22, R15.reuse, R26, !P5 ;  /* 0x0000001a0f167207 */ /* 0x040fe20006800000 */
[----:B------:R-:W2:Y:S01]  /*2480*/  LDC.64 R12, c[0x0][0x3a0] ;  /* 0x0000e800ff0c7b82 */ /* 0x000ea20000000a00 */
[C---:B------:R-:W-:Y:S02]  /*2490*/  SEL R25, R15.reuse, R3, !P5 ;  /* 0x000000030f197207 */ /* 0x040fe40006800000 */
[C---:B------:R-:W-:Y:S01]  /*24a0*/  SEL R26, R15.reuse, R11, !P5 ;  /* 0x0000000b0f1a7207 */ /* 0x040fe20006800000 */
[----:B-1----:R-:W3:Y:S01]  /*24b0*/  LDL.LU R23, [R1+0x34] ;  /* 0x0000340001177983 */ /* 0x002ee20000300800 */
[----:B------:R-:W-:-:S03]  /*24c0*/  SEL R27, R15, R5, !P5 ;  /* 0x000000050f1b7207 */ /* 0x000fc60006800000 */
[----:B------:R-:W3:Y:S01]  /*24d0*/  LDL.LU R3, [R1+0x44] ;  /* 0x0000440001037983 */ /* 0x000ee20000300800 */
[----:B------:R-:W-:-:S03]  /*24e0*/  SEL R17, R15, R17, !P5 ;  /* 0x000000110f117207 */ /* 0x000fc60006800000 */
[----:B------:R-:W3:Y:S01]  /*24f0*/  LDL.LU R11, [R1+0x18] ;  /* 0x00001800010b7983 */ /* 0x000ee20000300800 */
[C---:B------:R-:W-:Y:S02]  /*2500*/  SEL R9, R15.reuse, R9, !P5 ;  /* 0x000000090f097207 */ /* 0x040fe40006800000 */
[C---:B----4-:R-:W-:Y:S01]  /*2510*/  SEL R6, R15.reuse, R6, !P5 ;  /* 0x000000060f067207 */ /* 0x050fe20006800000 */
[----:B------:R-:W4:Y:S01]  /*2520*/  LDL.LU R5, [R1+0x2c] ;  /* 0x00002c0001057983 */ /* 0x000f220000300800 */
[C---:B------:R-:W-:Y:S02]  /*2530*/  SEL R0, R15.reuse, R0, !P5 ;  /* 0x000000000f007207 */ /* 0x040fe40006800000 */
[C---:B------:R-:W-:Y:S02]  /*2540*/  SEL R8, R15.reuse, R8, !P5 ;  /* 0x000000080f087207 */ /* 0x040fe40006800000 */
[C---:B------:R-:W-:Y:S02]  /*2550*/  SEL R7, R15.reuse, R7, !P5 ;  /* 0x000000070f077207 */ /* 0x040fe40006800000 */
[----:B------:R-:W-:-:S02]  /*2560*/  SEL R24, R15, R2, !P5 ;  /* 0x000000020f187207 */ /* 0x000fc40006800000 */
[----:B------:R-:W-:Y:S02]  /*2570*/  @!P4 LOP3.LUT R29, RZ, R14, RZ, 0x33, !PT ;  /* 0x0000000eff1dc212 */ /* 0x000fe400078e33ff */
[----:B--2---:R-:W-:Y:S02]  /*2580*/  SEL R28, R15, R28, !P5 ;  /* 0x0000001c0f1c7207 */ /* 0x004fe40006800000 */
[----:B------:R-:W2:Y:S04]  /*2590*/  LDL.LU R15, [R1+0x10] ;  /* 0x00001000010f7983 */ /* 0x000ea80000300800 */
[----:B------:R-:W4:Y:S01]  /*25a0*/  LDL.LU R14, [R1+0x14] ;  /* 0x00001400010e7983 */ /* 0x000f220000300800 */
[----:B------:R-:W-:Y:S02]  /*25b0*/  IMAD R9, R9, UR8, RZ ;  /* 0x0000000809097c24 */ /* 0x000fe4000f8e02ff */
[----:B------:R-:W-:Y:S01]  /*25c0*/  IMAD R6, R6, UR8, RZ ;  /* 0x0000000806067c24 */ /* 0x000fe2000f8e02ff */
[----:B------:R1:W-:Y:S01]  /*25d0*/  STL.64 [R1+0xaa8], R12 ;  /* 0x000aa80c01007387 */ /* 0x0003e20000100a00 */
[----:B------:R-:W-:-:S02]  /*25e0*/  IMAD R0, R0, UR8, RZ ;  /* 0x0000000800007c24 */ /* 0x000fc4000f8e02ff */
[----:B------:R-:W-:Y:S02]  /*25f0*/  IMAD R10, R10, UR8, RZ ;  /* 0x000000080a0a7c24 */ /* 0x000fe4000f8e02ff */
[----:B---3--:R-:W-:Y:S01]  /*2600*/  IMAD R20, R20, UR8, RZ ;  /* 0x0000000814147c24 */ /* 0x008fe2000f8e02ff */
[----:B-1----:R-:W3:Y:S04]  /*2610*/  LDL.LU R13, [R1+0x8] ;  /* 0x00000800010d7983 */ /* 0x002ee80000300800 */
[----:B------:R-:W3:Y:S04]  /*2620*/  LDL.LU R12, [R1] ;  /* 0x00000000010c7983 */ /* 0x000ee80000300800 */
[----:B------:R1:W-:Y:S01]  /*2630*/  STL [R1+0x30], R9 ;  /* 0x0000300901007387 */ /* 0x0003e20000100800 */
[----:B------:R-:W-:-:S02]  /*2640*/  IMAD R21, R21, UR8, RZ ;  /* 0x0000000815157c24 */ /* 0x000fc4000f8e02ff */
[----:B------:R-:W-:Y:S01]  /*2650*/  IMAD R11, R11, UR8, RZ ;  /* 0x000000080b0b7c24 */ /* 0x000fe2000f8e02ff */
[----:B-1----:R-:W3:Y:S04]  /*2660*/  LDL.LU R9, [R1+0x20] ;  /* 0x0000200001097983 */ /* 0x002ee80000300800 */
[----:B------:R1:W-:Y:S01]  /*2670*/  STL [R1+0x8], R6 ;  /* 0x0000080601007387 */ /* 0x0003e20000100800 */
[----:B------:R-:W-:-:S03]  /*2680*/  IMAD R23, R23, UR8, RZ ;  /* 0x0000000817177c24 */ /* 0x000fc6000f8e02ff */
[----:B-1----:R-:W3:Y:S04]  /*2690*/  LDL.LU R6, [R1+0x28] ;  /* 0x0000280001067983 */ /* 0x002ee80000300800 */
[----:B------:R1:W-:Y:S02]  /*26a0*/  STL [R1], R0 ;  /* 0x0000000001007387 */ /* 0x0003e40000100800 */
[----:B-1----:R-:W-:Y:S02]  /*26b0*/  IMAD R0, R8, UR8, RZ ;  /* 0x0000000808007c24 */ /* 0x002fe4000f8e02ff */
[----:B------:R-:W3:Y:S04]  /*26c0*/  LDL.LU R8, [R1+0x24] ;  /* 0x0000240001087983 */ /* 0x000ee80000300800 */
[----:B------:R1:W-:Y:S02]  /*26d0*/  STL.64 [R1+0xae8], R10 ;  /* 0x000ae80a01007387 */ /* 0x0003e40000100a00 */
[----:B-1----:R-:W-:Y:S01]  /*26e0*/  IMAD.MOV.U32 R10, RZ, RZ, R20 ;  /* 0x000000ffff0a7224 */ /* 0x002fe200078e0014 */
[----:B------:R-:W-:Y:S01]  /*26f0*/  MOV R11, R21 ;  /* 0x00000015000b7202 */ /* 0x000fe20000000f00 */
[----:B------:R-:W3:Y:S04]  /*2700*/  LDL.LU R20, [R1+0xafc] ;  /* 0x000afc0001147983 */ /* 0x000ee80000300800 */
[----:B------:R-:W3:Y:S01]  /*2710*/  LDL.LU R21, [R1+0xaf8] ;  /* 0x000af80001157983 */ /* 0x000ee20000300800 */
[----:B--2---:R-:W-:-:S02]  /*2720*/  IMAD R15, R15, UR8, RZ ;  /* 0x000000080f0f7c24 */ /* 0x004fc4000f8e02ff */
[----:B----4-:R-:W-:-:S05]  /*2730*/  IMAD R14, R14, UR8, RZ ;  /* 0x000000080e0e7c24 */ /* 0x010fca000f8e02ff */
[----:B------:R1:W-:Y:S02]  /*2740*/  STL.64 [R1+0xad8], R14 ;  /* 0x000ad80e01007387 */ /* 0x0003e40000100a00 */
[----:B-1----:R-:W-:Y:S02]  /*2750*/  IMAD.MOV.U32 R14, RZ, RZ, R23 ;  /* 0x000000ffff0e7224 */ /* 0x002fe400078e0017 */
[----:B------:R-:W2:Y:S01]  /*2760*/  LDL.LU R23, [R1+0xaf4] ;  /* 0x000af40001177983 */ /* 0x000ea20000300800 */
[----:B------:R-:W-:Y:S02]  /*2770*/  IMAD R18, R18, UR8, RZ ;  /* 0x0000000812127c24 */ /* 0x000fe4000f8e02ff */
[----:B------:R-:W-:Y:S02]  /*2780*/  IMAD R19, R19, UR8, RZ ;  /* 0x0000000813137c24 */ /* 0x000fe4000f8e02ff */
[----:B------:R-:W-:Y:S02]  /*2790*/  IMAD R16, R16, UR8, RZ ;  /* 0x0000000810107c24 */ /* 0x000fe4000f8e02ff */
[----:B------:R-:W-:Y:S01]  /*27a0*/  IMAD R22, R22, UR8, RZ ;  /* 0x0000000816167c24 */ /* 0x000fe2000f8e02ff */
[----:B------:R-:W-:Y:S01]  /*27b0*/  STL.64 [R1+0xad0], R18 ;  /* 0x000ad01201007387 */ /* 0x000fe20000100a00 */
[----:B------:R-:W-:-:S02]  /*27c0*/  IMAD R24, R24, UR8, RZ ;  /* 0x0000000818187c24 */ /* 0x000fc4000f8e02ff */
[----:B------:R-:W-:Y:S02]  /*27d0*/  IMAD R25, R25, UR8, RZ ;  /* 0x0000000819197c24 */ /* 0x000fe4000f8e02ff */
[----:B------:R-:W-:Y:S02]  /*27e0*/  IMAD R26, R26, UR8, RZ ;  /* 0x000000081a1a7c24 */ /* 0x000fe4000f8e02ff */
[----:B------:R-:W-:Y:S02]  /*27f0*/  IMAD R27, R27, UR8, RZ ;  /* 0x000000081b1b7c24 */ /* 0x000fe4000f8e02ff */
[----:B------:R-:W-:Y:S02]  /*2800*/  IMAD R28, R28, UR8, RZ ;  /* 0x000000081c1c7c24 */ /* 0x000fe4000f8e02ff */
[----:B---3--:R-:W-:Y:S02]  /*2810*/  IMAD R20, R20, UR8, RZ ;  /* 0x0000000814147c24 */ /* 0x008fe4000f8e02ff */
[----:B------:R-:W-:-:S05]  /*2820*/  IMAD R21, R21, UR8, RZ ;  /* 0x0000000815157c24 */ /* 0x000fca000f8e02ff */
[----:B------:R-:W-:Y:S04]  /*2830*/  STL.64 [R1+0xae0], R20 ;  /* 0x000ae01401007387 */ /* 0x000fe80000100a00 */
[----:B------:R-:W-:Y:S01]  /*2840*/  STL [R1+0xaf0], R16 ;  /* 0x000af01001007387 */ /* 0x000fe20000100800 */
[----:B--2---:R-:W-:-:S05]  /*2850*/  IMAD R23, R23, UR8, RZ ;  /* 0x0000000817177c24 */ /* 0x004fca000f8e02ff */
[----:B------:R1:W-:Y:S04]  /*2860*/  STL.64 [R1+0xac8], R22 ;  /* 0x000ac81601007387 */ /* 0x0003e80000100a00 */
[----:B-1----:R-:W2:Y:S04]  /*2870*/  LDL.LU R22, [R1] ;  /* 0x0000000001167983 */ /* 0x002ea80000300800 */
[----:B------:R-:W-:Y:S04]  /*2880*/  STL.64 [R1+0xab8], R24 ;  /* 0x000ab81801007387 */ /* 0x000fe80000100a00 */
[----:B------:R1:W-:Y:S04]  /*2890*/  STL.64 [R1+0xab0], R26 ;  /* 0x000ab01a01007387 */ /* 0x0003e80000100a00 */
[----:B-1----:R-:W3:Y:S04]  /*28a0*/  LDL.LU R26, [R1+0x8] ;  /* 0x00000800011a7983 */ /* 0x002ee80000300800 */
[----:B------:R1:W-:Y:S04]  /*28b0*/  STL.64 [R1+0xac0], R28 ;  /* 0x000ac01c01007387 */ /* 0x0003e80000100a00 */
[----:B-1----:R-:W4:Y:S01]  /*28c0*/  LDL.LU R28, [R1+0x30] ;  /* 0x00003000011c7983 */ /* 0x002f220000300800 */
[----:B------:R-:W-:Y:S01]  /*28d0*/  LEA R2, P0, R3, UR6, 0x2 ;  /* 0x0000000603027c11 */ /* 0x000fe2000f8010ff */
[----:B------:R-:W-:-:S03]  /*28e0*/  IMAD R17, R17, UR8, RZ ;  /* 0x0000000811117c24 */ /* 0x000fc6000f8e02ff */
[----:B------:R-:W-:Y:S02]  /*28f0*/  LEA.HI.X.SX32 R3, R3, UR7, 0x2, P0 ;  /* 0x0000000703037c11 */ /* 0x000fe400080f16ff */
[-C--:B------:R-:W-:Y:S01]  /*2900*/  LEA R18, P0, R17, R2.reuse, 0x2 ;  /* 0x0000000211127211 */ /* 0x080fe200078010ff */
[----:B------:R-:W-:Y:S01]  /*2910*/  IMAD.MOV.U32 R15, RZ, RZ, R10 ;  /* 0x000000ffff0f7224 */ /* 0x000fe200078e000a */
[-C--:B------:R-:W-:Y:S02]  /*2920*/  LEA R16, P2, R11, R2.reuse, 0x2 ;  /* 0x000000020b107211 */ /* 0x080fe400078410ff */
[----:B------:R-:W-:Y:S01]  /*2930*/  LEA.HI.X.SX32 R19, R17, R3, 0x2, P0 ;  /* 0x0000000311137211 */ /* 0x000fe200000f16ff */
[----:B------:R-:W-:Y:S01]  /*2940*/  IMAD.MOV.U32 R17, RZ, RZ, R11 ;  /* 0x000000ffff117224 */ /* 0x000fe200078e000b */
[----:B------:R-:W-:Y:S01]  /*2950*/  LEA R10, P3, R14, R2, 0x2 ;  /* 0x000000020e0a7211 */ /* 0x000fe200078610ff */
[----:B------:R-:W-:Y:S02]  /*2960*/  IMAD R13, R13, UR8, RZ ;  /* 0x000000080d0d7c24 */ /* 0x000fe4000f8e02ff */
[----:B------:R-:W-:-:S02]  /*2970*/  IMAD.MOV.U32 R11, RZ, RZ, R14 ;  /* 0x000000ffff0b7224 */ /* 0x000fc400078e000e */
[----:B------:R-:W-:Y:S01]  /*2980*/  IMAD R12, R12, UR8, RZ ;  /* 0x000000080c0c7c24 */ /* 0x000fe2000f8e02ff */
[----:B------:R-:W-:Y:S01]  /*2990*/  LEA.HI.X.SX32 R17, R17, R3, 0x2, P2 ;  /* 0x0000000311117211 */ /* 0x000fe200010f16ff */
[----:B------:R-:W-:Y:S01]  /*29a0*/  IMAD.MOV.U32 R21, RZ, RZ, R15 ;  /* 0x000000ffff157224 */ /* 0x000fe200078e000f */
[-C--:B------:R-:W-:Y:S01]  /*29b0*/  LEA R20, P4, R15, R2.reuse, 0x2 ;  /* 0x000000020f147211 */ /* 0x080fe200078810ff */
[----:B------:R-:W-:Y:S01]  /*29c0*/  IMAD.MOV.U32 R25, RZ, RZ, R12 ;  /* 0x000000ffff197224 */ /* 0x000fe200078e000c */
[-C--:B------:R-:W-:Y:S01]  /*29d0*/  LEA R14, P5, R13, R2.reuse, 0x2 ;  /* 0x000000020d0e7211 */ /* 0x080fe200078a10ff */
[----:B------:R-:W-:Y:S01]  /*29e0*/  STL.64 [R1+0x468], R18 ;  /* 0x0004681201007387 */ /* 0x000fe20000100a00 */
[----:B------:R-:W-:Y:S02]  /*29f0*/  MOV R15, R13 ;  /* 0x0000000d000f7202 */ /* 0x000fe40000000f00 */
[-C--:B------:R-:W-:Y:S02]  /*2a00*/  LEA.HI.X.SX32 R11, R11, R3.reuse, 0x2, P3 ;  /* 0x000000030b0b7211 */ /* 0x080fe400018f16ff */
[----:B------:R-:W-:Y:S01]  /*2a10*/  LEA R24, P6, R12, R2, 0x2 ;  /* 0x000000020c187211 */ /* 0x000fe200078c10ff */
[----:B------:R-:W-:Y:S01]  /*2a20*/  STL.64 [R1+0x488], R16 ;  /* 0x0004881001007387 */ /* 0x000fe20000100a00 */
[----:B------:R-:W-:-:S02]  /*2a30*/  LEA.HI.X.SX32 R21, R21, R3, 0x2, P4 ;  /* 0x0000000315157211 */ /* 0x000fc400020f16ff */
[-C--:B------:R-:W-:Y:S01]  /*2a40*/  LEA.HI.X.SX32 R15, R15, R3.reuse, 0x2, P5 ;  /* 0x000000030f0f7211 */ /* 0x080fe200028f16ff */
[----:B------:R1:W-:Y:S01]  /*2a50*/  STL.64 [R1+0x438], R10 ;  /* 0x0004380a01007387 */ /* 0x0003e20000100a00 */
[----:B------:R-:W-:-:S03]  /*2a60*/  LEA.HI.X.SX32 R25, R25, R3, 0x2, P6 ;  /* 0x0000000319197211 */ /* 0x000fc600030f16ff */
[----:B------:R-:W-:Y:S04]  /*2a70*/  STL.64 [R1+0x498], R20 ;  /* 0x0004981401007387 */ /* 0x000fe80000100a00 */
[----:B------:R-:W-:Y:S01]  /*2a80*/  STL.64 [R1+0x450], R14 ;  /* 0x0004500e01007387 */ /* 0x000fe20000100a00 */
[----:B-1----:R-:W-:-:S03]  /*2a90*/  LEA R10, P3, R0, R2, 0x2 ;  /* 0x00000002000a7211 */ /* 0x002fc600078610ff */
[----:B------:R-:W-:Y:S01]  /*2aa0*/  STL.64 [R1+0x4a8], R24 ;  /* 0x0004a81801007387 */ /* 0x000fe20000100a00 */
[----:B------:R-:W-:Y:S02]  /*2ab0*/  LEA.HI.X.SX32 R11, R0, R3, 0x2, P3 ;  /* 0x00000003000b7211 */ /* 0x000fe400018f16ff */
[----:B--2---:R-:W-:-:S04]  /*2ac0*/  LEA R16, P2, R22, R2, 0x2 ;  /* 0x0000000216107211 */ /* 0x004fc800078410ff */
[----:B------:R-:W-:Y:S02]  /*2ad0*/  LEA.HI.X.SX32 R17, R22, R3, 0x2, P2 ;  /* 0x0000000316117211 */ /* 0x000fe400010f16ff */
[----:B---3--:R-:W-:-:S04]  /*2ae0*/  LEA R12, P1, R26, R2, 0x2 ;  /* 0x000000021a0c7211 */ /* 0x008fc800078210ff */
[----:B------:R-:W-:Y:S02]  /*2af0*/  LEA.HI.X.SX32 R13, R26, R3, 0x2, P1 ;  /* 0x000000031a0d7211 */ /* 0x000fe400008f16ff */
[----:B----4-:R-:W-:-:S04]  /*2b00*/  LEA R18, P0, R28, R2, 0x2 ;  /* 0x000000021c127211 */ /* 0x010fc800078010ff */
[----:B------:R-:W-:-:S05]  /*2b10*/  LEA.HI.X.SX32 R19, R28, R3, 0x2, P0 ;  /* 0x000000031c137211 */ /* 0x000fca00000f16ff */
[----:B------:R-:W-:Y:S04]  /*2b20*/  STL.64 [R1+0x460], R18 ;  /* 0x0004601201007387 */ /* 0x000fe80000100a00 */
[----:B------:R-:W-:Y:S04]  /*2b30*/  STL.64 [R1+0x4b0], R12 ;  /* 0x0004b00c01007387 */ /* 0x000fe80000100a00 */
[----:B------:R1:W-:Y:S04]  /*2b40*/  STL.64 [R1+0x458], R16 ;  /* 0x0004581001007387 */ /* 0x0003e80000100a00 */
[----:B-1----:R-:W2:Y:S04]  /*2b50*/  LDL.LU R16, [R1+0xaf0] ;  /* 0x000af00001107983 */ /* 0x002ea80000300800 */
[----:B------:R1:W-:Y:S04]  /*2b60*/  STL.64 [R1+0x4a0], R10 ;  /* 0x0004a00a01007387 */ /* 0x0003e80000100a00 */
[----:B-1----:R-:W3:Y:S01]  /*2b70*/  LDL.LU.64 R10, [R1+0xae8] ;  /* 0x000ae800010a7983 */ /* 0x002ee20000300a00 */
[----:B------:R-:W-:-:S02]  /*2b80*/  IMAD R4, R4, UR8, RZ ;  /* 0x0000000804047c24 */ /* 0x000fc4000f8e02ff */
[----:B------:R-:W-:Y:S02]  /*2b90*/  IMAD R5, R5, UR8, RZ ;  /* 0x0000000805057c24 */ /* 0x000fe4000f8e02ff */
[----:B------:R-:W-:Y:S01]  /*2ba0*/  IMAD R9, R9, UR8, RZ ;  /* 0x0000000809097c24 */ /* 0x000fe2000f8e02ff */
[-C--:B------:R-:W-:Y:S01]  /*2bb0*/  LEA R20, P4, R4, R2.reuse, 0x2 ;  /* 0x0000000204147211 */ /* 0x080fe200078810ff */
[----:B------:R-:W-:Y:S01]  /*2bc0*/  IMAD R6, R6, UR8, RZ ;  /* 0x0000000806067c24 */ /* 0x000fe2000f8e02ff */
[-C--:B------:R-:W-:Y:S01]  /*2bd0*/  LEA R14, P5, R5, R2.reuse, 0x2 ;  /* 0x00000002050e7211 */ /* 0x080fe200078a10ff */
[----:B------:R-:W-:Y:S01]  /*2be0*/  IMAD R7, R7, UR8, RZ ;  /* 0x0000000807077c24 */ /* 0x000fe2000f8e02ff */
[-C--:B------:R-:W-:Y:S02]  /*2bf0*/  LEA R28, P2, R9, R2.reuse, 0x2 ;  /* 0x00000002091c7211 */ /* 0x080fe400078410ff */
[----:B------:R-:W-:Y:S02]  /*2c00*/  LEA.HI.X.SX32 R21, R4, R3, 0x2, P4 ;  /* 0x0000000304157211 */ /* 0x000fe400020f16ff */
[----:B------:R-:W-:-:S02]  /*2c10*/  LEA R24, P6, R6, R2, 0x2 ;  /* 0x0000000206187211 */ /* 0x000fc400078c10ff */
[----:B------:R-:W-:Y:S02]  /*2c20*/  LEA R18, P0, R7, R2, 0x2 ;  /* 0x0000000207127211 */ /* 0x000fe400078010ff */
[-C--:B------:R-:W-:Y:S01]  /*2c30*/  LEA.HI.X.SX32 R15, R5, R3.reuse, 0x2, P5 ;  /* 0x00000003050f7211 */ /* 0x080fe200028f16ff */
[----:B------:R-:W-:Y:S01]  /*2c40*/  STL [R1+0x478], R28 ;  /* 0x0004781c01007387 */ /* 0x000fe20000100800 */
[-C--:B------:R-:W-:Y:S02]  /*2c50*/  LEA.HI.X.SX32 R25, R6, R3.reuse, 0x2, P6 ;  /* 0x0000000306197211 */ /* 0x080fe400030f16ff */
[----:B------:R-:W-:Y:S01]  /*2c60*/  LEA.HI.X.SX32 R19, R7, R3, 0x2, P0 ;  /* 0x0000000307137211 */ /* 0x000fe200000f16ff */
[----:B------:R1:W-:Y:S04]  /*2c70*/  STL.64 [R1+0x448], R20 ;  /* 0x0004481401007387 */ /* 0x0003e80000100a00 */
[----:B-1----:R-:W4:Y:S04]  /*2c80*/  LDL.LU.64 R20, [R1+0xae0] ;  /* 0x000ae00001147983 */ /* 0x002f280000300a00 */
[----:B------:R1:W-:Y:S04]  /*2c90*/  STL.64 [R1+0x490], R14 ;  /* 0x0004900e01007387 */ /* 0x0003e80000100a00 */
[----:B-1----:R-:W4:Y:S01]  /*2ca0*/  LDL.LU.64 R14, [R1+0xad8] ;  /* 0x000ad800010e7983 */ /* 0x002f220000300a00 */
[----:B------:R-:W-:-:S02]  /*2cb0*/  MOV R7, R23 ;  /* 0x0000001700077202 */ /* 0x000fc40000000f00 */
[----:B---3--:R-:W-:-:S05]  /*2cc0*/  LEA R22, P4, R11, R2, 0x2 ;  /* 0x000000020b167211 */ /* 0x008fca00078810ff */
[----:B------:R-:W-:Y:S04]  /*2cd0*/  STL [R1+0x470], R22 ;  /* 0x0004701601007387 */ /* 0x000fe80000100800 */
[----:B------:R-:W-:Y:S04]  /*2ce0*/  STL.64 [R1+0x430], R24 ;  /* 0x0004301801007387 */ /* 0x000fe80000100a00 */
[----:B------:R1:W-:Y:S04]  /*2cf0*/  STL.64 [R1+0x480], R18 ;  /* 0x0004801201007387 */ /* 0x0003e80000100a00 */
[----:B-1----:R-:W3:Y:S01]  /*2d00*/  LDL.LU.64 R18, [R1+0xad0] ;  /* 0x000ad00001127983 */ /* 0x002ee20000300a00 */
[----:B------:R-:W-:-:S03]  /*2d10*/  IMAD.MOV.U32 R6, RZ, RZ, R22 ;  /* 0x000000ffff067224 */ /* 0x000fc600078e0016 */
[----:B------:R-:W3:Y:S01]  /*2d20*/  LDL.LU.64 R22, [R1+0xac8] ;  /* 0x000ac80001167983 */ /* 0x000ee20000300a00 */
[----:B------:R-:W-:Y:S02]  /*2d30*/  IMAD R8, R8, UR8, RZ ;  /* 0x0000000808087c24 */ /* 0x000fe4000f8e02ff */
[----:B--2---:R-:W-:-:S03]  /*2d40*/  IMAD.MOV.U32 R0, RZ, RZ, R16 ;  /* 0x000000ffff007224 */ /* 0x004fc600078e0010 */
[-C--:B------:R-:W-:Y:S01]  /*2d50*/  LEA R12, P1, R8, R2.reuse, 0x2 ;  /* 0x00000002080c7211 */ /* 0x080fe200078210ff */
[----:B------:R-:W-:Y:S01]  /*2d60*/  IMAD.MOV.U32 R4, RZ, RZ, R28 ;  /* 0x000000ffff047224 */ /* 0x000fe200078e001c */
[----:B------:R-:W-:Y:S01]  /*2d70*/  LEA R16, P3, R10, R2, 0x2 ;  /* 0x000000020a107211 */ /* 0x000fe200078610ff */
[----:B------:R-:W-:Y:S01]  /*2d80*/  IMAD.MOV.U32 R5, RZ, RZ, R29 ;  /* 0x000000ffff057224 */ /* 0x000fe200078e001d */
[-C--:B------:R-:W-:Y:S02]  /*2d90*/  LEA.HI.X.SX32 R13, R8, R3.reuse, 0x2, P1 ;  /* 0x00000003080d7211 */ /* 0x080fe400008f16ff */
[-C--:B------:R-:W-:Y:S02]  /*2da0*/  LEA.HI.X.SX32 R5, R9, R3.reuse, 0x2, P2 ;  /* 0x0000000309057211 */ /* 0x080fe400010f16ff */
[-C--:B------:R-:W-:Y:S01]  /*2db0*/  LEA.HI.X.SX32 R17, R10, R3.reuse, 0x2, P3 ;  /* 0x000000030a117211 */ /* 0x080fe200018f16ff */
[----:B------:R1:W-:Y:S01]  /*2dc0*/  STL.64 [R1+0x428], R12 ;  /* 0x0004280c01007387 */ /* 0x0003e20000100a00 */
[----:B------:R-:W-:-:S02]  /*2dd0*/  LEA.HI.X.SX32 R7, R11, R3, 0x2, P4 ;  /* 0x000000030b077211 */ /* 0x000fc400020f16ff */
[CC--:B----4-:R-:W-:Y:S02]  /*2de0*/  LEA R28, P5, R14.reuse, R2.reuse, 0x2 ;  /* 0x000000020e1c7211 */ /* 0x0d0fe400078a10ff */
[CC--:B------:R-:W-:Y:S02]  /*2df0*/  LEA R24, P6, R15.reuse, R2.reuse, 0x2 ;  /* 0x000000020f187211 */ /* 0x0c0fe400078c10ff */
[-C--:B------:R-:W-:Y:S02]  /*2e00*/  LEA.HI.X.SX32 R29, R14, R3.reuse, 0x2, P5 ;  /* 0x000000030e1d7211 */ /* 0x080fe400028f16ff */
[----:B------:R-:W-:Y:S01]  /*2e10*/  LEA.HI.X.SX32 R25, R15, R3, 0x2, P6 ;  /* 0x000000030f197211 */ /* 0x000fe200030f16ff */
[----:B------:R-:W-:Y:S01]  /*2e20*/  IMAD.MOV.U32 R15, RZ, RZ, R27 ;  /* 0x000000ffff0f7224 */ /* 0x000fe200078e001b */
[-C--:B------:R-:W-:Y:S02]  /*2e30*/  LEA R8, P5, R0, R2.reuse, 0x2 ;  /* 0x0000000200087211 */ /* 0x080fe400078a10ff */
[----:B------:R-:W-:-:S02]  /*2e40*/  LEA R4, P2, R20, R2, 0x2 ;  /* 0x0000000214047211 */ /* 0x000fc400078410ff */
[----:B---3--:R-:W-:-:S05]  /*2e50*/  LEA R26, P0, R18, R2, 0x2 ;  /* 0x00000002121a7211 */ /* 0x008fca00078010ff */
[----:B------:R-:W-:Y:S04]  /*2e60*/  STL [R1+0x408], R26 ;  /* 0x0004081a01007387 */ /* 0x000fe80000100800 */
[----:B------:R-:W-:Y:S04]  /*2e70*/  STL [R1+0x47c], R5 ;  /* 0x00047c0501007387 */ /* 0x000fe80000100800 */
[----:B------:R-:W-:Y:S04]  /*2e80*/  STL.64 [R1+0x418], R16 ;  /* 0x0004181001007387 */ /* 0x000fe80000100a00 */
[----:B------:R-:W-:Y:S01]  /*2e90*/  STL [R1+0x474], R7 ;  /* 0x0004740701007387 */ /* 0x000fe20000100800 */
[----:B------:R-:W-:-:S03]  /*2ea0*/  IMAD.MOV.U32 R14, RZ, RZ, R26 ;  /* 0x000000ffff0e7224 */ /* 0x000fc600078e001a */
[----:B------:R2:W-:Y:S01]  /*2eb0*/  STL.64 [R1+0x410], R28 ;  /* 0x0004101c01007387 */ /* 0x0005e20000100a00 */
[-C--:B-1----:R-:W-:Y:S02]  /*2ec0*/  LEA R12, P1, R19, R2.reuse, 0x2 ;  /* 0x00000002130c7211 */ /* 0x082fe400078210ff */
[-C--:B------:R-:W-:Y:S02]  /*2ed0*/  LEA.HI.X.SX32 R15, R18, R3.reuse, 0x2, P0 ;  /* 0x00000003120f7211 */ /* 0x080fe400000f16ff */
[----:B------:R-:W-:Y:S01]  /*2ee0*/  LEA R10, P6, R23, R2, 0x2 ;  /* 0x00000002170a7211 */ /* 0x000fe200078c10ff */
[----:B--2---:R-:W2:Y:S04]  /*2ef0*/  LDL.LU.64 R28, [R1+0xac0] ;  /* 0x000ac000011c7983 */ /* 0x004ea80000300a00 */
[----:B------:R1:W-:Y:S01]  /*2f00*/  STL.64 [R1+0x440], R24 ;  /* 0x0004401801007387 */ /* 0x0003e20000100a00 */
[----:B------:R-:W-:-:S03]  /*2f10*/  LEA.HI.X.SX32 R13, R19, R3, 0x2, P1 ;  /* 0x00000003130d7211 */ /* 0x000fc600008f16ff */
[----:B-1----:R-:W3:Y:S04]  /*2f20*/  LDL.LU.64 R24, [R1+0xab8] ;  /* 0x000ab80001187983 */ /* 0x002ee80000300a00 */
[----:B------:R-:W4:Y:S04]  /*2f30*/  LDL.LU.64 R26, [R1+0xab0] ;  /* 0x000ab000011a7983 */ /* 0x000f280000300a00 */
[----:B------:R-:W-:Y:S01]  /*2f40*/  STL [R1+0x3e8], R8 ;  /* 0x0003e80801007387 */ /* 0x000fe20000100800 */
[----:B------:R-:W-:-:S03]  /*2f50*/  LEA R16, P3, R21, R2, 0x2 ;  /* 0x0000000215107211 */ /* 0x000fc600078610ff */
[----:B------:R-:W-:Y:S04]  /*2f60*/  STL [R1+0x40c], R15 ;  /* 0x00040c0f01007387 */ /* 0x000fe80000100800 */
[----:B------:R-:W-:Y:S04]  /*2f70*/  STL [R1+0x3e0], R10 ;  /* 0x0003e00a01007387 */ /* 0x000fe80000100800 */
[----:B------:R1:W-:Y:S01]  /*2f80*/  STL.64 [R1+0x420], R12 ;  /* 0x0004200c01007387 */ /* 0x0003e20000100a00 */
[-C--:B------:R-:W-:Y:S02]  /*2f90*/  LEA.HI.X.SX32 R5, R20, R3.reuse, 0x2, P2 ;  /* 0x0000000314057211 */ /* 0x080fe400010f16ff */
[----:B------:R-:W-:Y:S01]  /*2fa0*/  LEA.HI.X.SX32 R17, R21, R3, 0x2, P3 ;  /* 0x0000000315117211 */ /* 0x000fe200018f16ff */
[----:B-1----:R-:W3:Y:S04]  /*2fb0*/  LDL.LU.64 R12, [R1+0xaa8] ;  /* 0x000aa800010c7983 */ /* 0x002ee80000300a00 */
[----:B------:R-:W-:Y:S04]  /*2fc0*/  STL.64 [R1+0x400], R4 ;  /* 0x0004000401007387 */ /* 0x000fe80000100a00 */
[----:B------:R1:W-:Y:S04]  /*2fd0*/  STL.64 [R1+0x3f8], R16 ;  /* 0x0003f81001007387 */ /* 0x0003e80000100a00 */
[----:B-1----:R-:W3:Y:S01]  /*2fe0*/  LDL.LU.64 R16, [R1+0xaa0] ;  /* 0x000aa00001107983 */ /* 0x002ee20000300a00 */
[----:B------:R-:W-:Y:S01]  /*2ff0*/  LEA R6, P4, R22, R2, 0x2 ;  /* 0x0000000216067211 */ /* 0x000fe200078810ff */
[----:B------:R-:W-:Y:S01]  /*3000*/  IMAD.MOV.U32 R19, RZ, RZ, R11 ;  /* 0x000000ffff137224 */ /* 0x000fe200078e000b */
[----:B------:R-:W-:-:S02]  /*3010*/  MOV R21, R9 ;  /* 0x0000000900157202 */ /* 0x000fc40000000f00 */
[-C--:B------:R-:W-:Y:S02]  /*3020*/  LEA.HI.X.SX32 R7, R22, R3.reuse, 0x2, P4 ;  /* 0x0000000316077211 */ /* 0x080fe400020f16ff */
[-C--:B------:R-:W-:Y:S02]  /*3030*/  LEA.HI.X.SX32 R21, R0, R3.reuse, 0x2, P5 ;  /* 0x0000000300157211 */ /* 0x080fe400028f16ff */
[----:B------:R-:W-:Y:S01]  /*3040*/  LEA.HI.X.SX32 R19, R23, R3, 0x2, P6 ;  /* 0x0000000317137211 */ /* 0x000fe200030f16ff */
[----:B------:R2:W-:Y:S01]  /*3050*/  STL.64 [R1+0x3f0], R6 ;  /* 0x0003f00601007387 */ /* 0x0005e20000100a00 */
[----:B------:R-:W-:Y:S02]  /*3060*/  IMAD.MOV.U32 R18, RZ, RZ, R10 ;  /* 0x000000ffff127224 */ /* 0x000fe400078e000a */
[----:B------:R-:W-:Y:S01]  /*3070*/  IMAD.MOV.U32 R20, RZ, RZ, R8 ;  /* 0x000000ffff147224 */ /* 0x000fe200078e0008 */
[----:B------:R-:W-:Y:S04]  /*3080*/  STL [R1+0x3ec], R21 ;  /* 0x0003ec1501007387 */ /* 0x000fe80000100800 */
[----:B------:R-:W-:Y:S01]  /*3090*/  STL [R1+0x3e4], R19 ;  /* 0x0003e41301007387 */ /* 0x000fe20000100800 */
[----:B--2---:R-:W-:-:S04]  /*30a0*/  LEA R6, P4, R28, R2, 0x2 ;  /* 0x000000021c067211 */ /* 0x004fc800078810ff */
[----:B------:R-:W-:Y:S02]  /*30b0*/  LEA.HI.X.SX32 R7, R28, R3, 0x2, P4 ;  /* 0x000000031c077211 */ /* 0x000fe400020f16ff */
[----:B----4-:R-:W-:-:S04]  /*30c0*/  LEA R4, P2, R26, R2, 0x2 ;  /* 0x000000021a047211 */ /* 0x010fc800078410ff */
[-C--:B------:R-:W-:Y:S02]  /*30d0*/  LEA.HI.X.SX32 R5, R26, R3.reuse, 0x2, P2 ;  /* 0x000000031a057211 */ /* 0x080fe400010f16ff */
[CC--:B---3--:R-:W-:Y:S02]  /*30e0*/  LEA R14, P0, R24.reuse, R2.reuse, 0x2 ;  /* 0x00000002180e7211 */ /* 0x0c8fe400078010ff */
[-C--:B------:R-:W-:Y:S01]  /*30f0*/  LEA R10, P1, R25, R2.reuse, 0x2 ;  /* 0x00000002190a7211 */ /* 0x080fe200078210ff */
[----:B------:R1:W-:Y:S01]  /*3100*/  STL.64 [R1+0x3c8], R4 ;  /* 0x0003c80401007387 */ /* 0x0003e20000100a00 */
[----:B------:R-:W-:Y:S02]  /*3110*/  LEA R8, P3, R27, R2, 0x2 ;  /* 0x000000021b087211 */ /* 0x000fe400078610ff */
[-C--:B------:R-:W-:Y:S02]  /*3120*/  LEA.HI.X.SX32 R15, R24, R3.reuse, 0x2, P0 ;  /* 0x00000003180f7211 */ /* 0x080fe400000f16ff */
[----:B------:R-:W-:-:S02]  /*3130*/  LEA.HI.X.SX32 R11, R25, R3, 0x2, P1 ;  /* 0x00000003190b7211 */ /* 0x000fc400008f16ff */
[----:B------:R-:W-:Y:S01]  /*3140*/  LEA.HI.X.SX32 R9, R27, R3, 0x2, P3 ;  /* 0x000000031b097211 */ /* 0x000fe200018f16ff */
[----:B------:R-:W-:Y:S04]  /*3150*/  STL.64 [R1+0x3d8], R14 ;  /* 0x0003d80e01007387 */ /* 0x000fe80000100a00 */
[----:B------:R-:W-:Y:S01]  /*3160*/  STL.64 [R1+0x3d0], R10 ;  /* 0x0003d00a01007387 */ /* 0x000fe20000100a00 */
[C---:B-1----:R-:W-:Y:S02]  /*3170*/  VIADD R4, R12.reuse, 0xffffffff ;  /* 0xffffffff0c047836 */ /* 0x042fe40000000000 */
[----:B------:R-:W-:Y:S02]  /*3180*/  VIADD R0, R12, 0xfffffffb ;  /* 0xfffffffb0c007836 */ /* 0x000fe40000000000 */
[----:B------:R-:W-:Y:S01]  /*3190*/  IMAD R13, R29, R13, RZ ;  /* 0x0000000d1d0d7224 */ /* 0x000fe200078e02ff */
[----:B------:R-:W-:-:S02]  /*31a0*/  ISETP.GE.U32.AND P4, PT, R4, 0x7fffff80, PT ;  /* 0x7fffff800400780c */ /* 0x000fc40003f86070 */
[----:B------:R-:W-:Y:S01]  /*31b0*/  ISETP.GE.U32.AND P0, PT, R0, 0x7fffff7c, PT ;  /* 0x7fffff7c0000780c */ /* 0x000fe20003f06070 */
[----:B------:R-:W-:Y:S01]  /*31c0*/  VIADD R0, R12, 0xffffffef ;  /* 0xffffffef0c007836 */ /* 0x000fe20000000000 */
[C---:B------:R-:W-:Y:S01]  /*31d0*/  LEA R4, P5, R13.reuse, UR4, 0x2 ;  /* 0x000000040d047c11 */ /* 0x040fe2000f8a10ff */
[----:B------:R-:W-:Y:S03]  /*31e0*/  STL.64 [R1+0x3c0], R8 ;  /* 0x0003c00801007387 */ /* 0x000fe60000100a00 */
[----:B------:R-:W-:Y:S01]  /*31f0*/  LEA.HI.X.SX32 R5, R13, UR5, 0x2, P5 ;  /* 0x000000050d057c11 */ /* 0x000fe2000a8f16ff */
[----:B------:R1:W-:Y:S01]  /*3200*/  STL.64 [R1+0x3b8], R6 ;  /* 0x0003b80601007387 */ /* 0x0003e20000100a00 */
[----:B------:R-:W-:Y:S01]  /*3210*/  ISETP.GE.U32.AND P1, PT, R0, 0x7fffff70, PT ;  /* 0x7fffff700000780c */ /* 0x000fe20003f26070 */
[C---:B------:R-:W-:Y:S01]  /*3220*/  IMAD R13, R16.reuse, 0xd0, RZ ;  /* 0x000000d0100d7824 */ /* 0x040fe200078e02ff */
[C---:B------:R-:W-:Y:S01]  /*3230*/  SHF.L.U32 R0, R16.reuse, 0x2, RZ ;  /* 0x0000000210007819 */ /* 0x040fe200000006ff */
[----:B-1----:R-:W-:-:S02]  /*3240*/  IMAD R6, R16, 0x90, RZ ;  /* 0x0000009010067824 */ /* 0x002fc400078e02ff */
[----:B------:R-:W-:Y:S02]  /*3250*/  IMAD R7, R16, 0xa0, RZ ;  /* 0x000000a010077824 */ /* 0x000fe400078e02ff */
[C---:B------:R-:W-:Y:S02]  /*3260*/  VIADD R3, R12.reuse, 0xfffffff7 ;  /* 0xfffffff70c037836 */ /* 0x040fe40000000000 */
[----:B------:R-:W-:Y:S01]  /*3270*/  VIADD R2, R12, 0xfffffff3 ;  /* 0xfffffff30c027836 */ /* 0x000fe20000000000 */
[----:B------:R-:W-:Y:S04]  /*3280*/  STL.64 [R1+0xa98], R6 ;  /* 0x000a980601007387 */ /* 0x000fe80000100a00 */
[----:B------:R1:W-:Y:S01]  /*3290*/  STL.64 [R1+0xa90], R12 ;  /* 0x000a900c01007387 */ /* 0x0003e20000100a00 */
[----:B------:R-:W-:-:S02]  /*32a0*/  IMAD R14, R16, 0xe0, RZ ;  /* 0x000000e0100e7824 */ /* 0x000fc400078e02ff */
[----:B------:R-:W-:Y:S01]  /*32b0*/  IMAD R15, R16, 0xf0, RZ ;  /* 0x000000f0100f7824 */ /* 0x000fe200078e02ff */
[----:B------:R-:W-:Y:S02]  /*32c0*/  ISETP.GE.U32.AND P3, PT, R2, 0x7fffff74, PT ;  /* 0x7fffff740200780c */ /* 0x000fe40003f66070 */
[----:B-1----:R-:W-:-:S04]  /*32d0*/  IADD3 R12, P6, PT, R0, R4, RZ ;  /* 0x00000004000c7210 */ /* 0x002fc80007fde0ff */
[C---:B------:R-:W-:Y:S01]  /*32e0*/  LEA.HI.X.SX32 R13, R16.reuse, R5, 0x2, P6 ;  /* 0x00000005100d7211 */ /* 0x040fe200030f16ff */
[----:B------:R-:W-:Y:S01]  /*32f0*/  STL.64 [R1+0xa88], R14 ;  /* 0x000a880e01007387 */ /* 0x000fe20000100a00 */
[----:B------:R-:W-:-:S03]  /*3300*/  IMAD.SHL.U32 R2, R16, 0x8, RZ ;  /* 0x0000000810027824 */ /* 0x000fc600078e00ff */
[----:B------:R1:W-:Y:S01]  /*3310*/  STL.64 [R1+0x3b0], R12 ;  /* 0x0003b00c01007387 */ /* 0x0003e20000100a00 */
[C---:B------:R-:W-:Y:S01]  /*3320*/  IMAD R11, R16.reuse, 0x30, RZ ;  /* 0x00000030100b7824 */ /* 0x040fe200078e02ff */
[CC--:B------:R-:W-:Y:S01]  /*3330*/  LEA R6, P5, R16.reuse, R4.reuse, 0x4 ;  /* 0x0000000410067211 */ /* 0x0c0fe200078a20ff */
[C---:B------:R-:W-:Y:S01]  /*3340*/  IMAD R28, R16.reuse, 0xc, RZ ;  /* 0x0000000c101c7824 */ /* 0x040fe200078e02ff */
[----:B------:R-:W-:Y:S02]  /*3350*/  ISETP.GE.U32.AND P2, PT, R3, 0x7fffff78, PT ;  /* 0x7fffff780300780c */ /* 0x000fe40003f46070 */
[----:B-1----:R-:W-:-:S04]  /*3360*/  LEA R12, P6, R16, R4, 0x5 ;  /* 0x00000004100c7211 */ /* 0x002fc800078c28ff */
[-C--:B------:R-:W-:Y:S01]  /*3370*/  LEA.HI.X.SX32 R13, R2, R5.reuse, 0x2, P6 ;  /* 0x00000005020d7211 */ /* 0x080fe200030f16ff */
[----:B------:R-:W-:Y:S01]  /*3380*/  IMAD.SHL.U32 R3, R16, 0x10, RZ ;  /* 0x0000001010037824 */ /* 0x000fe200078e00ff */
[-C--:B------:R-:W-:Y:S02]  /*3390*/  LEA.HI.X.SX32 R7, R0, R5.reuse, 0x2, P5 ;  /* 0x0000000500077211 */ /* 0x080fe400028f16ff */
[-C--:B------:R-:W-:Y:S01]  /*33a0*/  IADD3 R14, P5, PT, R11, R4.reuse, RZ ;  /* 0x000000040b0e7210 */ /* 0x080fe20007fbe0ff */
[----:B------:R1:W-:Y:S03]  /*33b0*/  STL.64 [R1+0x370], R12 ;  /* 0x0003700c01007387 */ /* 0x0003e60000100a00 */
[----:B------:R-:W-:Y:S01]  /*33c0*/  LEA.HI.X.SX32 R15, R28, R5, 0x2, P5 ;  /* 0x000000051c0f7211 */ /* 0x000fe200028f16ff */
[C---:B------:R-:W-:Y:S01]  /*33d0*/  IMAD R22, R16.reuse, 0x50, RZ ;  /* 0x0000005010167824 */ /* 0x040fe200078e02ff */
[----:B------:R-:W-:Y:S01]  /*33e0*/  STL.64 [R1+0x398], R6 ;  /* 0x0003980601007387 */ /* 0x000fe20000100a00 */
[----:B-1----:R-:W-:-:S03]  /*33f0*/  LEA R12, P6, R16, R4, 0x6 ;  /* 0x00000004100c7211 */ /* 0x002fc600078c30ff */
[----:B------:R1:W-:Y:S01]  /*3400*/  STL [R1+0xa48], R28 ;  /* 0x000a481c01007387 */ /* 0x0003e20000100800 */
[----:B------:R-:W-:-:S03]  /*3410*/  LEA.HI.X.SX32 R13, R3, R5, 0x2, P6 ;  /* 0x00000005030d7211 */ /* 0x000fc600030f16ff */
[----:B------:R-:W-:Y:S04]  /*3420*/  STL.64 [R1+0x350], R14 ;  /* 0x0003500e01007387 */ /* 0x000fe80000100a00 */
[----:B------:R2:W-:Y:S01]  /*3430*/  STL.64 [R1+0x330], R12 ;  /* 0x0003300c01007387 */ /* 0x0005e20000100a00 */
[----:B-1----:R-:W-:Y:S01]  /*3440*/  IMAD.MOV.U32 R28, RZ, RZ, R6 ;  /* 0x000000ffff1c7224 */ /* 0x002fe200078e0006 */
[----:B------:R-:W-:Y:S02]  /*3450*/  IADD3 R6, P5, PT, R22, R4, RZ ;  /* 0x0000000416067210 */ /* 0x000fe40007fbe0ff */
[----:B------:R-:W-:Y:S01]  /*3460*/  MOV R29, R7 ;  /* 0x00000007001d7202 */ /* 0x000fe20000000f00 */
[----:B--2---:R-:W-:-:S05]  /*3470*/  IMAD R12, R16, 0x14, RZ ;  /* 0x00000014100c7824 */ /* 0x004fca00078e02ff */
[----:B------:R-:W-:-:S05]  /*3480*/  LEA.HI.X.SX32 R7, R12, R5, 0x2, P5 ;  /* 0x000000050c077211 */ /* 0x000fca00028f16ff */
[----:B------:R1:W-:Y:S04]  /*3490*/  STL.64 [R1+0x310], R6 ;  /* 0x0003100601007387 */ /* 0x0003e80000100a00 */
[----:B-1----:R-:W2:Y:S01]  /*34a0*/  LDL.LU.64 R6, [R1+0xa98] ;  /* 0x000a980001067983 */ /* 0x002ea20000300a00 */
[C---:B------:R-:W-:Y:S02]  /*34b0*/  IMAD R23, R16.reuse, 0x60, RZ ;  /* 0x0000006010177824 */ /* 0x040fe400078e02ff */
[C---:B------:R-:W-:Y:S02]  /*34c0*/  IMAD R13, R16.reuse, 0x70, RZ ;  /* 0x00000070100d7824 */ /* 0x040fe400078e02ff */
[C---:B------:R-:W-:Y:S01]  /*34d0*/  IMAD R2, R16.reuse, 0x18, RZ ;  /* 0x0000001810027824 */ /* 0x040fe200078e02ff */
[-C--:B------:R-:W-:Y:S01]  /*34e0*/  IADD3 R14, P6, PT, R23, R4.reuse, RZ ;  /* 0x00000004170e7210 */ /* 0x080fe20007fde0ff */
[----:B------:R-:W-:Y:S01]  /*34f0*/  IMAD R0, R16, 0x1c, RZ ;  /* 0x0000001c10007824 */ /* 0x000fe200078e02ff */
[----:B------:R-:W-:-:S02]  /*3500*/  IADD3 R12, P5, PT, R13, R4, RZ ;  /* 0x000000040d0c7210 */ /* 0x000fc40007fbe0ff */
[-C--:B------:R-:W-:Y:S01]  /*3510*/  LEA.HI.X.SX32 R15, R2, R5.reuse, 0x2, P6 ;  /* 0x00000005020f7211 */ /* 0x080fe200030f16ff */
[----:B------:R-:W-:Y:S01]  /*3520*/  IMAD.SHL.U32 R8, R16, 0x20, RZ ;  /* 0x0000002010087824 */ /* 0x000fe200078e00ff */
[----:B------:R-:W-:-:S03]  /*3530*/  LEA.HI.X.SX32 R13, R0, R5, 0x2, P5 ;  /* 0x00000005000d7211 */ /* 0x000fc600028f16ff */
[----:B------:R1:W-:Y:S01]  /*3540*/  STL.64 [R1+0x2f0], R14 ;  /* 0x0002f00e01007387 */ /* 0x0003e20000100a00 */
[----:B------:R-:W-:-:S03]  /*3550*/  IMAD R0, R16, 0x24, RZ ;  /* 0x0000002410007824 */ /* 0x000fc600078e02ff */
[----:B------:R2:W-:Y:S01]  /*3560*/  STL.64 [R1+0x2d0], R12 ;  /* 0x0002d00c01007387 */ /* 0x0005e20000100a00 */
[----:B-1----:R-:W-:-:S04]  /*3570*/  LEA R14, P6, R16, R4, 0x7 ;  /* 0x00000004100e7211 */ /* 0x002fc800078c38ff */
[-C--:B------:R-:W-:Y:S01]  /*3580*/  LEA.HI.X.SX32 R15, R8, R5.reuse, 0x2, P6 ;  /* 0x00000005080f7211 */ /* 0x080fe200030f16ff */
[C---:B------:R-:W-:Y:S02]  /*3590*/  IMAD R9, R16.reuse, 0xb0, RZ ;  /* 0x000000b010097824 */ /* 0x040fe400078e02ff */
[C---:B------:R-:W-:Y:S02]  /*35a0*/  IMAD R2, R16.reuse, 0x28, RZ ;  /* 0x0000002810027824 */ /* 0x040fe400078e02ff */
[----:B------:R1:W-:Y:S01]  /*35b0*/  STL.64 [R1+0x2b0], R14 ;  /* 0x0002b00e01007387 */ /* 0x0003e20000100a00 */
[----:B------:R-:W-:Y:S01]  /*35c0*/  IMAD R10, R16, 0xc0, RZ ;  /* 0x000000c0100a7824 */ /* 0x000fe200078e02ff */
[-C--:B--2---:R-:W-:Y:S02]  /*35d0*/  IADD3 R12, P5, PT, R6, R4.reuse, RZ ;  /* 0x00000004060c7210 */ /* 0x084fe40007fbe0ff */
[----:B-1----:R-:W-:Y:S02]  /*35e0*/  IADD3 R14, P6, PT, R7, R4, RZ ;  /* 0x00000004070e7210 */ /* 0x002fe40007fde0ff */
[-C--:B------:R-:W-:Y:S01]  /*35f0*/  LEA.HI.X.SX32 R13, R0, R5.reuse, 0x2, P5 ;  /* 0x00000005000d7211 */ /* 0x080fe200028f16ff */
[----:B------:R-:W-:Y:S01]  /*3600*/  IMAD R0, R16, 0x2c, RZ ;  /* 0x0000002c10007824 */ /* 0x000fe200078e02ff */
[----:B------:R-:W-:-:S03]  /*3610*/  LEA.HI.X.SX32 R15, R2, R5, 0x2, P6 ;  /* 0x00000005020f7211 */ /* 0x000fc600030f16ff */
[----:B------:R1:W-:Y:S04]  /*3620*/  STL.64 [R1+0x290], R12 ;  /* 0x0002900c01007387 */ /* 0x0003e80000100a00 */
[----:B------:R2:W-:Y:S01]  /*3630*/  STL.64 [R1+0x270], R14 ;  /* 0x0002700e01007387 */ /* 0x0005e20000100a00 */
[----:B-1----:R-:W-:-:S04]  /*3640*/  IADD3 R12, P5, PT, R9, R4, RZ ;  /* 0x00000004090c7210 */ /* 0x002fc80007fbe0ff */
[----:B------:R-:W-:Y:S02]  /*3650*/  LEA.HI.X.SX32 R13, R0, R5, 0x2, P5 ;  /* 0x00000005000d7211 */ /* 0x000fe400028f16ff */
[----:B--2---:R-:W-:-:S03]  /*3660*/  IADD3 R14, P6, PT, R10, R4, RZ ;  /* 0x000000040a0e7210 */ /* 0x004fc60007fde0ff */
[----:B------:R1:W-:Y:S01]  /*3670*/  STL.64 [R1+0x250], R12 ;  /* 0x0002500c01007387 */ /* 0x0003e20000100a00 */
[----:B------:R-:W-:-:S03]  /*3680*/  LEA.HI.X.SX32 R15, R11, R5, 0x2, P6 ;  /* 0x000000050b0f7211 */ /* 0x000fc600030f16ff */
[----:B-1----:R-:W2:Y:S04]  /*3690*/  LDL.LU.64 R12, [R1+0xa90] ;  /* 0x000a9000010c7983 */ /* 0x002ea80000300a00 */
[----:B------:R1:W-:Y:S04]  /*36a0*/  STL.64 [R1+0x230], R14 ;  /* 0x0002300e01007387 */ /* 0x0003e80000100a00 */
[----:B-1----:R-:W3:Y:S01]  /*36b0*/  LDL.LU.64 R14, [R1+0xa88] ;  /* 0x000a8800010e7983 */ /* 0x002ee20000300a00 */
[----:B------:R-:W-:Y:S02]  /*36c0*/  IMAD R7, R16, 0x34, RZ ;  /* 0x0000003410077824 */ /* 0x000fe400078e02ff */
[----:B------:R-:W-:-:S02]  /*36d0*/  IMAD.MOV.U32 R11, RZ, RZ, R9 ;  /* 0x000000ffff0b7224 */ /* 0x000fc400078e0009 */
[C---:B------:R-:W-:Y:S02]  /*36e0*/  IMAD R2, R16.reuse, 0x38, RZ ;  /* 0x0000003810027824 */ /* 0x040fe400078e02ff */
[C---:B------:R-:W-:Y:S02]  /*36f0*/  IMAD R27, R16.reuse, 0x3c, RZ ;  /* 0x0000003c101b7824 */ /* 0x040fe400078e02ff */
[C---:B------:R-:W-:Y:S02]  /*3700*/  IMAD R18, R16.reuse, 0x110, RZ ;  /* 0x0000011010127824 */ /* 0x040fe400078e02ff */
[C---:B------:R-:W-:Y:S02]  /*3710*/  IMAD R26, R16.reuse, 0x44, RZ ;  /* 0x00000044101a7824 */ /* 0x040fe400078e02ff */
[C---:B------:R-:W-:Y:S02]  /*3720*/  IMAD.SHL.U32 R20, R16.reuse, 0x40, RZ ;  /* 0x0000004010147824 */ /* 0x040fe400078e00ff */
[----:B------:R-:W-:-:S02]  /*3730*/  IMAD R21, R16, 0x130, RZ ;  /* 0x0000013010157824 */ /* 0x000fc400078e02ff */
[C---:B------:R-:W-:Y:S02]  /*3740*/  IMAD R19, R16.reuse, 0x120, RZ ;  /* 0x0000012010137824 */ /* 0x040fe400078e02ff */
[C---:B------:R-:W-:Y:S02]  /*3750*/  IMAD R24, R16.reuse, 0x4c, RZ ;  /* 0x0000004c10187824 */ /* 0x040fe400078e02ff */
[C---:B------:R-:W-:Y:S02]  /*3760*/  IMAD R25, R16.reuse, 0x48, RZ ;  /* 0x0000004810197824 */ /* 0x040fe400078e02ff */
[C---:B------:R-:W-:Y:S02]  /*3770*/  IMAD R6, R16.reuse, 0x150, RZ ;  /* 0x0000015010067824 */ /* 0x040fe400078e02ff */
[C---:B------:R-:W-:Y:S02]  /*3780*/  IMAD R3, R16.reuse, 0x140, RZ ;  /* 0x0000014010037824 */ /* 0x040fe400078e02ff */
[----:B------:R-:W-:Y:S01]  /*3790*/  IMAD R0, R16, 0x160, RZ ;  /* 0x0000016010007824 */ /* 0x000fe200078e02ff */
[----:B--2---:R-:W-:-:S04]  /*37a0*/  IADD3 R8, P5, PT, R13, R4, RZ ;  /* 0x000000040d087210 */ /* 0x004fc80007fbe0ff */
[----:B------:R-:W-:Y:S01]  /*37b0*/  LEA.HI.X.SX32 R11, R7, R5, 0x2, P5 ;  /* 0x00000005070b7211 */ /* 0x000fe200028f16ff */
[----:B------:R3:W-:Y:S01]  /*37c0*/  STL [R1+0x210], R8 ;  /* 0x0002100801007387 */ /* 0x0007e20000100800 */
[----:B------:R-:W-:-:S03]  /*37d0*/  IMAD.MOV.U32 R10, RZ, RZ, R8 ;  /* 0x000000ffff0a7224 */ /* 0x000fc600078e0008 */
[----:B------:R1:W-:Y:S01]  /*37e0*/  STL [R1+0x214], R11 ;  /* 0x0002140b01007387 */ /* 0x0003e20000100800 */
[-C--:B---3--:R-:W-:Y:S02]  /*37f0*/  IADD3 R8, P6, PT, R14, R4.reuse, RZ ;  /* 0x000000040e087210 */ /* 0x088fe40007fde0ff */
[----:B------:R-:W-:Y:S02]  /*3800*/  IADD3 R10, P5, PT, R15, R4, RZ ;  /* 0x000000040f0a7210 */ /* 0x000fe40007fbe0ff */
[-C--:B------:R-:W-:Y:S02]  /*3810*/  LEA.HI.X.SX32 R9, R2, R5.reuse, 0x2, P6 ;  /* 0x0000000502097211 */ /* 0x080fe400030f16ff */
[----:B-1----:R-:W-:-:S03]  /*3820*/  LEA.HI.X.SX32 R11, R27, R5, 0x2, P5 ;  /* 0x000000051b0b7211 */ /* 0x002fc600028f16ff */
[----:B------:R-:W-:Y:S01]  /*3830*/  STL.64 [R1+0x1f0], R8 ;  /* 0x0001f00801007387 */ /* 0x000fe20000100a00 */
[----:B------:R-:W-:-:S03]  /*3840*/  IMAD.MOV.U32 R14, RZ, RZ, R28 ;  /* 0x000000ffff0e7224 */ /* 0x000fc600078e001c */
[----:B------:R-:W-:Y:S01]  /*3850*/  STL.64 [R1+0xa60], R8 ;  /* 0x000a600801007387 */ /* 0x000fe20000100a00 */
[----:B------:R-:W-:-:S03]  /*3860*/  LEA R28, P6, R16, R4, 0x8 ;  /* 0x00000004101c7211 */ /* 0x000fc600078c40ff */
[----:B------:R1:W-:Y:S01]  /*3870*/  STL.64 [R1+0x1d0], R10 ;  /* 0x0001d00a01007387 */ /* 0x0003e20000100a00 */
[----:B------:R-:W-:Y:S01]  /*3880*/  IMAD.MOV.U32 R15, RZ, RZ, R29 ;  /* 0x000000ffff0f7224 */ /* 0x000fe200078e001d */
[-C--:B------:R-:W-:Y:S01]  /*3890*/  LEA.HI.X.SX32 R29, R20, R5.reuse, 0x2, P6 ;  /* 0x00000005141d7211 */ /* 0x080fe200030f16ff */
[----:B------:R-:W-:Y:S01]  /*38a0*/  IMAD R13, R16, 0x54, RZ ;  /* 0x00000054100d7824 */ /* 0x000fe200078e02ff */
[-C--:B-1----:R-:W-:Y:S02]  /*38b0*/  IADD3 R10, P5, PT, R18, R4.reuse, RZ ;  /* 0x00000004120a7210 */ /* 0x082fe40007fbe0ff */
[-C--:B------:R-:W-:Y:S02]  /*38c0*/  IADD3 R18, P6, PT, R19, R4.reuse, RZ ;  /* 0x0000000413127210 */ /* 0x080fe40007fde0ff */
[-C--:B------:R-:W-:Y:S02]  /*38d0*/  LEA.HI.X.SX32 R11, R26, R5.reuse, 0x2, P5 ;  /* 0x000000051a0b7211 */ /* 0x080fe400028f16ff */
[----:B------:R-:W-:Y:S01]  /*38e0*/  IADD3 R8, P5, PT, R21, R4, RZ ;  /* 0x0000000415087210 */ /* 0x000fe20007fbe0ff */
[----:B------:R1:W-:Y:S01]  /*38f0*/  STL.64 [R1+0x1b0], R28 ;  /* 0x0001b01c01007387 */ /* 0x0003e20000100a00 */
[----:B------:R-:W-:-:S02]  /*3900*/  LEA.HI.X.SX32 R19, R25, R5, 0x2, P6 ;  /* 0x0000000519137211 */ /* 0x000fc400030f16ff */
[----:B------:R-:W-:Y:S01]  /*3910*/  LEA.HI.X.SX32 R9, R24, R5, 0x2, P5 ;  /* 0x0000000518097211 */ /* 0x000fe200028f16ff */
[----:B------:R-:W-:Y:S01]  /*3920*/  IMAD R2, R16, 0x170, RZ ;  /* 0x0000017010027824 */ /* 0x000fe200078e02ff */
[----:B------:R-:W-:Y:S01]  /*3930*/  IADD3 R26, P5, PT, R6, R4, RZ ;  /* 0x00000004061a7210 */ /* 0x000fe20007fbe0ff */
[----:B------:R-:W-:-:S03]  /*3940*/  IMAD R7, R16, 0x5c, RZ ;  /* 0x0000005c10077824 */ /* 0x000fc600078e02ff */
[-C--:B------:R-:W-:Y:S02]  /*3950*/  LEA.HI.X.SX32 R27, R13, R5.reuse, 0x2, P5 ;  /* 0x000000050d1b7211 */ /* 0x080fe400028f16ff */
[-C--:B-1----:R-:W-:Y:S01]  /*3960*/  IADD3 R28, P6, PT, R3, R4.reuse, RZ ;  /* 0x00000004031c7210 */ /* 0x082fe20007fde0ff */
[----:B------:R-:W-:Y:S01]  /*3970*/  IMAD R13, R16, 0x58, RZ ;  /* 0x00000058100d7824 */ /* 0x000fe200078e02ff */
[-C--:B------:R-:W-:Y:S01]  /*3980*/  IADD3 R20, P5, PT, R2, R4.reuse, RZ ;  /* 0x0000000402147210 */ /* 0x080fe20007fbe0ff */
[----:B------:R-:W-:Y:S01]  /*3990*/  IMAD R3, R16, 0x180, RZ ;  /* 0x0000018010037824 */ /* 0x000fe200078e02ff */
[----:B------:R-:W-:Y:S01]  /*39a0*/  LEA.HI.X.SX32 R29, R22, R5, 0x2, P6 ;  /* 0x00000005161d7211 */ /* 0x000fe200030f16ff */
[----:B------:R-:W-:Y:S01]  /*39b0*/  STL.64 [R1+0x190], R10 ;  /* 0x0001900a01007387 */ /* 0x000fe20000100a00 */
[----:B------:R-:W-:-:S03]  /*39c0*/  IADD3 R24, P6, PT, R0, R4, RZ ;  /* 0x0000000400187210 */ /* 0x000fc60007fde0ff */
[----:B------:R-:W-:Y:S01]  /*39d0*/  STL.64 [R1+0xa58], R10 ;  /* 0x000a580a01007387 */ /* 0x000fe20000100a00 */
[-C--:B------:R-:W-:Y:S02]  /*39e0*/  LEA.HI.X.SX32 R25, R13, R5.reuse, 0x2, P6 ;  /* 0x000000050d197211 */ /* 0x080fe400030f16ff */
[----:B------:R-:W-:Y:S01]  /*39f0*/  LEA.HI.X.SX32 R21, R7, R5, 0x2, P5 ;  /* 0x0000000507157211 */ /* 0x000fe200028f16ff */
[----:B------:R1:W-:Y:S04]  /*3a00*/  STL.64 [R1+0x170], R18 ;  /* 0x0001701201007387 */ /* 0x0003e80000100a00 */
[----:B------:R-:W-:Y:S04]  /*3a10*/  STL.64 [R1+0x150], R8 ;  /* 0x0001500801007387 */ /* 0x000fe80000100a00 */
[----:B------:R-:W-:Y:S01]  /*3a20*/  STL.64 [R1+0x130], R28 ;  /* 0x0001301c01007387 */ /* 0x000fe20000100a00 */
[----:B-1----:R-:W-:-:S03]  /*3a30*/  IADD3 R18, P5, PT, R3, R4, RZ ;  /* 0x0000000403127210 */ /* 0x002fc60007fbe0ff */
[----:B------:R-:W-:Y:S04]  /*3a40*/  STL.64 [R1+0xa50], R28 ;  /* 0x000a501c01007387 */ /* 0x000fe80000100a00 */
[----:B------:R-:W-:Y:S01]  /*3a50*/  STL.64 [R1+0x110], R26 ;  /* 0x0001101a01007387 */ /* 0x000fe20000100a00 */
[----:B------:R-:W-:-:S03]  /*3a60*/  LEA.HI.X.SX32 R19, R23, R5, 0x2, P5 ;  /* 0x0000000517137211 */ /* 0x000fc600028f16ff */
[----:B------:R-:W-:Y:S04]  /*3a70*/  STL.64 [R1+0xa68], R26 ;  /* 0x000a681a01007387 */ /* 0x000fe80000100a00 */
[----:B------:R-:W-:Y:S04]  /*3a80*/  STL.64 [R1+0xf0], R24 ;  /* 0x0000f01801007387 */ /* 0x000fe80000100a00 */
[----:B------:R1:W-:Y:S04]  /*3a90*/  STL.64 [R1+0xa70], R24 ;  /* 0x000a701801007387 */ /* 0x0003e80000100a00 */
[----:B-1----:R-:W2:Y:S04]  /*3aa0*/  LDL.64 R24, [R1+0x370] ;  /* 0x0003700001187983 */ /* 0x002ea80000100a00 */
[----:B------:R-:W-:Y:S04]  /*3ab0*/  STL.64 [R1+0xd0], R20 ;  /* 0x0000d01401007387 */ /* 0x000fe80000100a00 */
[----:B------:R1:W-:Y:S04]  /*3ac0*/  STL.64 [R1+0xa78], R20 ;  /* 0x000a781401007387 */ /* 0x0003e80000100a00 */
[----:B------:R-:W-:Y:S04]  /*3ad0*/  STL.64 [R1+0xb0], R18 ;  /* 0x0000b01201007387 */ /* 0x000fe80000100a00 */
[----:B------:R3:W-:Y:S04]  /*3ae0*/  STL.64 [R1+0xa80], R18 ;  /* 0x000a801201007387 */ /* 0x0007e80000100a00 */
[----:B------:R-:W4:Y:S04]  /*3af0*/  LDL.64 R26, [R1+0x350] ;  /* 0x00035000011a7983 */ /* 0x000f280000100a00 */
[----:B------:R-:W4:Y:S01]  /*3b00*/  LDL.64 R8, [R1+0x330] ;  /* 0x0003300001087983 */ /* 0x000f220000100a00 */
[----:B------:R-:W3:Y:S01]  /*3b10*/  S2R R13, SR_TID.X ;  /* 0x00000000000d7919 */ /* 0x000ee20000002100 */
[----:B------:R-:W1:Y:S01]  /*3b20*/  S2UR UR5, SR_CgaCtaId ;  /* 0x00000000000579c3 */ /* 0x000e620000008800 */
[----:B------:R-:W-:-:S05]  /*3b30*/  VIADD R0, R12, 0xffffffeb ;  /* 0xffffffeb0c007836 */ /* 0x000fca0000000000 */
[----:B------:R-:W-:Y:S01]  /*3b40*/  ISETP.GE.U32.AND P6, PT, R0, 0x7fffff6c, PT ;  /* 0x7fffff6c0000780c */ /* 0x000fe20003fc6070 */
[C---:B------:R-:W-:Y:S01]  /*3b50*/  IMAD R0, R16.reuse, 0x190, RZ ;  /* 0x0000019010007824 */ /* 0x040fe200078e02ff */
[----:B------:R-:W-:Y:S01]  /*3b60*/  MOV R28, R14 ;  /* 0x0000000e001c7202 */ /* 0x000fe20000000f00 */
[C---:B------:R-:W-:Y:S02]  /*3b70*/  IMAD R6, R16.reuse, 0x64, RZ ;  /* 0x0000006410067824 */ /* 0x040fe400078e02ff */
[----:B------:R-:W-:Y:S01]  /*3b80*/  IMAD R2, R16, 0x1a0, RZ ;  /* 0x000001a010027824 */ /* 0x000fe200078e02ff */
[-C--:B------:R-:W-:Y:S01]  /*3b90*/  IADD3 R14, P5, PT, R0, R4.reuse, RZ ;  /* 0x00000004000e7210 */ /* 0x080fe20007fbe0ff */
[----:B------:R-:W-:Y:S02]  /*3ba0*/  IMAD.MOV.U32 R29, RZ, RZ, R15 ;  /* 0x000000ffff1d7224 */ /* 0x000fe400078e000f */
[----:B------:R-:W-:Y:S01]  /*3bb0*/  IMAD R10, R16, 0x68, RZ ;  /* 0x00000068100a7824 */ /* 0x000fe200078e02ff */
[----:B------:R-:W-:Y:S01]  /*3bc0*/  LEA.HI.X.SX32 R15, R6, R5, 0x2, P5 ;  /* 0x00000005060f7211 */ /* 0x000fe200028f16ff */
[----:B------:R-:W3:Y:S01]  /*3bd0*/  LDCU.64 UR6, c[0x0][0x358] ;  /* 0x00006b00ff0677ac */ /* 0x000ee20008000a00 */
[----:B------:R-:W-:Y:S01]  /*3be0*/  IADD3 R6, P5, PT, R2, R4, RZ ;  /* 0x0000000402067210 */ /* 0x000fe20007fbe0ff */
[----:B------:R-:W-:-:S03]  /*3bf0*/  IMAD R0, R16, 0x1b0, RZ ;  /* 0x000001b010007824 */ /* 0x000fc600078e02ff */
[----:B------:R-:W-:Y:S01]  /*3c00*/  LEA.HI.X.SX32 R7, R10, R5, 0x2, P5 ;  /* 0x000000050a077211 */ /* 0x000fe200028f16ff */
[----:B------:R-:W-:Y:S01]  /*3c10*/  UMOV UR4, 0x400 ;  /* 0x0000040000047882 */ /* 0x000fe20000000000 */
[----:B-1----:R-:W-:Y:S01]  /*3c20*/  IMAD R20, R16, 0x6c, RZ ;  /* 0x0000006c10147824 */ /* 0x002fe200078e02ff */
[----:B------:R-:W-:Y:S01]  /*3c30*/  STL.64 [R1+0x90], R14 ;  /* 0x0000900e01007387 */ /* 0x000fe20000100a00 */
[----:B------:R-:W-:Y:S01]  /*3c40*/  ULEA UR4, UR5, UR4, 0x18 ;  /* 0x0000000405047291 */ /* 0x000fe2000f8ec0ff */
[----:B------:R-:W-:Y:S02]  /*3c50*/  IADD3 R10, P5, PT, R0, R4, RZ ;  /* 0x00000004000a7210 */ /* 0x000fe40007fbe0ff */
[----:B---3--:R-:W3:Y:S01]  /*3c60*/  LDL.64 R18, [R1+0x310] ;  /* 0x0003100001127983 */ /* 0x008ee20000100a00 */
[----:B------:R-:W-:-:S03]  /*3c70*/  LOP3.LUT R13, R13, 0x1ff, RZ, 0xc0, !PT ;  /* 0x000001ff0d0d7812 */ /* 0x000fc600078ec0ff */
[----:B------:R1:W-:Y:S01]  /*3c80*/  STL.64 [R1+0x70], R6 ;  /* 0x0000700601007387 */ /* 0x0003e20000100a00 */
[----:B------:R-:W-:Y:S01]  /*3c90*/  LEA.HI.X.SX32 R11, R20, R5, 0x2, P5 ;  /* 0x00000005140b7211 */ /* 0x000fe200028f16ff */
[----:B------:R-:W-:-:S04]  /*3ca0*/  IMAD.SHL.U32 R2, R13, 0x4, RZ ;  /* 0x000000040d027824 */ /* 0x000fc800078e00ff */
[----:B------:R-:W-:Y:S01]  /*3cb0*/  VIADD R13, R2, UR4 ;  /* 0x00000004020d7c36 */ /* 0x000fe20008000000 */
[----:B-1----:R-:W3:Y:S04]  /*3cc0*/  LDL.64 R6, [R1+0x2f0] ;  /* 0x0002f00001067983 */ /* 0x002ee80000100a00 */
[----:B------:R1:W-:Y:S04]  /*3cd0*/  STL.64 [R1+0x50], R10 ;  /* 0x0000500a01007387 */ /* 0x0003e80000100a00 */
[----:B------:R-:W3:Y:S04]  /*3ce0*/  LDL.64 R20, [R1+0x2b0] ;  /* 0x0002b00001147983 */ /* 0x000ee80000100a00 */
[----:B------:R-:W-:Y:S01]  /*3cf0*/  @!PT LDS RZ, [RZ] ;  /* 0x00000000fffff984 */ /* 0x000fe20000000800 */
[----:B------:R-:W-:Y:S01]  /*3d00*/  @!PT LDS RZ, [RZ] ;  /* 0x00000000fffff984 */ /* 0x000fe20000000800 */
[----:B------:R-:W-:Y:S01]  /*3d10*/  @!PT LDS RZ, [RZ] ;  /* 0x00000000fffff984 */ /* 0x000fe20000000800 */
[----:B------:R-:W-:Y:S04]  /*3d20*/  LDGSTS.E [R13], desc[UR6][R4.64], !P4 ;  /* 0x00000000040d7fae */ /* 0x000fe8000e1a1006 */
[----:B-1----:R-:W3:Y:S04]  /*3d30*/  LDL.64 R10, [R1+0x2d0] ;  /* 0x0002d000010a7983 */ /* 0x002ee80000100a00 */
[----:B------:R-:W3:Y:S04]  /*3d40*/  LDL.64 R22, [R1+0x290] ;  /* 0x0002900001167983 */ /* 0x000ee80000100a00 */
[----:B------:R-:W-:Y:S04]  /*3d50*/  LDGSTS.E [R13+0x2000], desc[UR6][R28.64], !P0 ;  /* 0x020000001c0d7fae */ /* 0x000fe8000c1a1006 */
[----:B------:R-:W3:Y:S04]  /*3d60*/  LDL.64 R28, [R1+0x270] ;  /* 0x00027000011c7983 */ /* 0x000ee80000100a00 */
[----:B--2---:R-:W-:Y:S04]  /*3d70*/  LDGSTS.E [R13+0x4000], desc[UR6][R24.64], !P2 ;  /* 0x04000000180d7fae */ /* 0x004fe8000d1a1006 */
[----:B------:R-:W2:Y:S04]  /*3d80*/  LDL.64 R24, [R1+0x250] ;  /* 0x0002500001187983 */ /* 0x000ea80000100a00 */
[----:B----4-:R-:W-:Y:S04]  /*3d90*/  LDGSTS.E [R13+0x6000], desc[UR6][R26.64], !P3 ;  /* 0x060000001a0d7fae */ /* 0x010fe8000d9a1006 */
[----:B------:R-:W-:Y:S04]  /*3da0*/  LDGSTS.E [R13+0x8000], desc[UR6][R8.64], !P1 ;  /* 0x08000000080d7fae */ /* 0x000fe8000c9a1006 */
[----:B------:R-:W4:Y:S04]  /*3db0*/  LDL.64 R26, [R1+0x230] ;  /* 0x00023000011a7983 */ /* 0x000f280000100a00 */
[----:B------:R-:W4:Y:S01]  /*3dc0*/  LDL.64 R8, [R1+0x210] ;  /* 0x0002100001087983 */ /* 0x000f220000100a00 */
[----:B------:R-:W-:-:S02]  /*3dd0*/  VIADD R3, R12, 0xffffffe7 ;  /* 0xffffffe70c037836 */ /* 0x000fc40000000000 */
[----:B------:R-:W-:-:S03]  /*3de0*/  VIADD R0, R12, 0xffffffe3 ;  /* 0xffffffe30c007836 */ /* 0x000fc60000000000 */
[----:B------:R-:W-:Y:S02]  /*3df0*/  ISETP.GE.U32.AND P5, PT, R3, 0x7fffff68, PT ;  /* 0x7fffff680300780c */ /* 0x000fe40003fa6070 */
[----:B------:R-:W-:Y:S01]  /*3e00*/  ISETP.GE.U32.AND P4, PT, R0, 0x7fffff64, PT ;  /* 0x7fffff640000780c */ /* 0x000fe20003f86070 */
[C---:B------:R-:W-:Y:S01]  /*3e10*/  VIADD R0, R12.reuse, 0xffffffdb ;  /* 0xffffffdb0c007836 */ /* 0x040fe20000000000 */
[----:B------:R-:W-:-:S04]  /*3e20*/  IADD3 R3, PT, PT, R12, -0x21, RZ ;  /* 0xffffffdf0c037810 */ /* 0x000fc80007ffe0ff */
[----:B------:R-:W-:Y:S01]  /*3e30*/  ISETP.GE.U32.AND P0, PT, R3, 0x7fffff60, PT ;  /* 0x7fffff600300780c */ /* 0x000fe20003f06070 */
[----:B------:R-:W-:Y:S01]  /*3e40*/  VIADD R3, R12, 0xffffffd7 ;  /* 0xffffffd70c037836 */ /* 0x000fe20000000000 */
[----:B------:R-:W-:Y:S01]  /*3e50*/  ISETP.GE.U32.AND P2, PT, R0, 0x7fffff5c, PT ;  /* 0x7fffff5c0000780c */ /* 0x000fe20003f46070 */
[----:B------:R-:W-:-:S03]  /*3e60*/  VIADD R0, R12, 0xffffffd3 ;  /* 0xffffffd30c007836 */ /* 0x000fc60000000000 */
[----:B------:R-:W-:Y:S01]  /*3e70*/  ISETP.GE.U32.AND P3, PT, R3, 0x7fffff58, PT ;  /* 0x7fffff580300780c */ /* 0x000fe20003f66070 */
[----:B------:R-:W-:Y:S01]  /*3e80*/  VIADD R3, R12, 0xffffffcf ;  /* 0xffffffcf0c037836 */ /* 0x000fe20000000000 */
[----:B------:R-:W-:Y:S01]  /*3e90*/  ISETP.GE.U32.AND P1, PT, R0, 0x7fffff54, PT ;  /* 0x7fffff540000780c */ /* 0x000fe20003f26070 */
[----:B------:R-:W-:Y:S01]  /*3ea0*/  VIADD R0, R12, 0xffffffcb ;  /* 0xffffffcb0c007836 */ /* 0x000fe20000000000 */
[----:B---3--:R-:W-:Y:S02]  /*3eb0*/  LDGSTS.E [R13+0xa000], desc[UR6][R18.64], !P6 ;  /* 0x0a000000120d7fae */ /* 0x008fe4000f1a1006 */
[----:B------:R-:W-:Y:S02]  /*3ec0*/  ISETP.GE.U32.AND P6, PT, R3, 0x7fffff50, PT ;  /* 0x7fffff500300780c */ /* 0x000fe40003fc6070 */
[----:B------:R-:W3:Y:S04]  /*3ed0*/  LDL.LU.64 R18, [R1+0xa80] ;  /* 0x000a800001127983 */ /* 0x000ee80000300a00 */
[----:B------:R-:W-:Y:S01]  /*3ee0*/  LDGSTS.E [R13+0xc000], desc[UR6][R6.64], !P5 ;  /* 0x0c000000060d7fae */ /* 0x000fe2000e9a1006 */
[----:B------:R-:W-:-:S03]  /*3ef0*/  ISETP.GE.U32.AND P5, PT, R0, 0x7fffff4c, PT ;  /* 0x7fffff4c0000780c */ /* 0x000fc60003fa6070 */
[----:B------:R-:W3:Y:S04]  /*3f00*/  LDL.64 R6, [R1+0x1d0] ;  /* 0x0001d00001067983 */ /* 0x000ee80000100a00 */
[----:B------:R-:W-:Y:S04]  /*3f10*/  LDGSTS.E [R13+0xe000], desc[UR6][R10.64], !P4 ;  /* 0x0e0000000a0d7fae */ /* 0x000fe8000e1a1006 */
[----:B------:R-:W-:Y:S04]  /*3f20*/  LDGSTS.E [R13+0x10000], desc[UR6][R20.64], !P0 ;  /* 0x10000000140d7fae */ /* 0x000fe8000c1a1006 */
[----:B------:R-:W-:Y:S04]  /*3f30*/  LDGSTS.E [R13+0x12000], desc[UR6][R22.64], !P2 ;  /* 0x12000000160d7fae */ /* 0x000fe8000d1a1006 */
[----:B------:R-:W3:Y:S04]  /*3f40*/  LDL.64 R10, [R1+0x1b0] ;  /* 0x0001b000010a7983 */ /* 0x000ee80000100a00 */
[----:B------:R-:W3:Y:S04]  /*3f50*/  LDL.LU.64 R20, [R1+0xa78] ;  /* 0x000a780001147983 */ /* 0x000ee80000300a00 */
[----:B------:R-:W-:Y:S04]  /*3f60*/  LDGSTS.E [R13+0x14000], desc[UR6][R28.64], !P3 ;  /* 0x140000001c0d7fae */ /* 0x000fe8000d9a1006 */
[----:B------:R-:W3:Y:S04]  /*3f70*/  LDL.64 R22, [R1+0x150] ;  /* 0x0001500001167983 */ /* 0x000ee80000100a00 */
[----:B------:R-:W3:Y:S04]  /*3f80*/  LDL.64 R28, [R1+0x170] ;  /* 0x00017000011c7983 */ /* 0x000ee80000100a00 */
[----:B--2---:R-:W-:Y:S04]  /*3f90*/  LDGSTS.E [R13+0x16000], desc[UR6][R24.64], !P1 ;  /* 0x16000000180d7fae */ /* 0x004fe8000c9a1006 */
[----:B------:R-:W2:Y:S04]  /*3fa0*/  LDL.LU.64 R24, [R1+0xa70] ;  /* 0x000a700001187983 */ /* 0x000ea80000300a00 */
[----:B----4-:R-:W-:Y:S04]  /*3fb0*/  LDGSTS.E [R13+0x18000], desc[UR6][R26.64], !P6 ;  /* 0x180000001a0d7fae */ /* 0x010fe8000f1a1006 */
[----:B------:R-:W-:Y:S04]  /*3fc0*/  LDGSTS.E [R13+0x1a000], desc[UR6][R8.64], !P5 ;  /* 0x1a000000080d7fae */ /* 0x000fe8000e9a1006 */
[----:B------:R-:W4:Y:S04]  /*3fd0*/  LDL.LU.64 R26, [R1+0xa68] ;  /* 0x000a6800011a7983 */ /* 0x000f280000300a00 */
[----:B------:R-:W2:Y:S01]  /*3fe0*/  LDL.LU.64 R8, [R1+0xa60] ;  /* 0x000a600001087983 */ /* 0x000ea20000300a00 */
[C---:B------:R-:W-:Y:S01]  /*3ff0*/  IADD3 R3, PT, PT, R12.reuse, -0x39, RZ ;  /* 0xffffffc70c037810 */ /* 0x040fe20007ffe0ff */
[----:B------:R-:W-:-:S03]  /*4000*/  VIADD R0, R12, 0xffffffc3 ;  /* 0xffffffc30c007836 */ /* 0x000fc60000000000 */
[----:B------:R-:W-:Y:S01]  /*4010*/  ISETP.GE.U32.AND P4, PT, R3, 0x7fffff48, PT ;  /* 0x7fffff480300780c */ /* 0x000fe20003f86070 */
[----:B------:R-:W-:Y:S01]  /*4020*/  VIADD R3, R12, 0xffffffbf ;  /* 0xffffffbf0c037836 */ /* 0x000fe20000000000 */
[----:B------:R-:W-:-:S04]  /*4030*/  ISETP.GE.U32.AND P0, PT, R0, 0x7fffff44, PT ;  /* 0x7fffff440000780c */ /* 0x000fc80003f06070 */
[----:B------:R-:W-:Y:S01]  /*4040*/  ISETP.GE.U32.AND P2, PT, R3, 0x7fffff40, PT ;  /* 0x7fffff400300780c */ /* 0x000fe20003f46070 */
[C---:B------:R-:W-:Y:S02]  /*4050*/  VIADD R0, R12.reuse, 0xffffffbb ;  /* 0xffffffbb0c007836 */ /* 0x040fe40000000000 */
[----:B------:R-:W-:-:S04]  /*4060*/  VIADD R3, R12, 0xffffffb7 ;  /* 0xffffffb70c037836 */ /* 0x000fc80000000000 */
[----:B--2---:R1:W-:Y:S04]  /*4070*/  LDGSTS.E [R13+0x1c000], desc[UR6][R8.64], !P4 ;  /* 0x1c000000080d7fae */ /* 0x0043e8000e1a1006 */
[----:B---3--:R2:W-:Y:S04]  /*4080*/  LDGSTS.E [R13+0x1e000], desc[UR6][R6.64], !P0 ;  /* 0x1e000000060d7fae */ /* 0x0085e8000c1a1006 */
[----:B------:R-:W-:Y:S01]  /*4090*/  LDGSTS.E [R13+0x20000], desc[UR6][R10.64], !P2 ;  /* 0x200000000a0d7fae */ /* 0x000fe2000d1a1006 */
[----:B------:R-:W-:Y:S02]  /*40a0*/  ISETP.GE.U32.AND P3, PT, R0, 0x7fffff3c, PT ;  /* 0x7fffff3c0000780c */ /* 0x000fe40003f66070 */
[----:B------:R-:W-:Y:S01]  /*40b0*/  ISETP.GE.U32.AND P1, PT, R3, 0x7fffff38, PT ;  /* 0x7fffff380300780c */ /* 0x000fe20003f26070 */
[----:B-1----:R-:W1:Y:S01]  /*40c0*/  LDC R8, c[0x0][0x3a0] ;  /* 0x0000e800ff087b82 */ /* 0x002e620000000800 */
[----:B------:R-:W3:Y:S01]  /*40d0*/  LDL.LU.64 R10, [R1+0xa58] ;  /* 0x000a5800010a7983 */ /* 0x000ee20000300a00 */
[----:B------:R-:W-:-:S06]  /*40e0*/  VIADD R0, R12, 0xffffffb3 ;  /* 0xffffffb30c007836 */ /* 0x000fcc0000000000 */
[----:B--2---:R-:W2:Y:S01]  /*40f0*/  LDC R7, c[0x0][0x3a0] ;  /* 0x0000e800ff077b82 */ /* 0x004ea20000000800 */
[----:B------:R-:W-:Y:S02]  /*4100*/  IADD3 R3, PT, PT, R12, -0x51, RZ ;  /* 0xffffffaf0c037810 */ /* 0x000fe40007ffe0ff */
[----:B------:R-:W-:Y:S01]  /*4110*/  ISETP.GE.U32.AND P6, PT, R0, 0x7fffff34, PT ;  /* 0x7fffff340000780c */ /* 0x000fe20003fc6070 */
[C---:B------:R-:W-:Y:S01]  /*4120*/  VIADD R0, R12.reuse, 0xffffffab ;  /* 0xffffffab0c007836 */ /* 0x040fe20000000000 */
[----:B------:R-:W-:Y:S01]  /*4130*/  ISETP.GE.U32.AND P5, PT, R3, 0x7fffff30, PT ;  /* 0x7fffff300300780c */ /* 0x000fe20003fa6070 */
[----:B------:R-:W-:Y:S02]  /*4140*/  VIADD R3, R12, 0xffffffa3 ;  /* 0xffffffa30c037836 */ /* 0x000fe40000000000 */
[----:B------:R-:W1:Y:S01]  /*4150*/  LDC R9, c[0x0][0x3a0] ;  /* 0x0000e800ff097b82 */ /* 0x000e620000000800 */
[----:B------:R-:W-:-:S07]  /*4160*/  ISETP.GE.U32.AND P4, PT, R0, 0x7fffff2c, PT ;  /* 0x7fffff2c0000780c */ /* 0x000fce0003f86070 */
[----:B------:R-:W1:Y:S01]  /*4170*/  LDC R6, c[0x0][0x3a0] ;  /* 0x0000e800ff067b82 */ /* 0x000e620000000800 */
[----:B---3--:R3:W-:Y:S04]  /*4180*/  LDGSTS.E [R13+0x22000], desc[UR6][R10.64], !P3 ;  /* 0x220000000a0d7fae */ /* 0x0087e8000d9a1006 */
[----:B------:R-:W-:Y:S01]  /*4190*/  LDGSTS.E [R13+0x24000], desc[UR6][R28.64], !P1 ;  /* 0x240000001c0d7fae */ /* 0x000fe2000c9a1006 */
[C---:B------:R-:W-:Y:S01]  /*41a0*/  VIADD R0, R12.reuse, 0xffffffa7 ;  /* 0xffffffa70c007836 */ /* 0x040fe20000000000 */
[----:B------:R-:W-:Y:S01]  /*41b0*/  ISETP.GE.U32.AND P2, PT, R3, 0x7fffff24, PT ;  /* 0x7fffff240300780c */ /* 0x000fe20003f46070 */
[----:B---3--:R-:W3:Y:S01]  /*41c0*/  LDC R10, c[0x0][0x3a0] ;  /* 0x0000e800ff0a7b82 */ /* 0x008ee20000000800 */
[----:B------:R-:W2:Y:S01]  /*41d0*/  LDL.LU.64 R28, [R1+0xa50] ;  /* 0x000a5000011c7983 */ /* 0x000ea20000300a00 */
[----:B------:R-:W-:Y:S01]  /*41e0*/  VIADD R3, R12, 0xffffff9b ;  /* 0xffffff9b0c037836 */ /* 0x000fe20000000000 */
[----:B------:R-:W-:Y:S01]  /*41f0*/  ISETP.GE.U32.AND P0, PT, R0, 0x7fffff28, PT ;  /* 0x7fffff280000780c */ /* 0x000fe20003f06070 */
[----:B------:R-:W-:Y:S01]  /*4200*/  VIADD R0, R12, 0xffffff9f ;  /* 0xffffff9f0c007836 */ /* 0x000fe20000000000 */
[----:B------:R-:W-:Y:S02]  /*4210*/  LDGSTS.E [R13+0x26000], desc[UR6][R22.64], !P6 ;  /* 0x26000000160d7fae */ /* 0x000fe4000f1a1006 */
[----:B------:R-:W-:Y:S01]  /*4220*/  ISETP.GE.U32.AND P1, PT, R3, 0x7fffff1c, PT ;  /* 0x7fffff1c0300780c */ /* 0x000fe20003f26070 */
[----:B-1----:R-:W-:Y:S01]  /*4230*/  VIADD R3, R8, 0xffffff8f ;  /* 0xffffff8f08037836 */ /* 0x002fe20000000000 */
[----:B------:R-:W-:-:S02]  /*4240*/  ISETP.GE.U32.AND P3, PT, R0, 0x7fffff20, PT ;  /* 0x7fffff200000780c */ /* 0x000fc40003f66070 */
[----:B------:R-:W-:-:S04]  /*4250*/  IADD3 R0, PT, PT, R12, -0x69, RZ ;  /* 0xffffff970c007810 */ /* 0x000fc80007ffe0ff */
[----:B------:R-:W-:Y:S01]  /*4260*/  ISETP.GE.U32.AND P6, PT, R0, 0x7fffff18, PT ;  /* 0x7fffff180000780c */ /* 0x000fe20003fc6070 */
[----:B------:R-:W-:Y:S02]  /*4270*/  VIADD R0, R12, 0xffffff93 ;  /* 0xffffff930c007836 */ /* 0x000fe40000000000 */
[C---:B------:R-:W-:Y:S02]  /*4280*/  IMAD R8, R16.reuse, 0x9, RZ ;  /* 0x0000000910087824 */ /* 0x040fe400078e02ff */
[----:B------:R-:W-:Y:S01]  /*4290*/  IMAD R11, R16, 0xd, RZ ;  /* 0x0000000d100b7824 */ /* 0x000fe200078e02ff */
[----:B--2---:R-:W-:Y:S04]  /*42a0*/  LDGSTS.E [R13+0x28000], desc[UR6][R28.64], !P5 ;  /* 0x280000001c0d7fae */ /* 0x004fe8000e9a1006 */
[----:B----4-:R-:W-:Y:S01]  /*42b0*/  LDGSTS.E [R13+0x2a000], desc[UR6][R26.64], !P4 ;  /* 0x2a0000001a0d7fae */ /* 0x010fe2000e1a1006 */
[----:B------:R-:W-:Y:S01]  /*42c0*/  ISETP.GE.U32.AND P4, PT, R3, 0x7fffff10, PT ;  /* 0x7fffff100300780c */ /* 0x000fe20003f86070 */
[----:B------:R-:W-:-:S02]  /*42d0*/  VIADD R3, R7, 0xffffff8b ;  /* 0xffffff8b07037836 */ /* 0x000fc40000000000 */
[----:B------:R-:W-:Y:S03]  /*42e0*/  LDGSTS.E [R13+0x2c000], desc[UR6][R24.64], !P0 ;  /* 0x2c000000180d7fae */ /* 0x000fe6000c1a1006 */
[----:B------:R-:W-:Y:S01]  /*42f0*/  ISETP.GE.U32.AND P0, PT, R3, 0x7fffff0c, PT ;  /* 0x7fffff0c0300780c */ /* 0x000fe20003f06070 */
[----:B------:R-:W-:Y:S01]  /*4300*/  LDGSTS.E [R13+0x2e000], desc[UR6][R20.64], !P2 ;  /* 0x2e000000140d7fae */ /* 0x000fe2000d1a1006 */
[----:B---3--:R-:W-:-:S03]  /*4310*/  IADD3 R3, PT, PT, R10, -0x6e, RZ ;  /* 0xffffff920a037810 */ /* 0x008fc60007ffe0ff */
[----:B------:R-:W-:Y:S01]  /*4320*/  LDGSTS.E [R13+0x30000], desc[UR6][R18.64], !P3 ;  /* 0x30000000120d7fae */ /* 0x000fe2000d9a1006 */
[----:B------:R-:W-:Y:S01]  /*4330*/  ISETP.GE.U32.AND P5, PT, R0, 0x7fffff14, PT ;  /* 0x7fffff140000780c */ /* 0x000fe20003fa6070 */
[----:B------:R-:W-:Y:S02]  /*4340*/  VIADD R0, R9, 0xffffff87 ;  /* 0xffffff8709007836 */ /* 0x000fe40000000000 */
[----:B------:R-:W-:Y:S01]  /*4350*/  LDGSTS.E [R13+0x32000], desc[UR6][R14.64], !P1 ;  /* 0x320000000e0d7fae */ /* 0x000fe2000c9a1006 */
[----:B------:R-:W-:Y:S01]  /*4360*/  ISETP.GE.U32.AND P1, PT, R3, 0x7fffff13, PT ;  /* 0x7fffff130300780c */ /* 0x000fe20003f26070 */
[C---:B------:R-:W-:Y:S02]  /*4370*/  IMAD R3, R16.reuse, 0x5, RZ ;  /* 0x0000000510037824 */ /* 0x040fe400078e02ff */
[C---:B------:R-:W-:Y:S01]  /*4380*/  IMAD R9, R16.reuse, 0xa, RZ ;  /* 0x0000000a10097824 */ /* 0x040fe200078e02ff */
[----:B------:R-:W2:Y:S01]  /*4390*/  LDL.LU R28, [R1+0xa48] ;  /* 0x000a4800011c7983 */ /* 0x000ea20000300800 */
[----:B------:R-:W-:-:S03]  /*43a0*/  IMAD R10, R16, 0xb, RZ ;  /* 0x0000000b100a7824 */ /* 0x000fc600078e02ff */
[----:B------:R1:W-:Y:S04]  /*43b0*/  STL.64 [R1+0xa40], R2 ;  /* 0x000a400201007387 */ /* 0x0003e80000100a00 */
[----:B------:R-:W-:Y:S04]  /*43c0*/  STL.64 [R1+0xa38], R8 ;  /* 0x000a380801007387 */ /* 0x000fe80000100a00 */
[----:B------:R3:W-:Y:S04]  /*43d0*/  STL.64 [R1+0xa30], R10 ;  /* 0x000a300a01007387 */ /* 0x0007e80000100a00 */
[----:B-1----:R-:W4:Y:S01]  /*43e0*/  LDL.64 R2, [R1+0x70] ;  /* 0x0000700001027983 */ /* 0x002f220000100a00 */
[----:B------:R-:W-:Y:S01]  /*43f0*/  ISETP.GE.U32.AND P2, PT, R0, 0x7fffff08, PT ;  /* 0x7fffff080000780c */ /* 0x000fe20003f46070 */
[----:B------:R-:W-:-:S05]  /*4400*/  VIADD R0, R6, 0xffffff83 ;  /* 0xffffff8306007836 */ /* 0x000fca0000000000 */
[----:B------:R-:W-:Y:S01]  /*4410*/  ISETP.GE.U32.AND P3, PT, R0, 0x7fffff04, PT ;  /* 0x7fffff040000780c */ /* 0x000fe20003f66070 */
[C---:B------:R-:W-:Y:S01]  /*4420*/  IMAD R0, R16.reuse, 0x3, RZ ;  /* 0x0000000310007824 */ /* 0x040fe200078e02ff */
[----:B---3--:R-:W3:Y:S04]  /*4430*/  LDL.64 R10, [R1+0x50] ;  /* 0x00005000010a7983 */ /* 0x008ee80000100a00 */
[----:B------:R-:W-:Y:S04]  /*4440*/  STL.64 [R1+0xa10], R12 ;  /* 0x000a100c01007387 */ /* 0x000fe80000100a00 */
[----:B------:R-:W-:Y:S04]  /*4450*/  STL [R1+0xa20], R13 ;  /* 0x000a200d01007387 */ /* 0x000fe80000100800 */
[----:B----4-:R2:W-:Y:S01]  /*4460*/  LDGSTS.E [R13+0x34000], desc[UR6][R2.64], !P6 ;  /* 0x34000000020d7fae */ /* 0x0105e2000f1a1006 */
[----:B------:R-:W-:-:S02]  /*4470*/  IMAD R9, R16, 0x14, RZ ;  /* 0x0000001410097824 */ /* 0x000fc400078e02ff */
[----:B------:R-:W-:Y:S01]  /*4480*/  IMAD R6, R16, 0x6, RZ ;  /* 0x0000000610067824 */ /* 0x000fe200078e02ff */
[----:B---3--:R1:W-:Y:S01]  /*4490*/  LDGSTS.E [R13+0x36000], desc[UR6][R10.64], !P5 ;  /* 0x360000000a0d7fae */ /* 0x0083e2000e9a1006 */
[----:B--2---:R-:W-:-:S04]  /*44a0*/  IADD3 R2, P6, PT, R28, R4, RZ ;  /* 0x000000041c027210 */ /* 0x004fc80007fde0ff */
[----:B------:R-:W-:-:S05]  /*44b0*/  LEA.HI.X.SX32 R3, R0, R5, 0x2, P6 ;  /* 0x0000000500037211 */ /* 0x000fca00030f16ff */
[----:B------:R2:W-:Y:S04]  /*44c0*/  STL.64 [R1+0x3a0], R2 ;  /* 0x0003a00201007387 */ /* 0x0005e80000100a00 */
[----:B--2---:R-:W1:Y:S01]  /*44d0*/  LDL.LU.64 R2, [R1+0xa40] ;  /* 0x000a400001027983 */ /* 0x004e620000300a00 */
[----:B------:R-:W-:Y:S01]  /*44e0*/  IADD3 R12, P5, PT, R9, R4, RZ ;  /* 0x00000004090c7210 */ /* 0x000fe20007fbe0ff */
[----:B------:R-:W-:-:S05]  /*44f0*/  IMAD R9, R16, 0x18, RZ ;  /* 0x0000001810097824 */ /* 0x000fca00078e02ff */
[----:B------:R-:W-:-:S04]  /*4500*/  IADD3 R8, P6, PT, R9, R4, RZ ;  /* 0x0000000409087210 */ /* 0x000fc80007fde0ff */
[-C--:B------:R-:W-:Y:S02]  /*4510*/  LEA.HI.X.SX32 R9, R6, R5.reuse, 0x2, P6 ;  /* 0x0000000506097211 */ /* 0x080fe400030f16ff */
[----:B-1----:R-:W-:-:S05]  /*4520*/  LEA.HI.X.SX32 R13, R3, R5, 0x2, P5 ;  /* 0x00000005030d7211 */ /* 0x002fca00028f16ff */
[----:B------:R-:W-:Y:S04]  /*4530*/  STL.64 [R1+0x390], R12 ;  /* 0x0003900c01007387 */ /* 0x000fe80000100a00 */
[----:B------:R1:W-:Y:S04]  /*4540*/  STL.64 [R1+0x388], R8 ;  /* 0x0003880801007387 */ /* 0x0003e80000100a00 */
[----:B-1----:R-:W2:Y:S01]  /*4550*/  LDL.LU.64 R8, [R1+0xa38] ;  /* 0x000a380001087983 */ /* 0x002ea20000300a00 */
[----:B------:R-:W-:-:S05]  /*4560*/  IMAD R11, R16, 0x1c, RZ ;  /* 0x0000001c100b7824 */ /* 0x000fca00078e02ff */
[----:B------:R-:W-:Y:S01]  /*4570*/  IADD3 R12, P5, PT, R11, R4, RZ ;  /* 0x000000040b0c7210 */ /* 0x000fe20007fbe0ff */
[C---:B------:R-:W-:Y:S02]  /*4580*/  IMAD R11, R16.reuse, 0x24, RZ ;  /* 0x00000024100b7824 */ /* 0x040fe400078e02ff */
[----:B------:R-:W-:-:S03]  /*4590*/  IMAD R7, R16, 0x7, RZ ;  /* 0x0000000710077824 */ /* 0x000fc600078e02ff */
[----:B------:R-:W-:Y:S02]  /*45a0*/  IADD3 R10, P6, PT, R11, R4, RZ ;  /* 0x000000040b0a7210 */ /* 0x000fe40007fde0ff */
[----:B------:R-:W-:-:S05]  /*45b0*/  LEA.HI.X.SX32 R13, R7, R5, 0x2, P5 ;  /* 0x00000005070d7211 */ /* 0x000fca00028f16ff */
[----:B------:R-:W-:Y:S01]  /*45c0*/  STL.64 [R1+0x380], R12 ;  /* 0x0003800c01007387 */ /* 0x000fe20000100a00 */
[----:B--2---:R-:W-:-:S05]  /*45d0*/  LEA.HI.X.SX32 R11, R8, R5, 0x2, P6 ;  /* 0x00000005080b7211 */ /* 0x004fca00030f16ff */
[----:B------:R1:W-:Y:S04]  /*45e0*/  STL.64 [R1+0x368], R10 ;  /* 0x0003680a01007387 */ /* 0x0003e80000100a00 */
[----:B-1----:R-:W2:Y:S01]  /*45f0*/  LDL.LU.64 R10, [R1+0xa30] ;  /* 0x000a3000010a7983 */ /* 0x002ea20000300a00 */
[C---:B------:R-:W-:Y:S02]  /*4600*/  IMAD R28, R16.reuse, 0x28, RZ ;  /* 0x00000028101c7824 */ /* 0x040fe400078e02ff */
[----:B------:R-:W-:-:S03]  /*4610*/  IMAD R0, R16, 0x2c, RZ ;  /* 0x0000002c10007824 */ /* 0x000fc600078e02ff */
[-C--:B------:R-:W-:Y:S01]  /*4620*/  IADD3 R12, P5, PT, R28, R4.reuse, RZ ;  /* 0x000000041c0c7210 */ /* 0x080fe20007fbe0ff */
[----:B------:R-:W-:Y:S01]  /*4630*/  IMAD R28, R16, 0x34, RZ ;  /* 0x00000034101c7824 */ /* 0x000fe200078e02ff */
[----:B------:R-:W-:Y:S02]  /*4640*/  IADD3 R6, P6, PT, R0, R4, RZ ;  /* 0x0000000400067210 */ /* 0x000fe40007fde0ff */
[----:B------:R-:W-:-:S03]  /*4650*/  LEA.HI.X.SX32 R13, R9, R5, 0x2, P5 ;  /* 0x00000005090d7211 */ /* 0x000fc600028f16ff */
[----:B------:R1:W-:Y:S01]  /*4660*/  STL [R1+0x358], R6 ;  /* 0x0003580601007387 */ /* 0x0003e20000100800 */
[----:B------:R-:W-:Y:S02]  /*4670*/  IMAD.MOV.U32 R8, RZ, RZ, R6 ;  /* 0x000000ffff087224 */ /* 0x000fe400078e0006 */
[----:B------:R-:W-:Y:S01]  /*4680*/  IMAD.MOV.U32 R9, RZ, RZ, R7 ;  /* 0x000000ffff097224 */ /* 0x000fe200078e0007 */
[----:B------:R3:W-:Y:S01]  /*4690*/  STL.64 [R1+0x360], R12 ;  /* 0x0003600c01007387 */ /* 0x0007e20000100a00 */
[----:B-1----:R-:W-:Y:S01]  /*46a0*/  IADD3 R6, P5, PT, R28, R4, RZ ;  /* 0x000000041c067210 */ /* 0x002fe20007fbe0ff */
[C---:B------:R-:W-:Y:S02]  /*46b0*/  IMAD R28, R16.reuse, 0x3c, RZ ;  /* 0x0000003c101c7824 */ /* 0x040fe400078e02ff */
[C---:B---3--:R-:W-:Y:S02]  /*46c0*/  IMAD R12, R16.reuse, 0x38, RZ ;  /* 0x00000038100c7824 */ /* 0x048fe400078e02ff */
[----:B------:R-:W-:-:S02]  /*46d0*/  IMAD R14, R16, 0xe, RZ ;  /* 0x0000000e100e7824 */ /* 0x000fc400078e02ff */
[C---:B------:R-:W-:Y:S02]  /*46e0*/  IMAD R15, R16.reuse, 0xf, RZ ;  /* 0x0000000f100f7824 */ /* 0x040fe400078e02ff */
[C---:B------:R-:W-:Y:S02]  /*46f0*/  IMAD R18, R16.reuse, 0x11, RZ ;  /* 0x0000001110127824 */ /* 0x040fe400078e02ff */
[C---:B------:R-:W-:Y:S02]  /*4700*/  IMAD R19, R16.reuse, 0x12, RZ ;  /* 0x0000001210137824 */ /* 0x040fe400078e02ff */
[C---:B------:R-:W-:Y:S02]  /*4710*/  IMAD R20, R16.reuse, 0x13, RZ ;  /* 0x0000001310147824 */ /* 0x040fe400078e02ff */
[C---:B------:R-:W-:Y:S02]  /*4720*/  IMAD R21, R16.reuse, 0x15, RZ ;  /* 0x0000001510157824 */ /* 0x040fe400078e02ff */
[----:B------:R-:W-:-:S02]  /*4730*/  IMAD R22, R16, 0x16, RZ ;  /* 0x0000001610167824 */ /* 0x000fc400078e02ff */
[C---:B------:R-:W-:Y:S02]  /*4740*/  IMAD R23, R16.reuse, 0x17, RZ ;  /* 0x0000001710177824 */ /* 0x040fe400078e02ff */
[C---:B------:R-:W-:Y:S02]  /*4750*/  IMAD R24, R16.reuse, 0x19, RZ ;  /* 0x0000001910187824 */ /* 0x040fe400078e02ff */
[C---:B------:R-:W-:Y:S02]  /*4760*/  IMAD R25, R16.reuse, 0x1a, RZ ;  /* 0x0000001a10197824 */ /* 0x040fe400078e02ff */
[C---:B------:R-:W-:Y:S02]  /*4770*/  IMAD R26, R16.reuse, 0x1b, RZ ;  /* 0x0000001b101a7824 */ /* 0x040fe400078e02ff */
[C---:B------:R-:W-:Y:S02]  /*4780*/  IMAD.SHL.U32 R27, R16.reuse, 0x2, RZ ;  /* 0x00000002101b7824 */ /* 0x040fe400078e00ff */
[----:B------:R-:W-:-:S02]  /*4790*/  IMAD R0, R16, 0x74, RZ ;  /* 0x0000007410007824 */ /* 0x000fc400078e02ff */
[C---:B------:R-:W-:Y:S02]  /*47a0*/  IMAD R29, R16.reuse, 0x1d, RZ ;  /* 0x0000001d101d7824 */ /* 0x040fe400078e02ff */
[----:B------:R-:W-:Y:S01]  /*47b0*/  IMAD R3, R16, 0x7c, RZ ;  /* 0x0000007c10037824 */ /* 0x000fe200078e02ff */
[-C--:B--2---:R-:W-:Y:S02]  /*47c0*/  LEA.HI.X.SX32 R9, R10, R5.reuse, 0x2, P6 ;  /* 0x000000050a097211 */ /* 0x084fe400030f16ff */
[-C--:B------:R-:W-:Y:S02]  /*47d0*/  LEA.HI.X.SX32 R7, R11, R5.reuse, 0x2, P5 ;  /* 0x000000050b077211 */ /* 0x080fe400028f16ff */
[----:B------:R-:W-:Y:S01]  /*47e0*/  IADD3 R8, P6, PT, R12, R4, RZ ;  /* 0x000000040c087210 */ /* 0x000fe20007fde0ff */
[----:B------:R1:W-:Y:S04]  /*47f0*/  STL [R1+0x35c], R9 ;  /* 0x00035c0901007387 */ /* 0x0003e80000100800 */
[----:B------:R2:W-:Y:S01]  /*4800*/  STL.64 [R1+0x348], R6 ;  /* 0x0003480601007387 */ /* 0x0005e20000100a00 */
[----:B------:R-:W-:Y:S01]  /*4810*/  IMAD R12, R16, 0x44, RZ ;  /* 0x00000044100c7824 */ /* 0x000fe200078e02ff */
[----:B-1----:R-:W-:-:S02]  /*4820*/  LEA.HI.X.SX32 R9, R14, R5, 0x2, P6 ;  /* 0x000000050e097211 */ /* 0x002fc400030f16ff */
[----:B--2---:R-:W-:Y:S01]  /*4830*/  IADD3 R6, P5, PT, R28, R4, RZ ;  /* 0x000000041c067210 */ /* 0x004fe20007fbe0ff */
[----:B------:R-:W-:-:S03]  /*4840*/  IMAD R28, R16, 0x48, RZ ;  /* 0x00000048101c7824 */ /* 0x000fc600078e02ff */
[-C--:B------:R-:W-:Y:S01]  /*4850*/  LEA.HI.X.SX32 R7, R15, R5.reuse, 0x2, P5 ;  /* 0x000000050f077211 */ /* 0x080fe200028f16ff */
[----:B------:R1:W-:Y:S04]  /*4860*/  STL.64 [R1+0x340], R8 ;  /* 0x0003400801007387 */ /* 0x0003e80000100a00 */
[----:B------:R2:W-:Y:S01]  /*4870*/  STL.64 [R1+0x338], R6 ;  /* 0x0003380601007387 */ /* 0x0005e20000100a00 */
[-C--:B-1----:R-:W-:Y:S01]  /*4880*/  IADD3 R8, P6, PT, R12, R4.reuse, RZ ;  /* 0x000000040c087210 */ /* 0x082fe20007fde0ff */
[----:B------:R-:W-:Y:S01]  /*4890*/  IMAD R12, R16, 0x4c, RZ ;  /* 0x0000004c100c7824 */ /* 0x000fe200078e02ff */
[----:B--2---:R-:W-:Y:S02]  /*48a0*/  IADD3 R6, P5, PT, R28, R4, RZ ;  /* 0x000000041c067210 */ /* 0x004fe40007fbe0ff */
[-C--:B------:R-:W-:Y:S01]  /*48b0*/  LEA.HI.X.SX32 R9, R18, R5.reuse, 0x2, P6 ;  /* 0x0000000512097211 */ /* 0x080fe200030f16ff */
[----:B------:R-:W-:Y:S01]  /*48c0*/  IMAD R28, R16, 0x54, RZ ;  /* 0x00000054101c7824 */ /* 0x000fe200078e02ff */
[----:B------:R-:W-:-:S03]  /*48d0*/  LEA.HI.X.SX32 R7, R19, R5, 0x2, P5 ;  /* 0x0000000513077211 */ /* 0x000fc600028f16ff */
        /* <DEDUP_REMOVED lines=10> */
[-C--:B-1----:R-:W-:Y:S02]  /*4980*/  IADD3 R8, P6, PT, R12, R4.reuse, RZ ;  /* 0x000000040c087210 */ /* 0x082fe40007fde0ff */
[----:B--2---:R-:W-:Y:S01]  /*4990*/  IADD3 R6, P5, PT, R28, R4, RZ ;  /* 0x000000041c067210 */ /* 0x004fe20007fbe0ff */
[----:B------:R-:W-:Y:S01]  /*49a0*/  IMAD R28, R16, 0x64, RZ ;  /* 0x00000064101c7824 */ /* 0x000fe200078e02ff */
        /* <DEDUP_REMOVED lines=8> */
[-C--:B------:R-:W-:Y:S02]  /*4a30*/  LEA.HI.X.SX32 R9, R24, R5.reuse, 0x2, P6 ;  /* 0x0000000518097211 */ /* 0x080fe400030f16ff */
[----:B------:R-:W-:-:S03]  /*4a40*/  LEA.HI.X.SX32 R7, R25, R5, 0x2, P5 ;  /* 0x0000000519077211 */ /* 0x000fc600028f16ff */
[----:B------:R1:W-:Y:S04]  /*4a50*/  STL.64 [R1+0x2e8], R8 ;  /* 0x0002e80801007387 */ /* 0x0003e80000100a00 */
[----:B------:R2:W-:Y:S01]  /*4a60*/  STL.64 [R1+0x2e0], R6 ;  /* 0x0002e00601007387 */ /* 0x0005e20000100a00 */
[-C--:B-1----:R-:W-:Y:S02]  /*4a70*/  IADD3 R8, P6, PT, R28, R4.reuse, RZ ;  /* 0x000000041c087210 */ /* 0x082fe40007fde0ff */
[----:B--2---:R-:W-:Y:S02]  /*4a80*/  LEA R6, P5, R16, R4, 0x3 ;  /* 0x0000000410067211 */ /* 0x004fe400078a18ff */
        /* <DEDUP_REMOVED lines=10> */
[----:B------:R-:W-:Y:S01]  /*4b30*/  LEA.HI.X.SX32 R7, R0, R5, 0x2, P5 ;  /* 0x0000000500077211 */ /* 0x000fe200028f16ff */
[----:B------:R-:W-:-:S02]  /*4b40*/  IMAD R10, R16, 0x1f, RZ ;  /* 0x0000001f100a7824 */ /* 0x000fc400078e02ff */
[----:B------:R1:W-:Y:S01]  /*4b50*/  STL.64 [R1+0x2c8], R8 ;  /* 0x0002c80801007387 */ /* 0x0003e20000100a00 */
[----:B------:R-:W-:-:S03]  /*4b60*/  IMAD R0, R16, 0x21, RZ ;  /* 0x0000002110007824 */ /* 0x000fc600078e02ff */
[----:B------:R2:W-:Y:S01]  /*4b70*/  STL.64 [R1+0x2c0], R6 ;  /* 0x0002c00601007387 */ /* 0x0005e20000100a00 */
[-C--:B-1----:R-:W-:Y:S02]  /*4b80*/  IADD3 R8, P6, PT, R3, R4.reuse, RZ ;  /* 0x0000000403087210 */ /* 0x082fe40007fde0ff */
[----:B--2---:R-:W-:Y:S01]  /*4b90*/  IADD3 R6, P5, PT, R28, R4, RZ ;  /* 0x000000041c067210 */ /* 0x004fe20007fbe0ff */
[----:B------:R-:W-:Y:S01]  /*4ba0*/  IMAD R3, R16, 0x88, RZ ;  /* 0x0000008810037824 */ /* 0x000fe200078e02ff */
[-C--:B------:R-:W-:Y:S01]  /*4bb0*/  LEA.HI.X.SX32 R9, R10, R5.reuse, 0x2, P6 ;  /* 0x000000050a097211 */ /* 0x080fe200030f16ff */
[----:B------:R-:W-:Y:S01]  /*4bc0*/  IMAD R28, R16, 0x8c, RZ ;  /* 0x0000008c101c7824 */ /* 0x000fe200078e02ff */
[----:B------:R-:W-:Y:S01]  /*4bd0*/  LEA.HI.X.SX32 R7, R0, R5, 0x2, P5 ;  /* 0x0000000500077211 */ /* 0x000fe200028f16ff */
[C---:B------:R-:W-:Y:S02]  /*4be0*/  IMAD R10, R16.reuse, 0x22, RZ ;  /* 0x00000022100a7824 */ /* 0x040fe400078e02ff */
        /* <DEDUP_REMOVED lines=44> */
[----:B--2---:R-:W-:Y:S02]  /*4eb0*/  IADD3 R6, P5, PT, R28, R4, RZ ;  /* 0x000000041c067210 */ /* 0x004fe40007fbe0ff */
[-C--:B------:R-:W-:Y:S01]  /*4ec0*/  LEA.HI.X.SX32 R9, R10, R5.reuse, 0x2, P6 ;  /* 0x000000050a097211 */ /* 0x080fe200030f16ff */
[----:B------:R-:W-:Y:S01]  /*4ed0*/  IMAD R28, R16, 0xc4, RZ ;  /* 0x000000c4101c7824 */ /* 0x000fe200078e02ff */
[----:B------:R-:W-:Y:S01]  /*4ee0*/  LEA.HI.X.SX32 R7, R0, R5, 0x2, P5 ;  /* 0x0000000500077211 */ /* 0x000fe200028f16ff */
[C---:B------:R-:W-:Y:S02]  /*4ef0*/  IMAD R3, R16.reuse, 0xbc, RZ ;  /* 0x000000bc10037824 */ /* 0x040fe400078e02ff */
[----:B------:R1:W-:Y:S01]  /*4f00*/  STL.64 [R1+0x248], R8 ;  /* 0x0002480801007387 */ /* 0x0003e20000100a00 */
[----:B------:R-:W-:-:S02]  /*4f10*/  IMAD R0, R16, 0x31, RZ ;  /* 0x0000003110007824 */ /* 0x000fc400078e02ff */
[----:B------:R-:W-:Y:S01]  /*4f20*/  IMAD R10, R16, 0x2f, RZ ;  /* 0x0000002f100a7824 */ /* 0x000fe200078e02ff */
[----:B------:R2:W-:Y:S01]  /*4f30*/  STL.64 [R1+0x240], R6 ;  /* 0x0002400601007387 */ /* 0x0005e20000100a00 */
[-C--:B-1----:R-:W-:Y:S02]  /*4f40*/  IADD3 R8, P6, PT, R3, R4.reuse, RZ ;  /* 0x0000000403087210 */ /* 0x082fe40007fde0ff */
[----:B--2---:R-:W-:Y:S02]  /*4f50*/  IADD3 R6, P5, PT, R28, R4, RZ ;  /* 0x000000041c067210 */ /* 0x004fe40007fbe0ff */
[-C--:B------:R-:W-:Y:S02]  /*4f60*/  LEA.HI.X.SX32 R9, R10, R5.reuse, 0x2, P6 ;  /* 0x000000050a097211 */ /* 0x080fe400030f16ff */
[----:B------:R-:W-:Y:S01]  /*4f70*/  LEA.HI.X.SX32 R7, R0, R5, 0x2, P5 ;  /* 0x0000000500077211 */ /* 0x000fe200028f16ff */
[C---:B------:R-:W-:Y:S02]  /*4f80*/  IMAD R3, R16.reuse, 0xc8, RZ ;  /* 0x000000c810037824 */ /* 0x040fe400078e02ff */
[----:B------:R-:W-:-:S02]  /*4f90*/  IMAD R28, R16, 0xcc, RZ ;  /* 0x000000cc101c7824 */ /* 0x000fc400078e02ff */
[----:B------:R1:W-:Y:S01]  /*4fa0*/  STL.64 [R1+0x228], R6 ;  /* 0x0002280601007387 */ /* 0x0003e20000100a00 */
[----:B------:R-:W-:-:S03]  /*4fb0*/  IADD3 R10, P6, PT, R3, R4, RZ ;  /* 0x00000004030a7210 */ /* 0x000fc60007fde0ff */
[----:B------:R2:W-:Y:S01]  /*4fc0*/  STL.64 [R1+0x238], R8 ;  /* 0x0002380801007387 */ /* 0x0005e20000100a00 */
[C---:B------:R-:W-:Y:S02]  /*4fd0*/  IMAD R29, R16.reuse, 0x66, RZ ;  /* 0x00000066101d7824 */ /* 0x040fe400078e02ff */
[----:B------:R-:W-:Y:S01]  /*4fe0*/  IMAD R3, R16, 0x33, RZ ;  /* 0x0000003310037824 */ /* 0x000fe200078e02ff */
[----:B-1----:R-:W-:Y:S01]  /*4ff0*/  IADD3 R6, P5, PT, R28, R4, RZ ;  /* 0x000000041c067210 */ /* 0x002fe20007fbe0ff */
[C---:B--2---:R-:W-:Y:S02]  /*5000*/  IMAD R9, R16.reuse, 0x32, RZ ;  /* 0x0000003210097824 */ /* 0x044fe400078e02ff */
[C---:B------:R-:W-:Y:S02]  /*5010*/  IMAD R28, R16.reuse, 0x67, RZ ;  /* 0x00000067101c7824 */ /* 0x040fe400078e02ff */
[C---:B------:R-:W-:Y:S01]  /*5020*/  IMAD R8, R16.reuse, 0xd4, RZ ;  /* 0x000000d410087824 */ /* 0x040fe200078e02ff */
[-C--:B------:R-:W-:Y:S01]  /*5030*/  LEA.HI.X.SX32 R11, R9, R5.reuse, 0x2, P6 ;  /* 0x00000005090b7211 */ /* 0x080fe200030f16ff */
[C---:B------:R-:W-:Y:S01]  /*5040*/  IMAD R14, R16.reuse, 0x35, RZ ;  /* 0x00000035100e7824 */ /* 0x040fe200078e02ff */
[----:B------:R-:W-:Y:S01]  /*5050*/  STL.64 [R1+0xa28], R28 ;  /* 0x000a281c01007387 */ /* 0x000fe20000100a00 */
[----:B------:R-:W-:Y:S01]  /*5060*/  LEA.HI.X.SX32 R7, R3, R5, 0x2, P5 ;  /* 0x0000000503077211 */ /* 0x000fe200028f16ff */
[----:B------:R-:W-:-:S02]  /*5070*/  IMAD R0, R16, 0xd8, RZ ;  /* 0x000000d810007824 */ /* 0x000fc400078e02ff */
[----:B------:R1:W-:Y:S01]  /*5080*/  STL.64 [R1+0x220], R10 ;  /* 0x0002200a01007387 */ /* 0x0003e20000100a00 */
[----:B------:R-:W-:-:S03]  /*5090*/  IMAD R9, R16, 0xdc, RZ ;  /* 0x000000dc10097824 */ /* 0x000fc600078e02ff */
[----:B------:R2:W-:Y:S01]  /*50a0*/  STL.64 [R1+0x218], R6 ;  /* 0x0002180601007387 */ /* 0x0005e20000100a00 */
[----:B-1----:R-:W-:Y:S01]  /*50b0*/  IADD3 R10, P6, PT, R8, R4, RZ ;  /* 0x00000004080a7210 */ /* 0x002fe20007fde0ff */
[----:B------:R-:W-:-:S03]  /*50c0*/  IMAD R8, R16, 0x36, RZ ;  /* 0x0000003610087824 */ /* 0x000fc600078e02ff */
[-C--:B------:R-:W-:Y:S02]  /*50d0*/  LEA.HI.X.SX32 R11, R14, R5.reuse, 0x2, P6 ;  /* 0x000000050e0b7211 */ /* 0x080fe400030f16ff */
[-C--:B--2---:R-:W-:Y:S01]  /*50e0*/  IADD3 R6, P5, PT, R0, R4.reuse, RZ ;  /* 0x0000000400067210 */ /* 0x084fe20007fbe0ff */
[----:B------:R-:W-:Y:S02]  /*50f0*/  IMAD R15, R16, 0x37, RZ ;  /* 0x00000037100f7824 */ /* 0x000fe400078e02ff */
[----:B------:R1:W-:Y:S01]  /*5100*/  STL.64 [R1+0x208], R10 ;  /* 0x0002080a01007387 */ /* 0x0003e20000100a00 */
[----:B------:R-:W-:Y:S01]  /*5110*/  LEA.HI.X.SX32 R7, R8, R5, 0x2, P5 ;  /* 0x0000000508077211 */ /* 0x000fe200028f16ff */
[C---:B------:R-:W-:Y:S02]  /*5120*/  IMAD R3, R16.reuse, 0xe4, RZ ;  /* 0x000000e410037824 */ /* 0x040fe400078e02ff */
[C---:B------:R-:W-:Y:S02]  /*5130*/  IMAD R8, R16.reuse, 0x39, RZ ;  /* 0x0000003910087824 */ /* 0x040fe400078e02ff */
[----:B------:R2:W-:Y:S01]  /*5140*/  STL.64 [R1+0x200], R6 ;  /* 0x0002000601007387 */ /* 0x0005e20000100a00 */
[----:B-1----:R-:W-:Y:S01]  /*5150*/  IADD3 R10, P6, PT, R9, R4, RZ ;  /* 0x00000004090a7210 */ /* 0x002fe20007fde0ff */
[----:B------:R-:W-:-:S03]  /*5160*/  IMAD R9, R16, 0xe8, RZ ;  /* 0x000000e810097824 */ /* 0x000fc600078e02ff */
[-C--:B------:R-:W-:Y:S02]  /*5170*/  LEA.HI.X.SX32 R11, R15, R5.reuse, 0x2, P6 ;  /* 0x000000050f0b7211 */ /* 0x080fe400030f16ff */
[-C--:B--2---:R-:W-:Y:S01]  /*5180*/  IADD3 R6, P5, PT, R3, R4.reuse, RZ ;  /* 0x0000000403067210 */ /* 0x084fe20007fbe0ff */
[----:B------:R-:W-:Y:S02]  /*5190*/  IMAD R3, R16, 0xec, RZ ;  /* 0x000000ec10037824 */ /* 0x000fe400078e02ff */
[----:B------:R1:W-:Y:S01]  /*51a0*/  STL.64 [R1+0x1f8], R10 ;  /* 0x0001f80a01007387 */ /* 0x0003e20000100a00 */
[----:B------:R-:W-:Y:S02]  /*51b0*/  LEA.HI.X.SX32 R7, R8, R5, 0x2, P5 ;  /* 0x0000000508077211 */ /* 0x000fe400028f16ff */
[----:B------:R-:W-:-:S03]  /*51c0*/  IADD3 R18, P6, PT, R9, R4, RZ ;  /* 0x0000000409127210 */ /* 0x000fc60007fde0ff */
[----:B------:R2:W-:Y:S01]  /*51d0*/  STL.64 [R1+0x1e8], R6 ;  /* 0x0001e80601007387 */ /* 0x0005e20000100a00 */
[C---:B-1----:R-:W-:Y:S01]  /*51e0*/  IMAD R11, R16.reuse, 0x3a, RZ ;  /* 0x0000003a100b7824 */ /* 0x042fe200078e02ff */
[----:B------:R-:W-:Y:S01]  /*51f0*/  IADD3 R8, P5, PT, R3, R4, RZ ;  /* 0x0000000403087210 */ /* 0x000fe20007fbe0ff */
[----:B------:R-:W-:-:S03]  /*5200*/  IMAD R10, R16, 0xf4, RZ ;  /* 0x000000f4100a7824 */ /* 0x000fc600078e02ff */
[-C--:B------:R-:W-:Y:S01]  /*5210*/  LEA.HI.X.SX32 R19, R11, R5.reuse, 0x2, P6 ;  /* 0x000000050b137211 */ /* 0x080fe200030f16ff */
[C---:B--2---:R-:W-:Y:S02]  /*5220*/  IMAD R7, R16.reuse, 0x3b, RZ ;  /* 0x0000003b10077824 */ /* 0x044fe400078e02ff */
[C---:B------:R-:W-:Y:S02]  /*5230*/  IMAD R6, R16.reuse, 0xf8, RZ ;  /* 0x000000f810067824 */ /* 0x040fe400078e02ff */
[----:B------:R1:W-:Y:S01]  /*5240*/  STL.64 [R1+0x1e0], R18 ;  /* 0x0001e01201007387 */ /* 0x0003e20000100a00 */
[----:B------:R-:W-:Y:S01]  /*5250*/  LEA.HI.X.SX32 R9, R7, R5, 0x2, P5 ;  /* 0x0000000507097211 */ /* 0x000fe200028f16ff */
[C---:B------:R-:W-:Y:S02]  /*5260*/  IMAD R15, R16.reuse, 0x3d, RZ ;  /* 0x0000003d100f7824 */ /* 0x040fe400078e02ff */
[----:B------:R-:W-:Y:S02]  /*5270*/  IMAD R7, R16, 0x3e, RZ ;  /* 0x0000003e10077824 */ /* 0x000fe400078e02ff */
[----:B------:R2:W-:Y:S01]  /*5280*/  STL.64 [R1+0x1d8], R8 ;  /* 0x0001d80801007387 */ /* 0x0005e20000100a00 */
[----:B-1----:R-:W-:-:S02]  /*5290*/  IADD3 R18, P6, PT, R10, R4, RZ ;  /* 0x000000040a127210 */ /* 0x002fc40007fde0ff */
[-C--:B------:R-:W-:Y:S02]  /*52a0*/  IADD3 R10, P5, PT, R6, R4.reuse, RZ ;  /* 0x00000004060a7210 */ /* 0x080fe40007fbe0ff */
[-C--:B------:R-:W-:Y:S01]  /*52b0*/  LEA.HI.X.SX32 R19, R15, R5.reuse, 0x2, P6 ;  /* 0x000000050f137211 */ /* 0x080fe200030f16ff */
[C---:B--2---:R-:W-:Y:S01]  /*52c0*/  IMAD R8, R16.reuse, 0xfc, RZ ;  /* 0x000000fc10087824 */ /* 0x044fe200078e02ff */
[----:B------:R-:W-:Y:S01]  /*52d0*/  LEA.HI.X.SX32 R11, R7, R5, 0x2, P5 ;  /* 0x00000005070b7211 */ /* 0x000fe200028f16ff */
[C---:B------:R-:W-:Y:S02]  /*52e0*/  IMAD R6, R16.reuse, 0x104, RZ ;  /* 0x0000010410067824 */ /* 0x040fe400078e02ff */
[----:B------:R1:W-:Y:S01]  /*52f0*/  STL.64 [R1+0x1c8], R18 ;  /* 0x0001c81201007387 */ /* 0x0003e20000100a00 */
[C---:B------:R-:W-:Y:S02]  /*5300*/  IMAD R20, R16.reuse, 0x3f, RZ ;  /* 0x0000003f10147824 */ /* 0x040fe400078e02ff */
[C---:B------:R-:W-:Y:S01]  /*5310*/  IMAD R15, R16.reuse, 0x108, RZ ;  /* 0x00000108100f7824 */ /* 0x040fe200078e02ff */
[----:B------:R2:W-:Y:S01]  /*5320*/  STL.64 [R1+0x1c0], R10 ;  /* 0x0001c00a01007387 */ /* 0x0005e20000100a00 */
[----:B------:R-:W-:Y:S01]  /*5330*/  IMAD R7, R16, 0x10c, RZ ;  /* 0x0000010c10077824 */ /* 0x000fe200078e02ff */
[-C--:B-1----:R-:W-:Y:S01]  /*5340*/  IADD3 R18, P6, PT, R8, R4.reuse, RZ ;  /* 0x0000000408127210 */ /* 0x082fe20007fde0ff */
[----:B------:R-:W-:Y:S01]  /*5350*/  IMAD R8, R16, 0x41, RZ ;  /* 0x0000004110087824 */ /* 0x000fe200078e02ff */
[----:B--2---:R-:W-:-:S02]  /*5360*/  IADD3 R10, P5, PT, R6, R4, RZ ;  /* 0x00000004060a7210 */ /* 0x004fc40007fbe0ff */
[-C--:B------:R-:W-:Y:S02]  /*5370*/  LEA.HI.X.SX32 R19, R20, R5.reuse, 0x2, P6 ;  /* 0x0000000514137211 */ /* 0x080fe400030f16ff */
[-C--:B------:R-:W-:Y:S01]  /*5380*/  IADD3 R20, P6, PT, R15, R4.reuse, RZ ;  /* 0x000000040f147210 */ /* 0x080fe20007fde0ff */
[----:B------:R-:W-:Y:S01]  /*5390*/  IMAD R15, R16, 0x42, RZ ;  /* 0x00000042100f7824 */ /* 0x000fe200078e02ff */
[-C--:B------:R-:W-:Y:S01]  /*53a0*/  LEA.HI.X.SX32 R11, R8, R5.reuse, 0x2, P5 ;  /* 0x00000005080b7211 */ /* 0x080fe200028f16ff */
[----:B------:R1:W-:Y:S01]  /*53b0*/  STL.64 [R1+0x1b8], R18 ;  /* 0x0001b81201007387 */ /* 0x0003e20000100a00 */
[C---:B------:R-:W-:Y:S02]  /*53c0*/  IMAD R8, R16.reuse, 0x43, RZ ;  /* 0x0000004310087824 */ /* 0x040fe400078e02ff */
[----:B------:R-:W-:Y:S01]  /*53d0*/  LEA.HI.X.SX32 R21, R15, R5, 0x2, P6 ;  /* 0x000000050f157211 */ /* 0x000fe200030f16ff */
[----:B------:R2:W-:Y:S01]  /*53e0*/  STL.64 [R1+0x1a8], R10 ;  /* 0x0001a80a01007387 */ /* 0x0005e20000100a00 */
[----:B-1----:R-:W-:Y:S01]  /*53f0*/  IADD3 R18, P5, PT, R7, R4, RZ ;  /* 0x0000000407127210 */ /* 0x002fe20007fbe0ff */
[----:B------:R-:W-:-:S02]  /*5400*/  IMAD R7, R16, 0x118, RZ ;  /* 0x0000011810077824 */ /* 0x000fc400078e02ff */
[----:B--2---:R-:W-:Y:S01]  /*5410*/  IMAD R10, R16, 0x114, RZ ;  /* 0x00000114100a7824 */ /* 0x004fe200078e02ff */
[----:B------:R-:W-:Y:S01]  /*5420*/  LEA.HI.X.SX32 R19, R8, R5, 0x2, P5 ;  /* 0x0000000508137211 */ /* 0x000fe200028f16ff */
[----:B------:R1:W-:Y:S01]  /*5430*/  STL.64 [R1+0x1a0], R20 ;  /* 0x0001a01401007387 */ /* 0x0003e20000100a00 */
[----:B------:R-:W-:-:S03]  /*5440*/  IMAD R22, R16, 0x45, RZ ;  /* 0x0000004510167824 */ /* 0x000fc600078e02ff */
[----:B------:R2:W-:Y:S01]  /*5450*/  STL.64 [R1+0x198], R18 ;  /* 0x0001981201007387 */ /* 0x0005e20000100a00 */
[----:B------:R-:W-:Y:S01]  /*5460*/  IMAD R6, R16, 0x1a8, RZ ;  /* 0x000001a810067824 */ /* 0x000fe200078e02ff */
[-C--:B-1----:R-:W-:Y:S01]  /*5470*/  IADD3 R20, P6, PT, R10, R4.reuse, RZ ;  /* 0x000000040a147210 */ /* 0x082fe20007fde0ff */
[C---:B------:R-:W-:Y:S01]  /*5480*/  IMAD R10, R16.reuse, 0x46, RZ ;  /* 0x00000046100a7824 */ /* 0x040fe200078e02ff */
[----:B--2---:R-:W-:Y:S01]  /*5490*/  IADD3 R18, P5, PT, R7, R4, RZ ;  /* 0x0000000407127210 */ /* 0x004fe20007fbe0ff */
[----:B------:R-:W-:Y:S01]  /*54a0*/  IMAD R7, R16, 0x1ac, RZ ;  /* 0x000001ac10077824 */ /* 0x000fe200078e02ff */
[-C--:B------:R-:W-:Y:S02]  /*54b0*/  LEA.HI.X.SX32 R21, R22, R5.reuse, 0x2, P6 ;  /* 0x0000000516157211 */ /* 0x080fe400030f16ff */
[----:B------:R-:W-:Y:S01]  /*54c0*/  LEA.HI.X.SX32 R19, R10, R5, 0x2, P5 ;  /* 0x000000050a137211 */ /* 0x000fe200028f16ff */
[C---:B------:R-:W-:Y:S01]  /*54d0*/  IMAD R15, R16.reuse, 0x11c, RZ ;  /* 0x0000011c100f7824 */ /* 0x040fe200078e02ff */
[----:B------:R1:W-:Y:S01]  /*54e0*/  STL.64 [R1+0xa18], R6 ;  /* 0x000a180601007387 */ /* 0x0003e20000100a00 */
[----:B------:R-:W-:-:S03]  /*54f0*/  IMAD R8, R16, 0x124, RZ ;  /* 0x0000012410087824 */ /* 0x000fc600078e02ff */
[----:B------:R2:W-:Y:S01]  /*5500*/  STL.64 [R1+0x188], R20 ;  /* 0x0001881401007387 */ /* 0x0005e20000100a00 */
[----:B------:R-:W-:-:S03]  /*5510*/  IMAD R10, R16, 0x49, RZ ;  /* 0x00000049100a7824 */ /* 0x000fc600078e02ff */
[----:B------:R3:W-:Y:S01]  /*5520*/  STL.64 [R1+0x180], R18 ;  /* 0x0001801201007387 */ /* 0x0007e20000100a00 */
[-C--:B-1----:R-:W-:Y:S02]  /*5530*/  IADD3 R6, P5, PT, R8, R4.reuse, RZ ;  /* 0x0000000408067210 */ /* 0x082fe40007fbe0ff */
[----:B--2---:R-:W-:Y:S01]  /*5540*/  IADD3 R20, P6, PT, R15, R4, RZ ;  /* 0x000000040f147210 */ /* 0x004fe20007fde0ff */
[----:B---3--:R-:W-:Y:S01]  /*5550*/  IMAD R19, R16, 0x47, RZ ;  /* 0x0000004710137824 */ /* 0x008fe200078e02ff */
[----:B------:R-:W-:Y:S01]  /*5560*/  LEA.HI.X.SX32 R7, R10, R5, 0x2, P5 ;  /* 0x000000050a077211 */ /* 0x000fe200028f16ff */
[----:B------:R-:W-:-:S03]  /*5570*/  IMAD R15, R16, 0x128, RZ ;  /* 0x00000128100f7824 */ /* 0x000fc600078e02ff */
[----:B------:R-:W-:Y:S01]  /*5580*/  LEA.HI.X.SX32 R21, R19, R5, 0x2, P6 ;  /* 0x0000000513157211 */ /* 0x000fe200030f16ff */
[----:B------:R-:W-:-:S04]  /*5590*/  IMAD R8, R16, 0x12c, RZ ;  /* 0x0000012c10087824 */ /* 0x000fc800078e02ff */
[----:B------:R1:W-:Y:S01]  /*55a0*/  STL.64 [R1+0x178], R20 ;  /* 0x0001781401007387 */ /* 0x0003e20000100a00 */
[----:B------:R-:W-:-:S03]  /*55b0*/  IMAD R22, R16, 0x4a, RZ ;  /* 0x0000004a10167824 */ /* 0x000fc600078e02ff */
[----:B------:R2:W-:Y:S01]  /*55c0*/  STL.64 [R1+0x168], R6 ;  /* 0x0001680601007387 */ /* 0x0005e20000100a00 */
[-C--:B-1----:R-:W-:Y:S01]  /*55d0*/  IADD3 R20, P6, PT, R15, R4.reuse, RZ ;  /* 0x000000040f147210 */ /* 0x082fe20007fde0ff */
[----:B------:R-:W-:Y:S01]  /*55e0*/  IMAD R15, R16, 0x4b, RZ ;  /* 0x0000004b100f7824 */ /* 0x000fe200078e02ff */
[----:B--2---:R-:W-:Y:S02]  /*55f0*/  IADD3 R6, P5, PT, R8, R4, RZ ;  /* 0x0000000408067210 */ /* 0x004fe40007fbe0ff */
[-C--:B------:R-:W-:Y:S02]  /*5600*/  LEA.HI.X.SX32 R21, R22, R5.reuse, 0x2, P6 ;  /* 0x0000000516157211 */ /* 0x080fe400030f16ff */
[----:B------:R-:W-:Y:S01]  /*5610*/  LEA.HI.X.SX32 R7, R15, R5, 0x2, P5 ;  /* 0x000000050f077211 */ /* 0x000fe200028f16ff */
[----:B------:R-:W-:-:S04]  /*5620*/  IMAD R19, R16, 0x134, RZ ;  /* 0x0000013410137824 */ /* 0x000fc800078e02ff */
[----:B------:R-:W-:Y:S01]  /*5630*/  STL.64 [R1+0x158], R6 ;  /* 0x0001580601007387 */ /* 0x000fe20000100a00 */
[----:B------:R-:W-:-:S03]  /*5640*/  IADD3 R28, P6, PT, R19, R4, RZ ;  /* 0x00000004131c7210 */ /* 0x000fc60007fde0ff */
[----:B------:R1:W-:Y:S01]  /*5650*/  STL.64 [R1+0x160], R20 ;  /* 0x0001601401007387 */ /* 0x0003e20000100a00 */
[C---:B------:R-:W-:Y:S02]  /*5660*/  IMAD R10, R16.reuse, 0x138, RZ ;  /* 0x00000138100a7824 */ /* 0x040fe400078e02ff */
[C---:B------:R-:W-:Y:S02]  /*5670*/  IMAD R19, R16.reuse, 0x13c, RZ ;  /* 0x0000013c10137824 */ /* 0x040fe400078e02ff */
[C---:B------:R-:W-:Y:S02]  /*5680*/  IMAD R15, R16.reuse, 0x4e, RZ ;  /* 0x0000004e100f7824 */ /* 0x040fe400078e02ff */
[----:B-1----:R-:W-:Y:S01]  /*5690*/  IMAD R21, R16, 0x4d, RZ ;  /* 0x0000004d10157824 */ /* 0x002fe200078e02ff */
[----:B------:R-:W-:-:S04]  /*56a0*/  IADD3 R6, P5, PT, R10, R4, RZ ;  /* 0x000000040a067210 */ /* 0x000fc80007fbe0ff */
[-C--:B------:R-:W-:Y:S01]  /*56b0*/  LEA.HI.X.SX32 R29, R21, R5.reuse, 0x2, P6 ;  /* 0x00000005151d7211 */ /* 0x080fe200030f16ff */
[C---:B------:R-:W-:Y:S01]  /*56c0*/  IMAD R22, R16.reuse, 0x4f, RZ ;  /* 0x0000004f10167824 */ /* 0x040fe200078e02ff */
[----:B------:R-:W-:Y:S01]  /*56d0*/  LEA.HI.X.SX32 R7, R15, R5, 0x2, P5 ;  /* 0x000000050f077211 */ /* 0x000fe200028f16ff */
[C---:B------:R-:W-:Y:S02]  /*56e0*/  IMAD R10, R16.reuse, 0x144, RZ ;  /* 0x00000144100a7824 */ /* 0x040fe400078e02ff */
[----:B------:R1:W-:Y:S01]  /*56f0*/  STL.64 [R1+0x148], R28 ;  /* 0x0001481c01007387 */ /* 0x0003e20000100a00 */
[----:B------:R-:W-:-:S03]  /*5700*/  IMAD R21, R16, 0x148, RZ ;  /* 0x0000014810157824 */ /* 0x000fc600078e02ff */
[----:B------:R2:W-:Y:S01]  /*5710*/  STL.64 [R1+0x140], R6 ;  /* 0x0001400601007387 */ /* 0x0005e20000100a00 */
[----:B-1----:R-:W-:Y:S01]  /*5720*/  IADD3 R28, P6, PT, R19, R4, RZ ;  /* 0x00000004131c7210 */ /* 0x002fe20007fde0ff */
[----:B------:R-:W-:-:S03]  /*5730*/  IMAD R19, R16, 0x51, RZ ;  /* 0x0000005110137824 */ /* 0x000fc600078e02ff */
[-C--:B------:R-:W-:Y:S02]  /*5740*/  LEA.HI.X.SX32 R29, R22, R5.reuse, 0x2, P6 ;  /* 0x00000005161d7211 */ /* 0x080fe400030f16ff */
[-C--:B--2---:R-:W-:Y:S01]  /*5750*/  IADD3 R6, P5, PT, R10, R4.reuse, RZ ;  /* 0x000000040a067210 */ /* 0x084fe20007fbe0ff */
[C---:B------:R-:W-:Y:S02]  /*5760*/  IMAD R25, R16.reuse, 0x52, RZ ;  /* 0x0000005210197824 */ /* 0x040fe400078e02ff */
        /* <DEDUP_REMOVED lines=18> */
[----:B--2---:R-:W-:Y:S01]  /*5890*/  IADD3 R6, P5, PT, R15, R4, RZ ;  /* 0x000000040f067210 */ /* 0x004fe20007fbe0ff */
[C---:B------:R-:W-:Y:S02]  /*58a0*/  IMAD R19, R16.reuse, 0x164, RZ ;  /* 0x0000016410137824 */ /* 0x040fe400078e02ff */
[----:B------:R1:W-:Y:S01]  /*58b0*/  STL.64 [R1+0x108], R28 ;  /* 0x0001081c01007387 */ /* 0x0003e20000100a00 */
[----:B------:R-:W-:Y:S01]  /*58c0*/  LEA.HI.X.SX32 R7, R21, R5, 0x2, P5 ;  /* 0x0000000515077211 */ /* 0x000fe200028f16ff */
[----:B------:R-:W-:-:S04]  /*58d0*/  IMAD R26, R16, 0x168, RZ ;  /* 0x00000168101a7824 */ /* 0x000fc800078e02ff */
[----:B------:R2:W-:Y:S01]  /*58e0*/  STL.64 [R1+0x100], R6 ;  /* 0x0001000601007387 */ /* 0x0005e20000100a00 */
[C---:B-1----:R-:W-:Y:S01]  /*58f0*/  IMAD R29, R16.reuse, 0x57, RZ ;  /* 0x00000057101d7824 */ /* 0x042fe200078e02ff */
[----:B------:R-:W-:Y:S01]  /*5900*/  IADD3 R28, P6, PT, R25, R4, RZ ;  /* 0x00000004191c7210 */ /* 0x000fe20007fde0ff */
[----:B------:R-:W-:-:S03]  /*5910*/  IMAD R25, R16, 0x59, RZ ;  /* 0x0000005910197824 */ /* 0x000fc600078e02ff */
[-C--:B------:R-:W-:Y:S02]  /*5920*/  LEA.HI.X.SX32 R29, R29, R5.reuse, 0x2, P6 ;  /* 0x000000051d1d7211 */ /* 0x080fe400030f16ff */
[----:B--2---:R-:W-:Y:S01]  /*5930*/  IADD3 R6, P5, PT, R19, R4, RZ ;  /* 0x0000000413067210 */ /* 0x004fe20007fbe0ff */
[----:B------:R-:W-:Y:S02]  /*5940*/  IMAD R21, R16, 0x16c, RZ ;  /* 0x0000016c10157824 */ /* 0x000fe400078e02ff */
[----:B------:R1:W-:Y:S01]  /*5950*/  STL.64 [R1+0xf8], R28 ;  /* 0x0000f81c01007387 */ /* 0x0003e20000100a00 */
[----:B------:R-:W-:-:S05]  /*5960*/  LEA.HI.X.SX32 R7, R25, R5, 0x2, P5 ;  /* 0x0000000519077211 */ /* 0x000fca00028f16ff */
[----:B------:R2:W-:Y:S01]  /*5970*/  STL.64 [R1+0xe8], R6 ;  /* 0x0000e80601007387 */ /* 0x0005e20000100a00 */
[----:B-1----:R-:W-:Y:S01]  /*5980*/  IMAD R29, R16, 0x5a, RZ ;  /* 0x0000005a101d7824 */ /* 0x002fe200078e02ff */
[----:B------:R-:W-:Y:S01]  /*5990*/  IADD3 R28, P6, PT, R26, R4, RZ ;  /* 0x000000041a1c7210 */ /* 0x000fe20007fde0ff */
[----:B------:R-:W-:-:S03]  /*59a0*/  IMAD R26, R16, 0x5b, RZ ;  /* 0x0000005b101a7824 */ /* 0x000fc600078e02ff */
[-C--:B------:R-:W-:Y:S02]  /*59b0*/  LEA.HI.X.SX32 R29, R29, R5.reuse, 0x2, P6 ;  /* 0x000000051d1d7211 */ /* 0x080fe400030f16ff */
[----:B--2---:R-:W-:Y:S01]  /*59c0*/  IADD3 R6, P5, PT, R21, R4, RZ ;  /* 0x0000000415067210 */ /* 0x004fe20007fbe0ff */
[----:B------:R-:W-:Y:S02]  /*59d0*/  IMAD R21, R16, 0x174, RZ ;  /* 0x0000017410157824 */ /* 0x000fe400078e02ff */
[----:B------:R1:W-:Y:S01]  /*59e0*/  STL.64 [R1+0xe0], R28 ;  /* 0x0000e01c01007387 */ /* 0x0003e20000100a00 */
[----:B------:R-:W-:Y:S01]  /*59f0*/  LEA.HI.X.SX32 R7, R26, R5, 0x2, P5 ;  /* 0x000000051a077211 */ /* 0x000fe200028f16ff */
[----:B------:R-:W-:-:S04]  /*5a00*/  IMAD R13, R16, 0x5e, RZ ;  /* 0x0000005e100d7824 */ /* 0x000fc800078e02ff */
[----:B------:R2:W-:Y:S01]  /*5a10*/  STL.64 [R1+0xd8], R6 ;  /* 0x0000d80601007387 */ /* 0x0005e20000100a00 */
[----:B-1----:R-:W-:Y:S01]  /*5a20*/  IADD3 R28, P6, PT, R21, R4, RZ ;  /* 0x00000004151c7210 */ /* 0x002fe20007fde0ff */
[C---:B------:R-:W-:Y:S02]  /*5a30*/  IMAD R21, R16.reuse, 0x178, RZ ;  /* 0x0000017810157824 */ /* 0x040fe400078e02ff */
[----:B------:R-:W-:-:S03]  /*5a40*/  IMAD R29, R16, 0x5d, RZ ;  /* 0x0000005d101d7824 */ /* 0x000fc600078e02ff */
[-C--:B--2---:R-:W-:Y:S02]  /*5a50*/  IADD3 R6, P5, PT, R21, R4.reuse, RZ ;  /* 0x0000000415067210 */ /* 0x084fe40007fbe0ff */
[-C--:B------:R-:W-:Y:S02]  /*5a60*/  LEA.HI.X.SX32 R29, R29, R5.reuse, 0x2, P6 ;  /* 0x000000051d1d7211 */ /* 0x080fe400030f16ff */
[----:B------:R-:W-:Y:S01]  /*5a70*/  LEA.HI.X.SX32 R7, R13, R5, 0x2, P5 ;  /* 0x000000050d077211 */ /* 0x000fe200028f16ff */
[----:B------:R-:W-:Y:S02]  /*5a80*/  IMAD R26, R16, 0x17c, RZ ;  /* 0x0000017c101a7824 */ /* 0x000fe400078e02ff */
[----:B------:R1:W-:Y:S04]  /*5a90*/  STL.64 [R1+0xc8], R28 ;  /* 0x0000c81c01007387 */ /* 0x0003e80000100a00 */
[----:B------:R2:W-:Y:S01]  /*5aa0*/  STL.64 [R1+0xc0], R6 ;  /* 0x0000c00601007387 */ /* 0x0005e20000100a00 */
[----:B-1----:R-:W-:Y:S01]  /*5ab0*/  IADD3 R28, P6, PT, R26, R4, RZ ;  /* 0x000000041a1c7210 */ /* 0x002fe20007fde0ff */
[----:B--2---:R-:W-:-:S05]  /*5ac0*/  IMAD R6, R16, 0x5f, RZ ;  /* 0x0000005f10067824 */ /* 0x004fca00078e02ff */
[----:B------:R-:W-:-:S05]  /*5ad0*/  LEA.HI.X.SX32 R29, R6, R5, 0x2, P6 ;  /* 0x00000005061d7211 */ /* 0x000fca00030f16ff */
[----:B------:R1:W-:Y:S04]  /*5ae0*/  STL.64 [R1+0xb8], R28 ;  /* 0x0000b81c01007387 */ /* 0x0003e80000100a00 */
[----:B-1----:R-:W2:Y:S01]  /*5af0*/  LDL.LU.64 R28, [R1+0xa28] ;  /* 0x000a2800011c7983 */ /* 0x002ea20000300a00 */
[C---:B------:R-:W-:Y:S02]  /*5b00*/  IMAD R12, R16.reuse, 0x184, RZ ;  /* 0x00000184100c7824 */ /* 0x040fe400078e02ff */
[C---:B------:R-:W-:Y:S02]  /*5b10*/  IMAD R7, R16.reuse, 0x188, RZ ;  /* 0x0000018810077824 */ /* 0x040fe400078e02ff */
[----:B------:R-:W-:Y:S01]  /*5b20*/  IMAD R13, R16, 0x61, RZ ;  /* 0x00000061100d7824 */ /* 0x000fe200078e02ff */
[----:B------:R-:W-:-:S02]  /*5b30*/  IADD3 R12, P5, PT, R12, R4, RZ ;  /* 0x000000040c0c7210 */ /* 0x000fc40007fbe0ff */
[----:B------:R-:W-:Y:S01]  /*5b40*/  IADD3 R6, P6, PT, R7, R4, RZ ;  /* 0x0000000407067210 */ /* 0x000fe20007fde0ff */
[C---:B------:R-:W-:Y:S01]  /*5b50*/  IMAD R7, R16.reuse, 0x62, RZ ;  /* 0x0000006210077824 */ /* 0x040fe200078e02ff */
[----:B------:R-:W-:Y:S01]  /*5b60*/  LEA.HI.X.SX32 R13, R13, R5, 0x2, P5 ;  /* 0x000000050d0d7211 */ /* 0x000fe200028f16ff */
[----:B------:R-:W-:-:S03]  /*5b70*/  IMAD R23, R16, 0x18c, RZ ;  /* 0x0000018c10177824 */ /* 0x000fc600078e02ff */
[----:B------:R-:W-:Y:S01]  /*5b80*/  LEA.HI.X.SX32 R7, R7, R5, 0x2, P6 ;  /* 0x0000000507077211 */ /* 0x000fe200030f16ff */
[C---:B------:R-:W-:Y:S01]  /*5b90*/  IMAD R27, R16.reuse, 0x194, RZ ;  /* 0x00000194101b7824 */ /* 0x040fe200078e02ff */
[----:B------:R1:W-:Y:S04]  /*5ba0*/  STL.64 [R1+0xa8], R12 ;  /* 0x0000a80c01007387 */ /* 0x0003e80000100a00 */
[----:B------:R3:W-:Y:S01]  /*5bb0*/  STL.64 [R1+0xa0], R6 ;  /* 0x0000a00601007387 */ /* 0x0007e20000100a00 */
[C---:B------:R-:W-:Y:S02]  /*5bc0*/  IMAD R24, R16.reuse, 0x198, RZ ;  /* 0x0000019810187824 */ /* 0x040fe400078e02ff */
[C---:B-1----:R-:W-:Y:S01]  /*5bd0*/  IMAD R13, R16.reuse, 0x63, RZ ;  /* 0x00000063100d7824 */ /* 0x042fe200078e02ff */
[-C--:B------:R-:W-:Y:S01]  /*5be0*/  IADD3 R12, P5, PT, R23, R4.reuse, RZ ;  /* 0x00000004170c7210 */ /* 0x080fe20007fbe0ff */
[----:B---3--:R-:W-:Y:S01]  /*5bf0*/  IMAD R7, R16, 0x65, RZ ;  /* 0x0000006510077824 */ /* 0x008fe200078e02ff */
[----:B------:R-:W-:-:S02]  /*5c00*/  IADD3 R6, P6, PT, R27, R4, RZ ;  /* 0x000000041b067210 */ /* 0x000fc40007fde0ff */
[-C--:B------:R-:W-:Y:S01]  /*5c10*/  LEA.HI.X.SX32 R13, R13, R5.reuse, 0x2, P5 ;  /* 0x000000050d0d7211 */ /* 0x080fe200028f16ff */
[----:B------:R-:W-:Y:S01]  /*5c20*/  IMAD R0, R16, 0x19c, RZ ;  /* 0x0000019c10007824 */ /* 0x000fe200078e02ff */
[----:B------:R-:W-:-:S03]  /*5c30*/  LEA.HI.X.SX32 R7, R7, R5, 0x2, P6 ;  /* 0x0000000507077211 */ /* 0x000fc600030f16ff */
[----:B------:R1:W-:Y:S04]  /*5c40*/  STL.64 [R1+0x98], R12 ;  /* 0x0000980c01007387 */ /* 0x0003e80000100a00 */
[----:B------:R3:W-:Y:S01]  /*5c50*/  STL.64 [R1+0x88], R6 ;  /* 0x0000880601007387 */ /* 0x0007e20000100a00 */
[-C--:B-1----:R-:W-:Y:S02]  /*5c60*/  IADD3 R12, P5, PT, R24, R4.reuse, RZ ;  /* 0x00000004180c7210 */ /* 0x082fe40007fbe0ff */
[----:B---3--:R-:W-:Y:S02]  /*5c70*/  IADD3 R6, P6, PT, R0, R4, RZ ;  /* 0x0000000400067210 */ /* 0x008fe40007fde0ff */
[-C--:B--2---:R-:W-:Y:S02]  /*5c80*/  LEA.HI.X.SX32 R13, R29, R5.reuse, 0x2, P5 ;  /* 0x000000051d0d7211 */ /* 0x084fe400028f16ff */
[----:B------:R-:W-:-:S03]  /*5c90*/  LEA.HI.X.SX32 R7, R28, R5, 0x2, P6 ;  /* 0x000000051c077211 */ /* 0x000fc600030f16ff */
[----:B------:R1:W-:Y:S04]  /*5ca0*/  STL.64 [R1+0x80], R12 ;  /* 0x0000800c01007387 */ /* 0x0003e80000100a00 */
[----:B-1----:R-:W2:Y:S04]  /*5cb0*/  LDL.LU R13, [R1+0xa20] ;  /* 0x000a2000010d7983 */ /* 0x002ea80000300800 */
[----:B------:R1:W-:Y:S04]  /*5cc0*/  STL.64 [R1+0x78], R6 ;  /* 0x0000780601007387 */ /* 0x0003e80000100a00 */
[----:B-1----:R-:W3:Y:S01]  /*5cd0*/  LDL.LU.64 R6, [R1+0xa18] ;  /* 0x000a180001067983 */ /* 0x002ee20000300a00 */
[----:B------:R-:W-:-:S02]  /*5ce0*/  IMAD R3, R16, 0x1a4, RZ ;  /* 0x000001a410037824 */ /* 0x000fc400078e02ff */
[----:B------:R-:W-:-:S03]  /*5cf0*/  IMAD R14, R16, 0x69, RZ ;  /* 0x00000069100e7824 */ /* 0x000fc600078e02ff */
[----:B------:R-:W-:Y:S01]  /*5d00*/  IADD3 R12, P5, PT, R3, R4, RZ ;  /* 0x00000004030c7210 */ /* 0x000fe20007fbe0ff */
[C---:B------:R-:W-:Y:S02]  /*5d10*/  IMAD R9, R16.reuse, 0x6a, RZ ;  /* 0x0000006a10097824 */ /* 0x040fe400078e02ff */
[C---:B------:R-:W-:Y:S02]  /*5d20*/  IMAD R8, R16.reuse, 0x1b4, RZ ;  /* 0x000001b410087824 */ /* 0x040fe400078e02ff */
[----:B------:R3:W-:Y:S01]  /*5d30*/  STL [R1+0x68], R12 ;  /* 0x0000680c01007387 */ /* 0x0007e20000100800 */
[----:B------:R-:W-:Y:S02]  /*5d40*/  IMAD.MOV.U32 R28, RZ, RZ, R12 ;  /* 0x000000ffff1c7224 */ /* 0x000fe400078e000c */
[C---:B------:R-:W-:Y:S02]  /*5d50*/  IMAD R11, R16.reuse, 0x6b, RZ ;  /* 0x0000006b100b7824 */ /* 0x040fe400078e02ff */
        /* <DEDUP_REMOVED lines=13> */
[----:B------:R-:W-:Y:S02]  /*5e30*/  IMAD R3, R16, 0x1d8, RZ ;  /* 0x000001d810037824 */ /* 0x000fe400078e02ff */
[----:B--2---:R-:W-:Y:S01]  /*5e40*/  IMAD.MOV.U32 R29, RZ, RZ, R13 ;  /* 0x000000ffff1d7224 */ /* 0x004fe200078e000d */
[----:B------:R-:W-:-:S05]  /*5e50*/  LEA.HI.X.SX32 R29, R14, R5, 0x2, P5 ;  /* 0x000000050e1d7211 */ /* 0x000fca00028f16ff */
[----:B------:R1:W-:Y:S01]  /*5e60*/  STL [R1+0x6c], R29 ;  /* 0x00006c1d01007387 */ /* 0x0003e20000100800 */
[-C--:B---3--:R-:W-:Y:S02]  /*5e70*/  IADD3 R12, P6, PT, R6, R4.reuse, RZ ;  /* 0x00000004060c7210 */ /* 0x088fe40007fde0ff */
[-C--:B------:R-:W-:Y:S02]  /*5e80*/  IADD3 R28, P5, PT, R7, R4.reuse, RZ ;  /* 0x00000004071c7210 */ /* 0x080fe40007fbe0ff */
[-C--:B------:R-:W-:Y:S02]  /*5e90*/  LEA.HI.X.SX32 R13, R9, R5.reuse, 0x2, P6 ;  /* 0x00000005090d7211 */ /* 0x080fe400030f16ff */
[----:B------:R-:W-:Y:S02]  /*5ea0*/  IADD3 R8, P6, PT, R8, R4, RZ ;  /* 0x0000000408087210 */ /* 0x000fe40007fde0ff */
[-C--:B-1----:R-:W-:Y:S01]  /*5eb0*/  LEA.HI.X.SX32 R29, R11, R5.reuse, 0x2, P5 ;  /* 0x000000050b1d7211 */ /* 0x082fe200028f16ff */
[----:B------:R1:W-:Y:S01]  /*5ec0*/  STL.64 [R1+0x60], R12 ;  /* 0x0000600c01007387 */ /* 0x0003e20000100a00 */
[----:B------:R-:W-:-:S03]  /*5ed0*/  LEA.HI.X.SX32 R9, R18, R5, 0x2, P6 ;  /* 0x0000000512097211 */ /* 0x000fc600030f16ff */
[----:B-1----:R-:W2:Y:S04]  /*5ee0*/  LDL.LU.64 R12, [R1+0xa10] ;  /* 0x000a1000010c7983 */ /* 0x002ea80000300a00 */
[----:B------:R1:W-:Y:S04]  /*5ef0*/  STL.64 [R1+0x58], R28 ;  /* 0x0000581c01007387 */ /* 0x0003e80000100a00 */
[----:B------:R3:W-:Y:S01]  /*5f00*/  STL.64 [R1+0x48], R8 ;  /* 0x0000480801007387 */ /* 0x0007e20000100a00 */
[-C--:B-1----:R-:W-:Y:S02]  /*5f10*/  IADD3 R28, P5, PT, R10, R4.reuse, RZ ;  /* 0x000000040a1c7210 */ /* 0x082fe40007fbe0ff */
[----:B---3--:R-:W-:-:S02]  /*5f20*/  IADD3 R8, P6, PT, R15, R4, RZ ;  /* 0x000000040f087210 */ /* 0x008fc40007fde0ff */
[-C--:B------:R-:W-:Y:S02]  /*5f30*/  LEA.HI.X.SX32 R29, R20, R5.reuse, 0x2, P5 ;  /* 0x00000005141d7211 */ /* 0x080fe400028f16ff */
[----:B------:R-:W-:-:S03]  /*5f40*/  LEA.HI.X.SX32 R9, R22, R5, 0x2, P6 ;  /* 0x0000000516097211 */ /* 0x000fc600030f16ff */
[----:B------:R1:W-:Y:S01]  /*5f50*/  STL.64 [R1+0x40], R28 ;  /* 0x0000401c01007387 */ /* 0x0003e20000100a00 */
[----:B------:R-:W-:-:S03]  /*5f60*/  IADD3 R10, P5, PT, R19, R4, RZ ;  /* 0x00000004130a7210 */ /* 0x000fc60007fbe0ff */
[----:B------:R3:W-:Y:S01]  /*5f70*/  STL.64 [R1+0x38], R8 ;  /* 0x0000380801007387 */ /* 0x0007e20000100a00 */
[----:B-1----:R-:W-:Y:S01]  /*5f80*/  IMAD R29, R16, 0x70, RZ ;  /* 0x00000070101d7824 */ /* 0x002fe200078e02ff */
[----:B------:R-:W1:Y:S01]  /*5f90*/  LDC R28, c[0x0][0x3a0] ;  /* 0x0000e800ff1c7b82 */ /* 0x000e620000000800 */
[----:B---3--:R-:W-:-:S03]  /*5fa0*/  IADD3 R8, P6, PT, R21, R4, RZ ;  /* 0x0000000415087210 */ /* 0x008fc60007fde0ff */
[-C--:B------:R-:W-:Y:S02]  /*5fb0*/  LEA.HI.X.SX32 R11, R29, R5.reuse, 0x2, P5 ;  /* 0x000000051d0b7211 */ /* 0x080fe400028f16ff */
[----:B------:R-:W-:-:S03]  /*5fc0*/  LEA.HI.X.SX32 R9, R25, R5, 0x2, P6 ;  /* 0x0000000519097211 */ /* 0x000fc600030f16ff */
[----:B------:R3:W-:Y:S04]  /*5fd0*/  STL.64 [R1+0x30], R10 ;  /* 0x0000300a01007387 */ /* 0x0007e80000100a00 */
[----:B------:R4:W-:Y:S01]  /*5fe0*/  STL.64 [R1+0x28], R8 ;  /* 0x0000280801007387 */ /* 0x0009e20000100a00 */
[----:B------:R-:W-:Y:S01]  /*5ff0*/  IMAD R6, R16, 0x1d0, RZ ;  /* 0x000001d010067824 */ /* 0x000fe200078e02ff */
[-C--:B---3--:R-:W-:Y:S02]  /*6000*/  IADD3 R10, P5, PT, R23, R4.reuse, RZ ;  /* 0x00000004170a7210 */ /* 0x088fe40007fbe0ff */
[----:B----4-:R-:W-:Y:S02]  /*6010*/  IADD3 R8, P6, PT, R24, R4, RZ ;  /* 0x0000000418087210 */ /* 0x010fe40007fde0ff */
[----:B------:R-:W-:-:S02]  /*6020*/  LEA.HI.X.SX32 R11, R26, R5, 0x2, P5 ;  /* 0x000000051a0b7211 */ /* 0x000fc400028f16ff */
[----:B------:R-:W-:Y:S01]  /*6030*/  LEA.HI.X.SX32 R9, R27, R5, 0x2, P6 ;  /* 0x000000051b097211 */ /* 0x000fe200030f16ff */
[C---:B------:R-:W-:Y:S02]  /*6040*/  IMAD R29, R16.reuse, 0x74, RZ ;  /* 0x00000074101d7824 */ /* 0x040fe400078e02ff */
[----:B------:R3:W-:Y:S01]  /*6050*/  STL.64 [R1+0x20], R10 ;  /* 0x0000200a01007387 */ /* 0x0007e20000100a00 */
[----:B------:R-:W-:-:S03]  /*6060*/  IMAD R7, R16, 0x75, RZ ;  /* 0x0000007510077824 */ /* 0x000fc600078e02ff */
[----:B------:R4:W-:Y:S01]  /*6070*/  STL.64 [R1+0x18], R8 ;  /* 0x0000180801007387 */ /* 0x0009e20000100a00 */
[-C--:B---3--:R-:W-:Y:S02]  /*6080*/  IADD3 R10, P5, PT, R6, R4.reuse, RZ ;  /* 0x00000004060a7210 */ /* 0x088fe40007fbe0ff */
[----:B----4-:R-:W-:Y:S02]  /*6090*/  IADD3 R8, P6, PT, R0, R4, RZ ;  /* 0x0000000400087210 */ /* 0x010fe40007fde0ff */
[-C--:B------:R-:W-:Y:S02]  /*60a0*/  LEA.HI.X.SX32 R11, R29, R5.reuse, 0x2, P5 ;  /* 0x000000051d0b7211 */ /* 0x080fe400028f16ff */
[----:B------:R-:W-:Y:S01]  /*60b0*/  LEA.HI.X.SX32 R9, R7, R5, 0x2, P6 ;  /* 0x0000000507097211 */ /* 0x000fe200030f16ff */
[C---:B------:R-:W-:Y:S02]  /*60c0*/  IMAD R0, R16.reuse, 0x76, RZ ;  /* 0x0000007610007824 */ /* 0x040fe400078e02ff */
[----:B------:R-:W-:Y:S01]  /*60d0*/  STL.64 [R1+0x10], R10 ;  /* 0x0000100a01007387 */ /* 0x000fe20000100a00 */
[----:B------:R-:W-:-:S03]  /*60e0*/  IMAD R18, R16, 0x1dc, RZ ;  /* 0x000001dc10127824 */ /* 0x000fc600078e02ff */
[----:B------:R3:W-:Y:S01]  /*60f0*/  STL.64 [R1+0x8], R8 ;  /* 0x0000080801007387 */ /* 0x0007e20000100a00 */
[C---:B------:R-:W-:Y:S01]  /*6100*/  IMAD R20, R16.reuse, 0x1e0, RZ ;  /* 0x000001e010147824 */ /* 0x040fe200078e02ff */
[-C--:B---3--:R-:W-:Y:S01]  /*6110*/  IADD3 R8, P6, PT, R3, R4.reuse, RZ ;  /* 0x0000000403087210 */ /* 0x088fe20007fde0ff */
[----:B------:R-:W-:Y:S01]  /*6120*/  IMAD R29, R16, 0x78, RZ ;  /* 0x00000078101d7824 */ /* 0x000fe200078e02ff */
[----:B-1----:R-:W-:Y:S01]  /*6130*/  IADD3 R6, PT, PT, R28, -0x72, RZ ;  /* 0xffffff8e1c067810 */ /* 0x002fe20007ffe0ff */
[----:B------:R-:W-:Y:S01]  /*6140*/  IMAD R10, R16, 0x1e4, RZ ;  /* 0x000001e4100a7824 */ /* 0x000fe200078e02ff */
[-C--:B------:R-:W-:Y:S01]  /*6150*/  LEA.HI.X.SX32 R9, R0, R5.reuse, 0x2, P6 ;  /* 0x0000000500097211 */ /* 0x080fe200030f16ff */
[----:B------:R-:W-:Y:S01]  /*6160*/  IMAD R0, R16, 0x77, RZ ;  /* 0x0000007710007824 */ /* 0x000fe200078e02ff */
[----:B------:R-:W-:Y:S01]  /*6170*/  IADD3 R18, P6, PT, R18, R4, RZ ;  /* 0x0000000412127210 */ /* 0x000fe20007fde0ff */
[----:B------:R-:W-:Y:S01]  /*6180*/  IMAD R26, R16, 0x1ec, RZ ;  /* 0x000001ec101a7824 */ /* 0x000fe200078e02ff */
[----:B------:R-:W1:Y:S02]  /*6190*/  LDC R28, c[0x0][0x3a0] ;  /* 0x0000e800ff1c7b82 */ /* 0x000e640000000800 */
[----:B------:R-:W-:-:S02]  /*61a0*/  LEA.HI.X.SX32 R19, R0, R5, 0x2, P6 ;  /* 0x0000000500137211 */ /* 0x000fc400030f16ff */
[----:B------:R-:W-:Y:S01]  /*61b0*/  IADD3 R20, P6, PT, R20, R4, RZ ;  /* 0x0000000414147210 */ /* 0x000fe20007fde0ff */
[----:B------:R-:W-:-:S03]  /*61c0*/  IMAD R0, R16, 0x79, RZ ;  /* 0x0000007910007824 */ /* 0x000fc600078e02ff */
[-C--:B------:R-:W-:Y:S01]  /*61d0*/  LEA.HI.X.SX32 R21, R29, R5.reuse, 0x2, P6 ;  /* 0x000000051d157211 */ /* 0x080fe200030f16ff */
[----:B------:R-:W-:Y:S01]  /*61e0*/  IMAD R22, R16, 0x1f0, RZ ;  /* 0x000001f010167824 */ /* 0x000fe200078e02ff */
[----:B------:R-:W-:Y:S01]  /*61f0*/  IADD3 R10, P6, PT, R10, R4, RZ ;  /* 0x000000040a0a7210 */ /* 0x000fe20007fde0ff */
[----:B------:R-:W-:Y:S01]  /*6200*/  STL.64 [R1], R8 ;  /* 0x0000000801007387 */ /* 0x000fe20000100a00 */
[----:B------:R-:W-:Y:S01]  /*6210*/  IMAD R14, R16, 0x1f4, RZ ;  /* 0x000001f4100e7824 */ /* 0x000fe200078e02ff */
[----:B------:R-:W3:Y:S01]  /*6220*/  LDC R3, c[0x0][0x3a0] ;  /* 0x0000e800ff037b82 */ /* 0x000ee20000000800 */
[----:B------:R-:W-:Y:S01]  /*6230*/  LEA.HI.X.SX32 R11, R0, R5, 0x2, P6 ;  /* 0x00000005000b7211 */ /* 0x000fe200030f16ff */
[----:B------:R4:W-:Y:S04]  /*6240*/  STL.64 [R1+0x9e8], R18 ;  /* 0x0009e81201007387 */ /* 0x0009e80000100a00 */
[----:B----4-:R-:W4:Y:S04]  /*6250*/  LDL.64 R18, [R1+0x10] ;  /* 0x0000100001127983 */ /* 0x010f280000100a00 */
[----:B------:R1:W-:Y:S04]  /*6260*/  STL.64 [R1+0xa08], R10 ;  /* 0x000a080a01007387 */ /* 0x0003e80000100a00 */
[----:B-1----:R-:W2:Y:S01]  /*6270*/  LDL.64 R10, [R1+0x30] ;  /* 0x00003000010a7983 */ /* 0x002ea20000100a00 */
[----:B------:R-:W-:Y:S01]  /*6280*/  ISETP.GE.U32.AND P5, PT, R6, 0x7fffff0f, PT ;  /* 0x7fffff0f0600780c */ /* 0x000fe20003fa6070 */
[----:B------:R-:W-:-:S02]  /*6290*/  IMAD R6, R16, 0x1e8, RZ ;  /* 0x000001e810067824 */ /* 0x000fc400078e02ff */
[----:B------:R-:W-:-:S03]  /*62a0*/  IMAD R0, R16, 0x7a, RZ ;  /* 0x0000007a10007824 */ /* 0x000fc600078e02ff */
[----:B------:R-:W-:-:S04]  /*62b0*/  IADD3 R6, P6, PT, R6, R4, RZ ;  /* 0x0000000406067210 */ /* 0x000fc80007fde0ff */
[----:B------:R-:W-:Y:S01]  /*62c0*/  LEA.HI.X.SX32 R7, R0, R5, 0x2, P6 ;  /* 0x0000000500077211 */ /* 0x000fe200030f16ff */
[----:B------:R-:W-:Y:S01]  /*62d0*/  IMAD R0, R16, 0x7b, RZ ;  /* 0x0000007b10007824 */ /* 0x000fe200078e02ff */
[----:B------:R-:W-:Y:S01]  /*62e0*/  IADD3 R26, P6, PT, R26, R4, RZ ;  /* 0x000000041a1a7210 */ /* 0x000fe20007fde0ff */
[----:B------:R-:W-:-:S03]  /*62f0*/  IMAD R29, R16, 0x7c, RZ ;  /* 0x0000007c101d7824 */ /* 0x000fc600078e02ff */
[----:B------:R-:W-:Y:S02]  /*6300*/  LEA.HI.X.SX32 R27, R0, R5, 0x2, P6 ;  /* 0x00000005001b7211 */ /* 0x000fe400030f16ff */
[----:B------:R-:W-:Y:S01]  /*6310*/  IADD3 R22, P6, PT, R22, R4, RZ ;  /* 0x0000000416167210 */ /* 0x000fe20007fde0ff */
[----:B------:R-:W-:-:S03]  /*6320*/  IMAD R0, R16, 0x7d, RZ ;  /* 0x0000007d10007824 */ /* 0x000fc600078e02ff */
[----:B------:R-:W-:Y:S01]  /*6330*/  LEA.HI.X.SX32 R23, R29, R5, 0x2, P6 ;  /* 0x000000051d177211 */ /* 0x000fe200030f16ff */
[----:B------:R-:W-:Y:S01]  /*6340*/  IMAD R8, R16, 0x1f8, RZ ;  /* 0x000001f810087824 */ /* 0x000fe200078e02ff */
[----:B------:R-:W-:-:S04]  /*6350*/  IADD3 R14, P6, PT, R14, R4, RZ ;  /* 0x000000040e0e7210 */ /* 0x000fc80007fde0ff */
[-C--:B------:R-:W-:Y:S01]  /*6360*/  LEA.HI.X.SX32 R15, R0, R5.reuse, 0x2, P6 ;  /* 0x00000005000f7211 */ /* 0x080fe200030f16ff */
[----:B------:R-:W-:Y:S01]  /*6370*/  IMAD R0, R16, 0x7e, RZ ;  /* 0x0000007e10007824 */ /* 0x000fe200078e02ff */
[----:B------:R-:W-:Y:S01]  /*6380*/  IADD3 R8, P6, PT, R8, R4, RZ ;  /* 0x0000000408087210 */ /* 0x000fe20007fde0ff */
[----:B------:R-:W-:Y:S03]  /*6390*/  STL.64 [R1+0x9f8], R6 ;  /* 0x0009f80601007387 */ /* 0x000fe60000100a00 */
[----:B------:R-:W-:Y:S01]  /*63a0*/  LEA.HI.X.SX32 R9, R0, R5, 0x2, P6 ;  /* 0x0000000500097211 */ /* 0x000fe200030f16ff */
[C---:B------:R-:W-:Y:S01]  /*63b0*/  IMAD R24, R16.reuse, 0x1fc, RZ ;  /* 0x000001fc10187824 */ /* 0x040fe200078e02ff */
[----:B------:R-:W-:Y:S01]  /*63c0*/  STL.64 [R1+0x9f0], R26 ;  /* 0x0009f01a01007387 */ /* 0x000fe20000100a00 */
[----:B------:R-:W-:-:S03]  /*63d0*/  IMAD R0, R16, 0x7f, RZ ;  /* 0x0000007f10007824 */ /* 0x000fc600078e02ff */
[----:B------:R1:W-:Y:S01]  /*63e0*/  STL.64 [R1+0xa00], R8 ;  /* 0x000a000801007387 */ /* 0x0003e20000100a00 */
[----:B------:R-:W-:-:S04]  /*63f0*/  IADD3 R24, P6, PT, R24, R4, RZ ;  /* 0x0000000418187210 */ /* 0x000fc80007fde0ff */
[----:B------:R-:W-:Y:S01]  /*6400*/  LEA.HI.X.SX32 R25, R0, R5, 0x2, P6 ;  /* 0x0000000500197211 */ /* 0x000fe200030f16ff */
[----:B-1----:R-:W3:Y:S04]  /*6410*/  LDL.64 R8, [R1+0x368] ;  /* 0x0003680001087983 */ /* 0x002ee80000100a00 */
[----:B------:R1:W-:Y:S01]  /*6420*/  STL.64 [R1+0x950], R16 ;  /* 0x0009501001007387 */ /* 0x0003e20000100a00 */
[----:B------:R-:W-:-:S03]  /*6430*/  VIADD R0, R28, 0xffffff86 ;  /* 0xffffff861c007836 */ /* 0x000fc60000000000 */
[----:B-1----:R-:W3:Y:S04]  /*6440*/  LDL.64 R16, [R1+0x3b0] ;  /* 0x0003b00001107983 */ /* 0x002ee80000100a00 */
[----:B------:R1:W-:Y:S04]  /*6450*/  STL.64 [R1+0x958], R4 ;  /* 0x0009580401007387 */ /* 0x0003e80000100a00 */
[----:B------:R-:W3:Y:S04]  /*6460*/  LDL.64 R28, [R1+0x390] ;  /* 0x00039000011c7983 */ /* 0x000ee80000100a00 */
[----:B------:R-:W3:Y:S04]  /*6470*/  LDL.64 R26, [R1+0x348] ;  /* 0x00034800011a7983 */ /* 0x000ee80000100a00 */
[----:B------:R-:W3:Y:S04]  /*6480*/  LDL.64 R6, [R1+0x328] ;  /* 0x0003280001067983 */ /* 0x000ee80000100a00 */
[----:B-1----:R-:W3:Y:S04]  /*6490*/  LDL.64 R4, [R1+0x2e8] ;  /* 0x0002e80001047983 */ /* 0x002ee80000100a00 */
[----:B--2---:R-:W-:Y:S04]  /*64a0*/  LDGSTS.E [R13+0x38000], desc[UR6][R10.64], !P4 ;  /* 0x380000000a0d7fae */ /* 0x004fe8000e1a1006 */
[----:B----4-:R-:W-:Y:S01]  /*64b0*/  LDGSTS.E [R13+0x3a000], desc[UR6][R18.64], !P0 ;  /* 0x3a000000120d7fae */ /* 0x010fe2000c1a1006 */
[----:B------:R-:W-:-:S03]  /*64c0*/  ISETP.GE.U32.AND P4, PT, R0, 0x7fffff07, PT ;  /* 0x7fffff070000780c */ /* 0x000fc60003f86070 */
[----:B------:R-:W2:Y:S04]  /*64d0*/  LDL.64 R10, [R1+0x2c8] ;  /* 0x0002c800010a7983 */ /* 0x000ea80000100a00 */
[----:B------:R-:W4:Y:S01]  /*64e0*/  LDL.64 R18, [R1+0x308] ;  /* 0x0003080001127983 */ /* 0x000f220000100a00 */
[----:B------:R-:W-:-:S03]  /*64f0*/  VIADD R0, R12, 0xfffffffe ;  /* 0xfffffffe0c007836 */ /* 0x000fc60000000000 */
[----:B------:R-:W-:Y:S02]  /*6500*/  LDGSTS.E [R13+0x3c000], desc[UR6][R20.64], !P2 ;  /* 0x3c000000140d7fae */ /* 0x000fe4000d1a1006 */
[----:B------:R-:W-:Y:S01]  /*6510*/  ISETP.GE.U32.AND P0, PT, R0, 0x7fffff7f, PT ;  /* 0x7fffff7f0000780c */ /* 0x000fe20003f06070 */
[----:B------:R-:W-:Y:S01]  /*6520*/  VIADD R0, R12, 0xfffffffa ;  /* 0xfffffffa0c007836 */ /* 0x000fe20000000000 */
[----:B------:R-:W-:Y:S04]  /*6530*/  LDGSTS.E [R13+0x3e000], desc[UR6][R22.64], !P3 ;  /* 0x3e000000160d7fae */ /* 0x000fe8000d9a1006 */
[----:B------:R-:W-:Y:S01]  /*6540*/  ISETP.GE.U32.AND P2, PT, R0, 0x7fffff7b, PT ;  /* 0x7fffff7b0000780c */ /* 0x000fe20003f46070 */
[----:B------:R-:W-:Y:S02]  /*6550*/  VIADD R0, R12, 0xfffffff6 ;  /* 0xfffffff60c007836 */ /* 0x000fe40000000000 */
[----:B---3--:R-:W-:-:S03]  /*6560*/  VIADD R3, R3, 0xffffff8a ;  /* 0xffffff8a03037836 */ /* 0x008fc60000000000 */
[----:B------:R-:W-:Y:S02]  /*6570*/  ISETP.GE.U32.AND P3, PT, R0, 0x7fffff77, PT ;  /* 0x7fffff770000780c */ /* 0x000fe40003f66070 */
[----:B------:R-:W-:Y:S02]  /*6580*/  LOP3.LUT R0, R2, 0x20, RZ, 0x3c, !PT ;  /* 0x0000002002007812 */ /* 0x000fe400078e3cff */
[----:B------:R-:W-:Y:S01]  /*6590*/  ISETP.GE.U32.AND P6, PT, R3, 0x7fffff0b, PT ;  /* 0x7fffff0b0300780c */ /* 0x000fe20003fc6070 */
[----:B------:R-:W-:Y:S01]  /*65a0*/  VIADD R3, R12, 0xfffffff2 ;  /* 0xfffffff20c037836 */ /* 0x000fe20000000000 */
[----:B------:R-:W-:Y:S01]  /*65b0*/  IADD3 R0, PT, PT, R0, UR4, RZ ;  /* 0x0000000400007c10 */ /* 0x000fe2000fffe0ff */
[----:B------:R1:W-:Y:S04]  /*65c0*/  STL.64 [R1+0x938], R20 ;  /* 0x0009381401007387 */ /* 0x0003e80000100a00 */
[----:B------:R3:W-:Y:S04]  /*65d0*/  STL.64 [R1+0x940], R22 ;  /* 0x0009401601007387 */ /* 0x0007e80000100a00 */
[----:B-1----:R-:W2:Y:S04]  /*65e0*/  LDL.64 R20, [R1+0x288] ;  /* 0x0002880001147983 */ /* 0x002ea80000100a00 */
[----:B---3--:R-:W3:Y:S04]  /*65f0*/  LDL.64 R22, [R1+0xa8] ;  /* 0x0000a80001167983 */ /* 0x008ee80000100a00 */
[----:B------:R-:W-:Y:S01]  /*6600*/  LDGSTS.E [R0+0x800], desc[UR6][R16.64], !P0 ;  /* 0x0080000010007fae */ /* 0x000fe2000c1a1006 */
[----:B------:R-:W-:Y:S01]  /*6610*/  ISETP.GE.U32.AND P0, PT, R3, 0x7fffff73, PT ;  /* 0x7fffff730300780c */ /* 0x000fe20003f06070 */
[----:B------:R-:W-:-:S02]  /*6620*/  VIADD R3, R12, 0xffffffee ;  /* 0xffffffee0c037836 */ /* 0x000fc40000000000 */
[----:B------:R-:W-:Y:S04]  /*6630*/  LDGSTS.E [R0+0x2800], desc[UR6][R28.64], !P2 ;  /* 0x028000001c007fae */ /* 0x000fe8000d1a1006 */
[----:B------:R-:W3:Y:S01]  /*6640*/  LDL.64 R16, [R1+0x2a8] ;  /* 0x0002a80001107983 */ /* 0x000ee20000100a00 */
[----:B------:R-:W-:Y:S01]  /*6650*/  ISETP.GE.U32.AND P2, PT, R3, 0x7fffff6f, PT ;  /* 0x7fffff6f0300780c */ /* 0x000fe20003f46070 */
[C---:B------:R-:W-:Y:S02]  /*6660*/  VIADD R3, R12.reuse, 0xffffffea ;  /* 0xffffffea0c037836 */ /* 0x040fe40000000000 */
[----:B------:R-:W-:Y:S03]  /*6670*/  LDGSTS.E [R0+0x4800], desc[UR6][R8.64], !P3 ;  /* 0x0480000008007fae */ /* 0x000fe6000d9a1006 */
[----:B------:R-:W-:Y:S01]  /*6680*/  ISETP.GE.U32.AND P3, PT, R3, 0x7fffff6b, PT ;  /* 0x7fffff6b0300780c */ /* 0x000fe20003f66070 */
[----:B------:R-:W-:Y:S04]  /*6690*/  LDGSTS.E [R0+0x6800], desc[UR6][R26.64], !P0 ;  /* 0x068000001a007fae */ /* 0x000fe8000c1a1006 */
[----:B------:R-:W3:Y:S04]  /*66a0*/  LDL.64 R28, [R1+0x1c8] ;  /* 0x0001c800011c7983 */ /* 0x000ee80000100a00 */
[----:B------:R-:W3:Y:S04]  /*66b0*/  LDL.64 R8, [R1+0x268] ;  /* 0x0002680001087983 */ /* 0x000ee80000100a00 */
[----:B------:R-:W3:Y:S04]  /*66c0*/  LDL.64 R26, [R1+0x248] ;  /* 0x00024800011a7983 */ /* 0x000ee80000100a00 */
[----:B------:R-:W-:Y:S04]  /*66d0*/  LDGSTS.E [R0+0x8800], desc[UR6][R6.64], !P2 ;  /* 0x0880000006007fae */ /* 0x000fe8000d1a1006 */
[----:B------:R-:W3:Y:S04]  /*66e0*/  LDL.64 R6, [R1+0x228] ;  /* 0x0002280001067983 */ /* 0x000ee80000100a00 */
[----:B----4-:R-:W-:Y:S04]  /*66f0*/  LDGSTS.E [R0+0xa800], desc[UR6][R18.64], !P3 ;  /* 0x0a80000012007fae */ /* 0x010fe8000d9a1006 */
[----:B------:R-:W4:Y:S01]  /*6700*/  LDL.64 R18, [R1+0x208] ;  /* 0x0002080001127983 */ /* 0x000f220000100a00 */
[----:B------:R-:W-:-:S05]  /*6710*/  VIADD R3, R12, 0xffffffe6 ;  /* 0xffffffe60c037836 */ /* 0x000fca0000000000 */
[----:B------:R-:W-:Y:S01]  /*6720*/  ISETP.GE.U32.AND P0, PT, R3, 0x7fffff67, PT ;  /* 0x7fffff670300780c */ /* 0x000fe20003f06070 */
[----:B------:R-:W-:-:S05]  /*6730*/  VIADD R3, R12, 0xffffffe2 ;  /* 0xffffffe20c037836 */ /* 0x000fca0000000000 */
[----:B------:R-:W-:Y:S02]  /*6740*/  ISETP.GE.U32.AND P2, PT, R3, 0x7fffff63, PT ;  /* 0x7fffff630300780c */ /* 0x000fe40003f46070 */
[----:B------:R-:W-:-:S05]  /*6750*/  IADD3 R3, PT, PT, R12, -0x22, RZ ;  /* 0xffffffde0c037810 */ /* 0x000fca0007ffe0ff */
[----:B------:R-:W-:Y:S01]  /*6760*/  LDGSTS.E [R0+0xc800], desc[UR6][R4.64], !P0 ;  /* 0x0c80000004007fae */ /* 0x000fe2000c1a1006 */
[----:B------:R-:W-:Y:S01]  /*6770*/  ISETP.GE.U32.AND P3, PT, R3, 0x7fffff5f, PT ;  /* 0x7fffff5f0300780c */ /* 0x000fe20003f66070 */
[----:B------:R-:W-:-:S04]  /*6780*/  VIADD R3, R12, 0xffffffda ;  /* 0xffffffda0c037836 */ /* 0x000fc80000000000 */
[----:B--2---:R-:W-:Y:S04]  /*6790*/  LDGSTS.E [R0+0xe800], desc[UR6][R10.64], !P2 ;  /* 0x0e8000000a007fae */ /* 0x004fe8000d1a1006 */
[----:B------:R-:W2:Y:S04]  /*67a0*/  LDL.64 R4, [R1+0x1e8] ;  /* 0x0001e80001047983 */ /* 0x000ea80000100a00 */
[----:B------:R-:W2:Y:S01]  /*67b0*/  LDL.64 R10, [R1+0x1a8] ;  /* 0x0001a800010a7983 */ /* 0x000ea20000100a00 */
[----:B------:R-:W-:Y:S01]  /*67c0*/  ISETP.GE.U32.AND P0, PT, R3, 0x7fffff5b, PT ;  /* 0x7fffff5b0300780c */ /* 0x000fe20003f06070 */
[----:B------:R-:W-:-:S05]  /*67d0*/  VIADD R3, R12, 0xffffffd6 ;  /* 0xffffffd60c037836 */ /* 0x000fca0000000000 */
[----:B------:R-:W-:Y:S01]  /*67e0*/  ISETP.GE.U32.AND P2, PT, R3, 0x7fffff57, PT ;  /* 0x7fffff570300780c */ /* 0x000fe20003f46070 */
[C---:B------:R-:W-:Y:S01]  /*67f0*/  VIADD R3, R12.reuse, 0xffffffd2 ;  /* 0xffffffd20c037836 */ /* 0x040fe20000000000 */
[----:B---3--:R-:W-:Y:S04]  /*6800*/  LDGSTS.E [R0+0x10800], desc[UR6][R16.64], !P3 ;  /* 0x1080000010007fae */ /* 0x008fe8000d9a1006 */
[----:B------:R-:W-:Y:S01]  /*6810*/  ISETP.GE.U32.AND P3, PT, R3, 0x7fffff53, PT ;  /* 0x7fffff530300780c */ /* 0x000fe20003f66070 */
[C---:B------:R-:W-:Y:S01]  /*6820*/  VIADD R3, R12.reuse, 0xffffffce ;  /* 0xffffffce0c037836 */ /* 0x040fe20000000000 */
[----:B------:R1:W-:Y:S04]  /*6830*/  LDGSTS.E [R0+0x12800], desc[UR6][R20.64], !P0 ;  /* 0x1280000014007fae */ /* 0x0003e8000c1a1006 */
[----:B------:R-:W-:Y:S01]  /*6840*/  ISETP.GE.U32.AND P0, PT, R3, 0x7fffff4f, PT ;  /* 0x7fffff4f0300780c */ /* 0x000fe20003f06070 */
[C---:B------:R-:W-:Y:S01]  /*6850*/  VIADD R3, R12.reuse, 0xffffffca ;  /* 0xffffffca0c037836 */ /* 0x040fe20000000000 */
[----:B------:R-:W3:Y:S04]  /*6860*/  LDL.64 R16, [R1+0x188] ;  /* 0x0001880001107983 */ /* 0x000ee80000100a00 */
[----:B------:R-:W-:Y:S01]  /*6870*/  LDGSTS.E [R0+0x14800], desc[UR6][R8.64], !P2 ;  /* 0x1480000008007fae */ /* 0x000fe2000d1a1006 */
[----:B------:R-:W-:Y:S01]  /*6880*/  ISETP.GE.U32.AND P2, PT, R3, 0x7fffff4b, PT ;  /* 0x7fffff4b0300780c */ /* 0x000fe20003f46070 */
[----:B-1----:R-:W1:Y:S02]  /*6890*/  LDC R20, c[0x0][0x3a0] ;  /* 0x0000e800ff147b82 */ /* 0x002e640000000800 */
[----:B------:R-:W-:Y:S04]  /*68a0*/  LDGSTS.E [R0+0x16800], desc[UR6][R26.64], !P3 ;  /* 0x168000001a007fae */ /* 0x000fe8000d9a1006 */
[----:B------:R-:W3:Y:S04]  /*68b0*/  LDL.64 R8, [R1+0x168] ;  /* 0x0001680001087983 */ /* 0x000ee80000100a00 */
[----:B------:R-:W3:Y:S04]  /*68c0*/  LDL.64 R26, [R1+0x148] ;  /* 0x00014800011a7983 */ /* 0x000ee80000100a00 */
[----:B------:R-:W-:Y:S04]  /*68d0*/  LDGSTS.E [R0+0x18800], desc[UR6][R6.64], !P0 ;  /* 0x1880000006007fae */ /* 0x000fe8000c1a1006 */
[----:B------:R-:W3:Y:S04]  /*68e0*/  LDL.64 R6, [R1+0x128] ;  /* 0x0001280001067983 */ /* 0x000ee80000100a00 */
[----:B----4-:R-:W-:Y:S04]  /*68f0*/  LDGSTS.E [R0+0x1a800], desc[UR6][R18.64], !P2 ;  /* 0x1a80000012007fae */ /* 0x010fe8000d1a1006 */
[----:B------:R-:W4:Y:S01]  /*6900*/  LDL.64 R18, [R1+0x108] ;  /* 0x0001080001127983 */ /* 0x000f220000100a00 */
[----:B------:R-:W-:-:S04]  /*6910*/  IADD3 R3, PT, PT, R12, -0x3a, RZ ;  /* 0xffffffc60c037810 */ /* 0x000fc80007ffe0ff */
[----:B------:R-:W-:Y:S01]  /*6920*/  ISETP.GE.U32.AND P3, PT, R3, 0x7fffff47, PT ;  /* 0x7fffff470300780c */ /* 0x000fe20003f66070 */
[----:B------:R-:W-:-:S05]  /*6930*/  VIADD R3, R12, 0xffffffc2 ;  /* 0xffffffc20c037836 */ /* 0x000fca0000000000 */
[----:B------:R-:W-:Y:S01]  /*6940*/  ISETP.GE.U32.AND P0, PT, R3, 0x7fffff43, PT ;  /* 0x7fffff430300780c */ /* 0x000fe20003f06070 */
[----:B------:R-:W-:-:S05]  /*6950*/  VIADD R3, R12, 0xffffffbe ;  /* 0xffffffbe0c037836 */ /* 0x000fca0000000000 */
[----:B------:R-:W-:Y:S01]  /*6960*/  ISETP.GE.U32.AND P2, PT, R3, 0x7fffff3f, PT ;  /* 0x7fffff3f0300780c */ /* 0x000fe20003f46070 */
[----:B--2---:R-:W-:Y:S01]  /*6970*/  LDGSTS.E [R0+0x1c800], desc[UR6][R4.64], !P3 ;  /* 0x1c80000004007fae */ /* 0x004fe2000d9a1006 */
[----:B------:R-:W-:-:S05]  /*6980*/  VIADD R3, R12, 0xffffffba ;  /* 0xffffffba0c037836 */ /* 0x000fca0000000000 */
[----:B------:R2:W-:Y:S06]  /*6990*/  LDGSTS.E [R0+0x1e800], desc[UR6][R28.64], !P0 ;  /* 0x1e8000001c007fae */ /* 0x0005ec000c1a1006 */
[----:B------:R-:W-:Y:S04]  /*69a0*/  LDGSTS.E [R0+0x20800], desc[UR6][R10.64], !P2 ;  /* 0x208000000a007fae */ /* 0x000fe8000d1a1006 */
[----:B------:R-:W4:Y:S01]  /*69b0*/  LDL.64 R4, [R1+0xe8] ;  /* 0x0000e80001047983 */ /* 0x000f220000100a00 */
[----:B------:R-:W-:Y:S01]  /*69c0*/  ISETP.GE.U32.AND P3, PT, R3, 0x7fffff3b, PT ;  /* 0x7fffff3b0300780c */ /* 0x000fe20003f66070 */
[----:B--2---:R-:W2:Y:S02]  /*69d0*/  LDC R28, c[0x0][0x3a0] ;  /* 0x0000e800ff1c7b82 */ /* 0x004ea40000000800 */
[----:B------:R-:W2:Y:S01]  /*69e0*/  LDL.64 R10, [R1+0xc8] ;  /* 0x0000c800010a7983 */ /* 0x000ea20000100a00 */
[----:B------:R-:W-:-:S05]  /*69f0*/  VIADD R3, R12, 0xffffffb6 ;  /* 0xffffffb60c037836 */ /* 0x000fca0000000000 */
[----:B------:R-:W1:Y:S01]  /*6a00*/  LDC R29, c[0x0][0x3a0] ;  /* 0x0000e800ff1d7b82 */ /* 0x000e620000000800 */
[----:B------:R-:W-:Y:S01]  /*6a10*/  ISETP.GE.U32.AND P0, PT, R3, 0x7fffff37, PT ;  /* 0x7fffff370300780c */ /* 0x000fe20003f06070 */
[C---:B------:R-:W-:Y:S02]  /*6a20*/  VIADD R3, R12.reuse, 0xffffffb2 ;  /* 0xffffffb20c037836 */ /* 0x040fe40000000000 */
[----:B---3--:R-:W-:Y:S03]  /*6a30*/  LDGSTS.E [R0+0x22800], desc[UR6][R16.64], !P3 ;  /* 0x2280000010007fae */ /* 0x008fe6000d9a1006 */
[----:B------:R-:W-:Y:S02]  /*6a40*/  ISETP.GE.U32.AND P2, PT, R3, 0x7fffff33, PT ;  /* 0x7fffff330300780c */ /* 0x000fe40003f46070 */
[----:B------:R-:W-:-:S04]  /*6a50*/  IADD3 R3, PT, PT, R12, -0x52, RZ ;  /* 0xffffffae0c037810 */ /* 0x000fc80007ffe0ff */
[----:B------:R-:W-:Y:S01]  /*6a60*/  ISETP.GE.U32.AND P3, PT, R3, 0x7fffff2f, PT ;  /* 0x7fffff2f0300780c */ /* 0x000fe20003f66070 */
[----:B------:R-:W-:Y:S01]  /*6a70*/  VIADD R3, R12, 0xffffffaa ;  /* 0xffffffaa0c037836 */ /* 0x000fe20000000000 */
[----:B------:R-:W3:Y:S04]  /*6a80*/  LDL.64 R16, [R1+0x88] ;  /* 0x0000880001107983 */ /* 0x000ee80000100a00 */
[----:B------:R-:W-:Y:S01]  /*6a90*/  LDGSTS.E [R0+0x24800], desc[UR6][R8.64], !P0 ;  /* 0x2480000008007fae */ /* 0x000fe2000c1a1006 */
[----:B------:R-:W-:-:S03]  /*6aa0*/  ISETP.GE.U32.AND P0, PT, R3, 0x7fffff2b, PT ;  /* 0x7fffff2b0300780c */ /* 0x000fc60003f06070 */
[----:B------:R-:W-:Y:S04]  /*6ab0*/  LDGSTS.E [R0+0x26800], desc[UR6][R26.64], !P2 ;  /* 0x268000001a007fae */ /* 0x000fe8000d1a1006 */
        /* <DEDUP_REMOVED lines=9> */
[----:B------:R-:W-:Y:S01]  /*6b50*/  ISETP.GE.U32.AND P3, PT, R3, 0x7fffff23, PT ;  /* 0x7fffff230300780c */ /* 0x000fe20003f66070 */
[----:B------:R-:W-:-:S05]  /*6b60*/  VIADD R3, R12, 0xffffff9e ;  /* 0xffffff9e0c037836 */ /* 0x000fca0000000000 */
[----:B------:R-:W-:Y:S01]  /*6b70*/  ISETP.GE.U32.AND P0, PT, R3, 0x7fffff1f, PT ;  /* 0x7fffff1f0300780c */ /* 0x000fe20003f06070 */
[----:B------:R1:W-:Y:S01]  /*6b80*/  LDGSTS.E [R0+0x2c800], desc[UR6][R4.64], !P2 ;  /* 0x2c80000004007fae */ /* 0x0003e2000d1a1006 */
[----:B------:R-:W-:-:S05]  /*6b90*/  VIADD R3, R12, 0xffffff9a ;  /* 0xffffff9a0c037836 */ /* 0x000fca0000000000 */
[----:B--2---:R-:W-:Y:S01]  /*6ba0*/  LDGSTS.E [R0+0x2e800], desc[UR6][R10.64], !P3 ;  /* 0x2e8000000a007fae */ /* 0x004fe2000d9a1006 */
[----:B------:R-:W-:Y:S02]  /*6bb0*/  ISETP.GE.U32.AND P2, PT, R3, 0x7fffff1b, PT ;  /* 0x7fffff1b0300780c */ /* 0x000fe40003f46070 */
[----:B------:R-:W-:Y:S01]  /*6bc0*/  IADD3 R3, PT, PT, R12, -0x6a, RZ ;  /* 0xffffff960c037810 */ /* 0x000fe20007ffe0ff */
[----:B-1----:R-:W1:Y:S02]  /*6bd0*/  LDC R5, c[0x0][0x3a0] ;  /* 0x0000e800ff057b82 */ /* 0x002e640000000800 */
[----:B------:R-:W-:Y:S04]  /*6be0*/  LDGSTS.E [R0+0x30800], desc[UR6][R22.64], !P0 ;  /* 0x3080000016007fae */ /* 0x000fe8000c1a1006 */
[----:B------:R-:W2:Y:S01]  /*6bf0*/  LDL.LU.64 R10, [R1+0xa08] ;  /* 0x000a0800010a7983 */ /* 0x000ea20000300a00 */
[----:B------:R-:W-:Y:S01]  /*6c00*/  ISETP.GE.U32.AND P3, PT, R3, 0x7fffff17, PT ;  /* 0x7fffff170300780c */ /* 0x000fe20003f66070 */
[----:B------:R-:W3:Y:S01]  /*6c10*/  LDC R4, c[0x0][0x3a0] ;  /* 0x0000e800ff047b82 */ /* 0x000ee20000000800 */
[----:B------:R-:W-:Y:S01]  /*6c20*/  VIADD R3, R28, 0xffffff82 ;  /* 0xffffff821c037836 */ /* 0x000fe20000000000 */
[----:B------:R-:W2:Y:S04]  /*6c30*/  LDL.64 R22, [R1+0x3a8] ;  /* 0x0003a80001167983 */ /* 0x000ea80000100a00 */
[----:B------:R-:W-:Y:S01]  /*6c40*/  ISETP.GE.U32.AND P0, PT, R3, 0x7fffff03, PT ;  /* 0x7fffff030300780c */ /* 0x000fe20003f06070 */
[----:B------:R-:W-:-:S02]  /*6c50*/  VIADD R3, R20, 0xffffff91 ;  /* 0xffffff9114037836 */ /* 0x000fc40000000000 */
[----:B------:R-:W2:Y:S04]  /*6c60*/  LDL.64 R20, [R1+0x388] ;  /* 0x0003880001147983 */ /* 0x000ea80000100a00 */
[----:B---3--:R-:W-:Y:S01]  /*6c70*/  LDGSTS.E [R0+0x32800], desc[UR6][R16.64], !P2 ;  /* 0x3280000010007fae */ /* 0x008fe2000d1a1006 */
[----:B------:R-:W-:Y:S01]  /*6c80*/  ISETP.GE.U32.AND P2, PT, R3, 0x7fffff12, PT ;  /* 0x7fffff120300780c */ /* 0x000fe20003f46070 */
[----:B------:R-:W-:Y:S02]  /*6c90*/  VIADD R3, R29, 0xffffff8d ;  /* 0xffffff8d1d037836 */ /* 0x000fe40000000000 */
[----:B------:R-:W-:Y:S01]  /*6ca0*/  VIADD R28, R12, 0xfffffff1 ;  /* 0xfffffff10c1c7836 */ /* 0x000fe20000000000 */
[----:B------:R-:W3:Y:S01]  /*6cb0*/  LDC R29, c[0x0][0x3a0] ;  /* 0x0000e800ff1d7b82 */ /* 0x000ee20000000800 */
[----:B------:R-:W3:Y:S04]  /*6cc0*/  LDL.64 R16, [R1+0x360] ;  /* 0x0003600001107983 */ /* 0x000ee80000100a00 */
[----:B------:R-:W-:Y:S01]  /*6cd0*/  LDGSTS.E [R0+0x34800], desc[UR6][R8.64], !P3 ;  /* 0x3480000008007fae */ /* 0x000fe2000d9a1006 */
[----:B------:R-:W-:Y:S01]  /*6ce0*/  ISETP.GE.U32.AND P3, PT, R3, 0x7fffff0e, PT ;  /* 0x7fffff0e0300780c */ /* 0x000fe20003f66070 */
[----:B-1----:R-:W-:-:S02]  /*6cf0*/  VIADD R3, R5, 0xffffff89 ;  /* 0xffffff8905037836 */ /* 0x002fc40000000000 */
[----:B------:R-:W-:Y:S03]  /*6d00*/  LDGSTS.E [R0+0x36800], desc[UR6][R26.64], !P1 ;  /* 0x368000001a007fae */ /* 0x000fe6000c9a1006 */
[----:B------:R-:W-:Y:S01]  /*6d10*/  ISETP.GE.U32.AND P1, PT, R3, 0x7fffff0a, PT ;  /* 0x7fffff0a0300780c */ /* 0x000fe20003f26070 */
[----:B------:R-:W-:Y:S02]  /*6d20*/  VIADD R3, R4, 0xffffff85 ;  /* 0xffffff8504037836 */ /* 0x000fe40000000000 */
[----:B------:R-:W3:Y:S04]  /*6d30*/  LDL.64 R4, [R1+0x320] ;  /* 0x0003200001047983 */ /* 0x000ee80000100a00 */
[----:B------:R-:W3:Y:S04]  /*6d40*/  LDL.64 R8, [R1+0x2e0] ;  /* 0x0002e00001087983 */ /* 0x000ee80000100a00 */
[----:B------:R-:W3:Y:S04]  /*6d50*/  LDL.64 R26, [R1+0x340] ;  /* 0x00034000011a7983 */ /* 0x000ee80000100a00 */
[----:B------:R-:W-:Y:S04]  /*6d60*/  LDGSTS.E [R0+0x38800], desc[UR6][R6.64], !P5 ;  /* 0x3880000006007fae */ /* 0x000fe8000e9a1006 */
[----:B------:R-:W3:Y:S04]  /*6d70*/  LDL.64 R6, [R1+0x2c0] ;  /* 0x0002c00001067983 */ /* 0x000ee80000100a00 */
[----:B----4-:R-:W-:Y:S04]  /*6d80*/  LDGSTS.E [R0+0x3a800], desc[UR6][R18.64], !P6 ;  /* 0x3a80000012007fae */ /* 0x010fe8000f1a1006 */
[----:B------:R-:W4:Y:S01]  /*6d90*/  LDL.64 R18, [R1+0x300] ;  /* 0x0003000001127983 */ /* 0x000f220000100a00 */
[----:B------:R-:W-:-:S02]  /*6da0*/  ISETP.GE.U32.AND P5, PT, R3, 0x7fffff06, PT ;  /* 0x7fffff060300780c */ /* 0x000fc40003fa6070 */
[----:B------:R-:W-:-:S04]  /*6db0*/  IADD3 R3, PT, PT, R12, -0x3, RZ ;  /* 0xfffffffd0c037810 */ /* 0x000fc80007ffe0ff */
[----:B------:R-:W-:Y:S01]  /*6dc0*/  ISETP.GE.U32.AND P6, PT, R3, 0x7fffff7e, PT ;  /* 0x7fffff7e0300780c */ /* 0x000fe20003fc6070 */
[C---:B------:R-:W-:Y:S01]  /*6dd0*/  VIADD R3, R12.reuse, 0xfffffff9 ;  /* 0xfffffff90c037836 */ /* 0x040fe20000000000 */
[----:B--2---:R-:W-:Y:S04]  /*6de0*/  LDGSTS.E [R0+0x3c800], desc[UR6][R10.64], !P4 ;  /* 0x3c8000000a007fae */ /* 0x004fe8000e1a1006 */
[----:B------:R-:W-:Y:S01]  /*6df0*/  ISETP.GE.U32.AND P4, PT, R3, 0x7fffff7a, PT ;  /* 0x7fffff7a0300780c */ /* 0x000fe20003f86070 */
[----:B------:R-:W-:Y:S01]  /*6e00*/  VIADD R3, R12, 0xfffffff5 ;  /* 0xfffffff50c037836 */ /* 0x000fe20000000000 */
[----:B------:R-:W-:Y:S04]  /*6e10*/  LDGSTS.E [R0+0x3e800], desc[UR6][R14.64], !P0 ;  /* 0x3e8000000e007fae */ /* 0x000fe8000c1a1006 */
[----:B------:R-:W-:-:S02]  /*6e20*/  ISETP.GE.U32.AND P0, PT, R3, 0x7fffff76, PT ;  /* 0x7fffff760300780c */ /* 0x000fc40003f06070 */
[----:B------:R-:W-:Y:S01]  /*6e30*/  LOP3.LUT R3, R2, 0x40, RZ, 0x3c, !PT ;  /* 0x0000004002037812 */ /* 0x000fe200078e3cff */
[----:B------:R1:W-:Y:S04]  /*6e40*/  STL.64 [R1+0x930], R10 ;  /* 0x0009300a01007387 */ /* 0x0003e80000100a00 */
[----:B------:R-:W-:Y:S01]  /*6e50*/  VIADD R3, R3, UR4 ;  /* 0x0000000403037c36 */ /* 0x000fe20008000000 */
[----:B------:R2:W-:Y:S04]  /*6e60*/  STL.64 [R1+0x948], R14 ;  /* 0x0009480e01007387 */ /* 0x0005e80000100a00 */
[----:B------:R-:W-:Y:S04]  /*6e70*/  LDGSTS.E [R3+0x1000], desc[UR6][R22.64], !P6 ;  /* 0x0100000016037fae */ /* 0x000fe8000f1a1006 */
[----:B-1----:R-:W4:Y:S01]  /*6e80*/  LDL.64 R10, [R1+0x2a0] ;  /* 0x0002a000010a7983 */ /* 0x002f220000100a00 */
[----:B------:R-:W-:Y:S01]  /*6e90*/  ISETP.GE.U32.AND P6, PT, R28, 0x7fffff72, PT ;  /* 0x7fffff721c00780c */ /* 0x000fe20003fc6070 */
[----:B------:R-:W-:-:S02]  /*6ea0*/  VIADD R28, R12, 0xffffffed ;  /* 0xffffffed0c1c7836 */ /* 0x000fc40000000000 */
[----:B------:R-:W-:Y:S03]  /*6eb0*/  LDGSTS.E [R3+0x3000], desc[UR6][R20.64], !P4 ;  /* 0x0300000014037fae */ /* 0x000fe6000e1a1006 */
[----:B------:R-:W-:Y:S01]  /*6ec0*/  ISETP.GE.U32.AND P4, PT, R28, 0x7fffff6e, PT ;  /* 0x7fffff6e1c00780c */ /* 0x000fe20003f86070 */
[----:B---3--:R-:W-:Y:S01]  /*6ed0*/  LDGSTS.E [R3+0x5000], desc[UR6][R16.64], !P0 ;  /* 0x0500000010037fae */ /* 0x008fe2000c1a1006 */
[----:B------:R-:W-:-:S03]  /*6ee0*/  IADD3 R28, PT, PT, R12, -0x17, RZ ;  /* 0xffffffe90c1c7810 */ /* 0x000fc60007ffe0ff */
[----:B------:R-:W3:Y:S04]  /*6ef0*/  LDL.64 R22, [R1+0x1e0] ;  /* 0x0001e00001167983 */ /* 0x000ee80000100a00 */
[----:B------:R-:W3:Y:S04]  /*6f00*/  LDL.64 R20, [R1+0x280] ;  /* 0x0002800001147983 */ /* 0x000ee80000100a00 */
[----:B------:R-:W3:Y:S01]  /*6f10*/  LDL.64 R16, [R1+0x260] ;  /* 0x0002600001107983 */ /* 0x000ee20000100a00 */
[----:B------:R-:W-:Y:S01]  /*6f20*/  ISETP.GE.U32.AND P0, PT, R28, 0x7fffff6a, PT ;  /* 0x7fffff6a1c00780c */ /* 0x000fe20003f06070 */
[----:B------:R-:W-:-:S02]  /*6f30*/  VIADD R28, R12, 0xffffffe5 ;  /* 0xffffffe50c1c7836 */ /* 0x000fc40000000000 */
[----:B--2---:R-:W2:Y:S04]  /*6f40*/  LDL.64 R14, [R1+0xa0] ;  /* 0x0000a000010e7983 */ /* 0x004ea80000100a00 */
[----:B------:R-:W-:Y:S01]  /*6f50*/  LDGSTS.E [R3+0x7000], desc[UR6][R26.64], !P6 ;  /* 0x070000001a037fae */ /* 0x000fe2000f1a1006 */
[----:B------:R-:W-:Y:S01]  /*6f60*/  ISETP.GE.U32.AND P6, PT, R28, 0x7fffff66, PT ;  /* 0x7fffff661c00780c */ /* 0x000fe20003fc6070 */
[----:B------:R-:W-:Y:S02]  /*6f70*/  VIADD R28, R12, 0xffffffe1 ;  /* 0xffffffe10c1c7836 */ /* 0x000fe40000000000 */
[----:B------:R-:W-:Y:S04]  /*6f80*/  LDGSTS.E [R3+0x9000], desc[UR6][R4.64], !P4 ;  /* 0x0900000004037fae */ /* 0x000fe8000e1a1006 */
[----:B------:R-:W2:Y:S04]  /*6f90*/  LDL.64 R26, [R1+0x240] ;  /* 0x00024000011a7983 */ /* 0x000ea80000100a00 */
[----:B------:R-:W2:Y:S01]  /*6fa0*/  LDL.64 R4, [R1+0x220] ;  /* 0x0002200001047983 */ /* 0x000ea20000100a00 */
[----:B------:R-:W-:-:S03]  /*6fb0*/  ISETP.GE.U32.AND P4, PT, R28, 0x7fffff62, PT ;  /* 0x7fffff621c00780c */ /* 0x000fc60003f86070 */
[----:B----4-:R-:W-:Y:S04]  /*6fc0*/  LDGSTS.E [R3+0xb000], desc[UR6][R18.64], !P0 ;  /* 0x0b00000012037fae */ /* 0x010fe8000c1a1006 */
[----:B------:R-:W-:Y:S06]  /*6fd0*/  LDGSTS.E [R3+0xd000], desc[UR6][R8.64], !P6 ;  /* 0x0d00000008037fae */ /* 0x000fec000f1a1006 */
[----:B------:R-:W-:Y:S04]  /*6fe0*/  LDGSTS.E [R3+0xf000], desc[UR6][R6.64], !P4 ;  /* 0x0f00000006037fae */ /* 0x000fe8000e1a1006 */
[----:B------:R-:W4:Y:S04]  /*6ff0*/  LDL.64 R18, [R1+0x200] ;  /* 0x0002000001127983 */ /* 0x000f280000100a00 */
[----:B------:R-:W4:Y:S04]  /*7000*/  LDL.64 R8, [R1+0x1c0] ;  /* 0x0001c00001087983 */ /* 0x000f280000100a00 */
[----:B------:R-:W4:Y:S01]  /*7010*/  LDL.64 R6, [R1+0x1a0] ;  /* 0x0001a00001067983 */ /* 0x000f220000100a00 */
[----:B------:R-:W-:-:S05]  /*7020*/  VIADD R28, R12, 0xffffffdd ;  /* 0xffffffdd0c1c7836 */ /* 0x000fca0000000000 */
[----:B------:R-:W-:Y:S01]  /*7030*/  ISETP.GE.U32.AND P0, PT, R28, 0x7fffff5e, PT ;  /* 0x7fffff5e1c00780c */ /* 0x000fe20003f06070 */
[----:B------:R-:W-:-:S05]  /*7040*/  VIADD R28, R12, 0xffffffd9 ;  /* 0xffffffd90c1c7836 */ /* 0x000fca0000000000 */
[----:B------:R-:W-:Y:S01]  /*7050*/  ISETP.GE.U32.AND P6, PT, R28, 0x7fffff5a, PT ;  /* 0x7fffff5a1c00780c */ /* 0x000fe20003fc6070 */
[----:B------:R-:W-:-:S05]  /*7060*/  VIADD R28, R12, 0xffffffd5 ;  /* 0xffffffd50c1c7836 */ /* 0x000fca0000000000 */
[----:B------:R-:W-:Y:S02]  /*7070*/  ISETP.GE.U32.AND P4, PT, R28, 0x7fffff56, PT ;  /* 0x7fffff561c00780c */ /* 0x000fe40003f86070 */
[----:B------:R-:W-:Y:S01]  /*7080*/  IADD3 R28, PT, PT, R12, -0x2f, RZ ;  /* 0xffffffd10c1c7810 */ /* 0x000fe20007ffe0ff */
[----:B------:R1:W-:Y:S03]  /*7090*/  LDGSTS.E [R3+0x11000], desc[UR6][R10.64], !P0 ;  /* 0x110000000a037fae */ /* 0x0003e6000c1a1006 */
[----:B------:R-:W-:Y:S01]  /*70a0*/  ISETP.GE.U32.AND P0, PT, R28, 0x7fffff52, PT ;  /* 0x7fffff521c00780c */ /* 0x000fe20003f06070 */
[----:B------:R-:W-:Y:S01]  /*70b0*/  VIADD R28, R12, 0xffffffcd ;  /* 0xffffffcd0c1c7836 */ /* 0x000fe20000000000 */
[----:B-1----:R-:W1:Y:S01]  /*70c0*/  LDC R10, c[0x0][0x3a0] ;  /* 0x0000e800ff0a7b82 */ /* 0x002e620000000800 */
[----:B---3--:R-:W-:Y:S03]  /*70d0*/  LDGSTS.E [R3+0x13000], desc[UR6][R20.64], !P6 ;  /* 0x1300000014037fae */ /* 0x008fe6000f1a1006 */
[----:B------:R-:W-:Y:S01]  /*70e0*/  ISETP.GE.U32.AND P6, PT, R28, 0x7fffff4e, PT ;  /* 0x7fffff4e1c00780c */ /* 0x000fe20003fc6070 */
[----:B------:R-:W-:Y:S01]  /*70f0*/  VIADD R28, R12, 0xffffffc9 ;  /* 0xffffffc90c1c7836 */ /* 0x000fe20000000000 */
[----:B------:R-:W-:Y:S04]  /*7100*/  LDGSTS.E [R3+0x15000], desc[UR6][R16.64], !P4 ;  /* 0x1500000010037fae */ /* 0x000fe8000e1a1006 */
[----:B------:R-:W-:Y:S01]  /*7110*/  ISETP.GE.U32.AND P4, PT, R28, 0x7fffff4a, PT ;  /* 0x7fffff4a1c00780c */ /* 0x000fe20003f86070 */
[----:B------:R-:W-:Y:S01]  /*7120*/  VIADD R28, R12, 0xffffffc5 ;  /* 0xffffffc50c1c7836 */ /* 0x000fe20000000000 */
[----:B------:R-:W3:Y:S04]  /*7130*/  LDL.64 R20, [R1+0x180] ;  /* 0x0001800001147983 */ /* 0x000ee80000100a00 */
[----:B------:R-:W3:Y:S04]  /*7140*/  LDL.64 R16, [R1+0x160] ;  /* 0x0001600001107983 */ /* 0x000ee80000100a00 */
[----:B--2---:R-:W-:Y:S01]  /*7150*/  LDGSTS.E [R3+0x17000], desc[UR6][R26.64], !P0 ;  /* 0x170000001a037fae */ /* 0x004fe2000c1a1006 */
[----:B------:R-:W-:Y:S01]  /*7160*/  ISETP.GE.U32.AND P0, PT, R28, 0x7fffff46, PT ;  /* 0x7fffff461c00780c */ /* 0x000fe20003f06070 */
[----:B------:R-:W-:-:S02]  /*7170*/  VIADD R28, R12, 0xffffffc1 ;  /* 0xffffffc10c1c7836 */ /* 0x000fc40000000000 */
[----:B------:R-:W-:Y:S03]  /*7180*/  LDGSTS.E [R3+0x19000], desc[UR6][R4.64], !P6 ;  /* 0x1900000004037fae */ /* 0x000fe6000f1a1006 */
[----:B------:R-:W-:Y:S01]  /*7190*/  ISETP.GE.U32.AND P6, PT, R28, 0x7fffff42, PT ;  /* 0x7fffff421c00780c */ /* 0x000fe20003fc6070 */
[----:B------:R-:W-:Y:S01]  /*71a0*/  VIADD R28, R12, 0xffffffbd ;  /* 0xffffffbd0c1c7836 */ /* 0x000fe20000000000 */
[----:B------:R-:W2:Y:S04]  /*71b0*/  LDL.64 R26, [R1+0x140] ;  /* 0x00014000011a7983 */ /* 0x000ea80000100a00 */
[----:B------:R-:W2:Y:S04]  /*71c0*/  LDL.64 R4, [R1+0x120] ;  /* 0x0001200001047983 */ /* 0x000ea80000100a00 */
[----:B----4-:R-:W-:Y:S01]  /*71d0*/  LDGSTS.E [R3+0x1b000], desc[UR6][R18.64], !P4 ;  /* 0x1b00000012037fae */ /* 0x010fe2000e1a1006 */
[----:B------:R-:W-:-:S03]  /*71e0*/  ISETP.GE.U32.AND P4, PT, R28, 0x7fffff3e, PT ;  /* 0x7fffff3e1c00780c */ /* 0x000fc60003f86070 */
[----:B------:R-:W-:Y:S04]  /*71f0*/  LDGSTS.E [R3+0x1d000], desc[UR6][R22.64], !P0 ;  /* 0x1d00000016037fae */ /* 0x000fe8000c1a1006 */
[----:B------:R-:W-:Y:S04]  /*7200*/  LDGSTS.E [R3+0x1f000], desc[UR6][R8.64], !P6 ;  /* 0x1f00000008037fae */ /* 0x000fe8000f1a1006 */
[----:B------:R-:W4:Y:S04]  /*7210*/  LDL.64 R18, [R1+0x100] ;  /* 0x0001000001127983 */ /* 0x000f280000100a00 */
[----:B------:R-:W-:Y:S04]  /*7220*/  LDGSTS.E [R3+0x21000], desc[UR6][R6.64], !P4 ;  /* 0x2100000006037fae */ /* 0x000fe8000e1a1006 */
[----:B------:R-:W4:Y:S01]  /*7230*/  LDL.64 R8, [R1+0xe0] ;  /* 0x0000e00001087983 */ /* 0x000f220000100a00 */
[----:B------:R-:W-:-:S03]  /*7240*/  IADD3 R28, PT, PT, R12, -0x47, RZ ;  /* 0xffffffb90c1c7810 */ /* 0x000fc60007ffe0ff */
[----:B------:R-:W4:Y:S04]  /*7250*/  LDL.64 R22, [R1+0x80] ;  /* 0x0000800001167983 */ /* 0x000f280000100a00 */
[----:B------:R-:W4:Y:S01]  /*7260*/  LDL.64 R6, [R1+0xc0] ;  /* 0x0000c00001067983 */ /* 0x000f220000100a00 */
[----:B------:R-:W-:Y:S01]  /*7270*/  ISETP.GE.U32.AND P0, PT, R28, 0x7fffff3a, PT ;  /* 0x7fffff3a1c00780c */ /* 0x000fe20003f06070 */
[----:B------:R-:W-:-:S05]  /*7280*/  VIADD R28, R12, 0xffffffb5 ;  /* 0xffffffb50c1c7836 */ /* 0x000fca0000000000 */
[----:B------:R-:W-:Y:S01]  /*7290*/  ISETP.GE.U32.AND P6, PT, R28, 0x7fffff36, PT ;  /* 0x7fffff361c00780c */ /* 0x000fe20003fc6070 */
[----:B------:R-:W-:-:S05]  /*72a0*/  VIADD R28, R12, 0xffffffb1 ;  /* 0xffffffb10c1c7836 */ /* 0x000fca0000000000 */
[----:B------:R-:W-:Y:S01]  /*72b0*/  ISETP.GE.U32.AND P4, PT, R28, 0x7fffff32, PT ;  /* 0x7fffff321c00780c */ /* 0x000fe20003f86070 */
[----:B------:R-:W-:Y:S01]  /*72c0*/  VIADD R28, R12, 0xffffffad ;  /* 0xffffffad0c1c7836 */ /* 0x000fe20000000000 */
[----:B---3--:R-:W-:Y:S04]  /*72d0*/  LDGSTS.E [R3+0x23000], desc[UR6][R20.64], !P0 ;  /* 0x2300000014037fae */ /* 0x008fe8000c1a1006 */
        /* <DEDUP_REMOVED lines=8> */
[----:B------:R-:W-:-:S02]  /*7360*/  ISETP.GE.U32.AND P4, PT, R28, 0x7fffff26, PT ;  /* 0x7fffff261c00780c */ /* 0x000fc40003f86070 */
[----:B------:R-:W-:Y:S01]  /*7370*/  IADD3 R28, PT, PT, R12, -0x5f, RZ ;  /* 0xffffffa10c1c7810 */ /* 0x000fe20007ffe0ff */
[----:B------:R2:W-:Y:S03]  /*7380*/  LDGSTS.E [R3+0x29000], desc[UR6][R4.64], !P0 ;  /* 0x2900000004037fae */ /* 0x0005e6000c1a1006 */
[----:B------:R-:W-:Y:S01]  /*7390*/  ISETP.GE.U32.AND P0, PT, R28, 0x7fffff22, PT ;  /* 0x7fffff221c00780c */ /* 0x000fe20003f06070 */
[----:B------:R-:W3:Y:S01]  /*73a0*/  LDL.64 R26, [R1+0x20] ;  /* 0x00002000011a7983 */ /* 0x000ee20000100a00 */
[----:B--2---:R-:W2:Y:S08]  /*73b0*/  LDC R5, c[0x0][0x3a0] ;  /* 0x0000e800ff057b82 */ /* 0x004eb00000000800 */
[----:B------:R-:W1:Y:S01]  /*73c0*/  LDC R4, c[0x0][0x3a0] ;  /* 0x0000e800ff047b82 */ /* 0x000e620000000800 */
[----:B----4-:R-:W-:Y:S04]  /*73d0*/  LDGSTS.E [R3+0x2b000], desc[UR6][R18.64], !P6 ;  /* 0x2b00000012037fae */ /* 0x010fe8000f1a1006 */
[----:B------:R-:W-:Y:S04]  /*73e0*/  LDGSTS.E [R3+0x2d000], desc[UR6][R8.64], !P4 ;  /* 0x2d00000008037fae */ /* 0x000fe8000e1a1006 */
[----:B------:R-:W4:Y:S04]  /*73f0*/  LDL.64 R18, [R1] ;  /* 0x0000000001127983 */ /* 0x000f280000100a00 */
[----:B------:R-:W-:Y:S04]  /*7400*/  LDGSTS.E [R3+0x2f000], desc[UR6][R6.64], !P0 ;  /* 0x2f00000006037fae */ /* 0x000fe8000c1a1006 */
[----:B------:R-:W4:Y:S04]  /*7410*/  LDL.LU.64 R8, [R1+0xa00] ;  /* 0x000a000001087983 */ /* 0x000f280000300a00 */
[----:B------:R-:W4:Y:S01]  /*7420*/  LDL.LU.64 R6, [R1+0x9f8] ;  /* 0x0009f80001067983 */ /* 0x000f220000300a00 */
[----:B------:R-:W-:-:S05]  /*7430*/  VIADD R28, R12, 0xffffff9d ;  /* 0xffffff9d0c1c7836 */ /* 0x000fca0000000000 */
[----:B------:R-:W-:Y:S01]  /*7440*/  ISETP.GE.U32.AND P6, PT, R28, 0x7fffff1e, PT ;  /* 0x7fffff1e1c00780c */ /* 0x000fe20003fc6070 */
[----:B------:R-:W-:-:S05]  /*7450*/  VIADD R28, R12, 0xffffff99 ;  /* 0xffffff990c1c7836 */ /* 0x000fca0000000000 */
[----:B------:R-:W-:Y:S01]  /*7460*/  ISETP.GE.U32.AND P4, PT, R28, 0x7fffff1a, PT ;  /* 0x7fffff1a1c00780c */ /* 0x000fe20003f86070 */
[----:B------:R-:W-:-:S05]  /*7470*/  VIADD R28, R12, 0xffffff95 ;  /* 0xffffff950c1c7836 */ /* 0x000fca0000000000 */
[----:B------:R-:W-:Y:S01]  /*7480*/  ISETP.GE.U32.AND P0, PT, R28, 0x7fffff16, PT ;  /* 0x7fffff161c00780c */ /* 0x000fe20003f06070 */
[----:B------:R-:W-:Y:S01]  /*7490*/  LDGSTS.E [R3+0x31000], desc[UR6][R14.64], !P6 ;  /* 0x310000000e037fae */ /* 0x000fe2000f1a1006 */
[----:B------:R-:W-:-:S05]  /*74a0*/  VIADD R28, R29, 0xffffff81 ;  /* 0xffffff811d1c7836 */ /* 0x000fca0000000000 */
[----:B------:R-:W-:Y:S04]  /*74b0*/  LDGSTS.E [R3+0x33000], desc[UR6][R22.64], !P4 ;  /* 0x3300000016037fae */ /* 0x000fe8000e1a1006 */
[----:B------:R-:W4:Y:S04]  /*74c0*/  LDL.64 R14, [R1+0x3a0] ;  /* 0x0003a000010e7983 */ /* 0x000f280000100a00 */
[----:B------:R-:W4:Y:S04]  /*74d0*/  LDL.64 R22, [R1+0x380] ;  /* 0x0003800001167983 */ /* 0x000f280000100a00 */
[----:B---3--:R-:W-:Y:S04]  /*74e0*/  LDGSTS.E [R3+0x35000], desc[UR6][R20.64], !P0 ;  /* 0x3500000014037fae */ /* 0x008fe8000c1a1006 */
[----:B------:R-:W-:Y:S01]  /*74f0*/  LDGSTS.E [R3+0x37000], desc[UR6][R16.64], !P2 ;  /* 0x3700000010037fae */ /* 0x000fe2000d1a1006 */
[----:B------:R-:W-:Y:S01]  /*7500*/  ISETP.GE.U32.AND P6, PT, R28, 0x7fffff02, PT ;  /* 0x7fffff021c00780c */ /* 0x000fe20003fc6070 */
[----:B-1----:R-:W-:-:S02]  /*7510*/  VIADD R28, R10, 0xffffff90 ;  /* 0xffffff900a1c7836 */ /* 0x002fc40000000000 */
[----:B------:R-:W3:Y:S04]  /*7520*/  LDL.64 R20, [R1+0x338] ;  /* 0x0003380001147983 */ /* 0x000ee80000100a00 */
[----:B------:R-:W3:Y:S01]  /*7530*/  LDL.64 R16, [R1+0x358] ;  /* 0x0003580001107983 */ /* 0x000ee20000100a00 */
[----:B------:R-:W-:Y:S02]  /*7540*/  ISETP.GE.U32.AND P4, PT, R28, 0x7fffff11, PT ;  /* 0x7fffff111c00780c */ /* 0x000fe40003f86070 */
[----:B--2---:R-:W-:-:S04]  /*7550*/  IADD3 R28, PT, PT, R5, -0x74, RZ ;  /* 0xffffff8c051c7810 */ /* 0x004fc80007ffe0ff */
[----:B------:R-:W-:Y:S01]  /*7560*/  ISETP.GE.U32.AND P0, PT, R28, 0x7fffff0d, PT ;  /* 0x7fffff0d1c00780c */ /* 0x000fe20003f06070 */
[----:B------:R-:W-:Y:S01]  /*7570*/  LDGSTS.E [R3+0x39000], desc[UR6][R26.64], !P3 ;  /* 0x390000001a037fae */ /* 0x000fe2000d9a1006 */
[----:B------:R-:W-:-:S03]  /*7580*/  VIADD R28, R4, 0xffffff88 ;  /* 0xffffff88041c7836 */ /* 0x000fc60000000000 */
[----:B------:R-:W2:Y:S04]  /*7590*/  LDL.64 R4, [R1+0x318] ;  /* 0x0003180001047983 */ /* 0x000ea80000100a00 */
[----:B------:R-:W2:Y:S04]  /*75a0*/  LDL.64 R26, [R1+0x2d8] ;  /* 0x0002d800011a7983 */ /* 0x000ea80000100a00 */
[----:B----4-:R-:W-:Y:S04]  /*75b0*/  LDGSTS.E [R3+0x3b000], desc[UR6][R18.64], !P1 ;  /* 0x3b00000012037fae */ /* 0x010fe8000c9a1006 */
[----:B------:R-:W4:Y:S04]  /*75c0*/  LDL.64 R18, [R1+0x2b8] ;  /* 0x0002b80001127983 */ /* 0x000f280000100a00 */
[----:B------:R-:W-:Y:S04]  /*75d0*/  LDGSTS.E [R3+0x3d000], desc[UR6][R6.64], !P5 ;  /* 0x3d00000006037fae */ /* 0x000fe8000e9a1006 */
[----:B------:R1:W-:Y:S01]  /*75e0*/  STL.64 [R1+0x918], R6 ;  /* 0x0009180601007387 */ /* 0x0003e20000100a00 */
[----:B------:R-:W3:Y:S01]  /*75f0*/  S2R R11, SR_TID.X ;  /* 0x00000000000b7919 */ /* 0x000ee20000002100 */
[----:B------:R-:W-:-:S02]  /*7600*/  ISETP.GE.U32.AND P2, PT, R28, 0x7fffff09, PT ;  /* 0x7fffff091c00780c */ /* 0x000fc40003f46070 */
[----:B------:R-:W-:Y:S04]  /*7610*/  LDGSTS.E [R3+0x3f000], desc[UR6][R8.64], !P6 ;  /* 0x3f00000008037fae */ /* 0x000fe8000f1a1006 */
[----:B-1----:R-:W4:Y:S01]  /*7620*/  LDL.64 R6, [R1+0x2f8] ;  /* 0x0002f80001067983 */ /* 0x002f220000100a00 */
[----:B------:R-:W-:-:S05]  /*7630*/  VIADD R28, R12, 0xfffffffc ;  /* 0xfffffffc0c1c7836 */ /* 0x000fca0000000000 */
[----:B------:R-:W-:Y:S01]  /*7640*/  ISETP.GE.U32.AND P3, PT, R28, 0x7fffff7d, PT ;  /* 0x7fffff7d1c00780c */ /* 0x000fe20003f66070 */
[----:B------:R-:W-:-:S05]  /*7650*/  VIADD R28, R12, 0xfffffff8 ;  /* 0xfffffff80c1c7836 */ /* 0x000fca0000000000 */
[----:B------:R-:W-:Y:S01]  /*7660*/  ISETP.GE.U32.AND P1, PT, R28, 0x7fffff79, PT ;  /* 0x7fffff791c00780c */ /* 0x000fe20003f26070 */
[----:B------:R-:W-:Y:S01]  /*7670*/  VIADD R28, R12, 0xfffffff4 ;  /* 0xfffffff40c1c7836 */ /* 0x000fe20000000000 */
[----:B---3--:R-:W-:-:S04]  /*7680*/  LOP3.LUT R29, R11, 0x180, RZ, 0xc0, !PT ;  /* 0x000001800b1d7812 */ /* 0x008fc800078ec0ff */
[----:B------:R-:W-:Y:S02]  /*7690*/  SHF.R.U32.HI R29, RZ, 0x3, R29 ;  /* 0x00000003ff1d7819 */ /* 0x000fe4000001161d */
[----:B------:R-:W-:Y:S01]  /*76a0*/  ISETP.GE.U32.AND P5, PT, R28, 0x7fffff75, PT ;  /* 0x7fffff751c00780c */ /* 0x000fe20003fa6070 */
[----:B------:R-:W-:Y:S01]  /*76b0*/  VIADD R28, R12, 0xfffffff0 ;  /* 0xfffffff00c1c7836 */ /* 0x000fe20000000000 */
[C---:B------:R-:W-:Y:S02]  /*76c0*/  LOP3.LUT R10, R2.reuse, R29, RZ, 0x3c, !PT ;  /* 0x0000001d020a7212 */ /* 0x040fe400078e3cff */
[----:B------:R-:W-:Y:S02]  /*76d0*/  LOP3.LUT R2, R2, 0x60, RZ, 0x3c, !PT ;  /* 0x0000006002027812 */ /* 0x000fe400078e3cff */
[----:B------:R-:W-:Y:S01]  /*76e0*/  ISETP.GE.U32.AND P6, PT, R28, 0x7fffff71, PT ;  /* 0x7fffff711c00780c */ /* 0x000fe20003fc6070 */
[----:B------:R-:W-:Y:S01]  /*76f0*/  VIADD R28, R12, 0xffffffec ;  /* 0xffffffec0c1c7836 */ /* 0x000fe20000000000 */
[----:B------:R-:W-:Y:S01]  /*7700*/  IADD3 R2, PT, PT, R2, UR4, RZ ;  /* 0x0000000402027c10 */ /* 0x000fe2000fffe0ff */
[----:B------:R-:W-:Y:S04]  /*7710*/  STL [R1+0x88c], R10 ;  /* 0x00088c0a01007387 */ /* 0x000fe80000100800 */
[----:B------:R-:W-:Y:S01]  /*7720*/  LDGSTS.E [R2+0x1800], desc[UR6][R14.64], !P3 ;  /* 0x018000000e027fae */ /* 0x000fe2000d9a1006 */
[----:B------:R-:W-:Y:S01]  /*7730*/  ISETP.GE.U32.AND P3, PT, R28, 0x7fffff6d, PT ;  /* 0x7fffff6d1c00780c */ /* 0x000fe20003f66070 */
[----:B------:R-:W-:-:S02]  /*7740*/  VIADD R28, R12, 0xffffffe8 ;  /* 0xffffffe80c1c7836 */ /* 0x000fc40000000000 */
[----:B------:R1:W-:Y:S04]  /*7750*/  STL.64 [R1+0x920], R8 ;  /* 0x0009200801007387 */ /* 0x0003e80000100a00 */
[----:B------:R-:W-:Y:S04]  /*7760*/  LDGSTS.E [R2+0x3800], desc[UR6][R22.64], !P1 ;  /* 0x0380000016027fae */ /* 0x000fe8000c9a1006 */
[----:B------:R-:W3:Y:S01]  /*7770*/  LDL.64 R14, [R1+0x298] ;  /* 0x00029800010e7983 */ /* 0x000ee20000100a00 */
[----:B------:R-:W-:Y:S01]  /*7780*/  ISETP.GE.U32.AND P1, PT, R28, 0x7fffff69, PT ;  /* 0x7fffff691c00780c */ /* 0x000fe20003f26070 */
[----:B------:R-:W-:-:S02]  /*7790*/  VIADD R28, R12, 0xffffffe4 ;  /* 0xffffffe40c1c7836 */ /* 0x000fc40000000000 */
[----:B------:R-:W-:Y:S04]  /*77a0*/  LDGSTS.E [R2+0x5800], desc[UR6][R16.64], !P5 ;  /* 0x0580000010027fae */ /* 0x000fe8000e9a1006 */
[----:B------:R-:W3:Y:S01]  /*77b0*/  LDL.64 R22, [R1+0x278] ;  /* 0x0002780001167983 */ /* 0x000ee20000100a00 */
[----:B------:R-:W-:Y:S01]  /*77c0*/  ISETP.GE.U32.AND P5, PT, R28, 0x7fffff65, PT ;  /* 0x7fffff651c00780c */ /* 0x000fe20003fa6070 */
[----:B------:R-:W-:Y:S02]  /*77d0*/  VIADD R28, R12, 0xffffffe0 ;  /* 0xffffffe00c1c7836 */ /* 0x000fe40000000000 */
[----:B------:R-:W-:Y:S04]  /*77e0*/  LDGSTS.E [R2+0x7800], desc[UR6][R20.64], !P6 ;  /* 0x0780000014027fae */ /* 0x000fe8000f1a1006 */
[----:B------:R-:W3:Y:S01]  /*77f0*/  LDL.64 R16, [R1+0x258] ;  /* 0x0002580001107983 */ /* 0x000ee20000100a00 */
[----:B------:R-:W-:-:S03]  /*7800*/  ISETP.GE.U32.AND P6, PT, R28, 0x7fffff61, PT ;  /* 0x7fffff611c00780c */ /* 0x000fc60003fc6070 */
[----:B--2---:R-:W-:Y:S04]  /*7810*/  LDGSTS.E [R2+0x9800], desc[UR6][R4.64], !P3 ;  /* 0x0980000004027fae */ /* 0x004fe8000d9a1006 */
[----:B------:R-:W2:Y:S04]  /*7820*/  LDL.64 R20, [R1+0x238] ;  /* 0x0002380001147983 */ /* 0x000ea80000100a00 */
[----:B-1----:R-:W2:Y:S04]  /*7830*/  LDL.64 R8, [R1+0x1f8] ;  /* 0x0001f80001087983 */ /* 0x002ea80000100a00 */
[----:B------:R-:W2:Y:S04]  /*7840*/  LDL.64 R4, [R1+0x218] ;  /* 0x0002180001047983 */ /* 0x000ea80000100a00 */
[----:B----4-:R-:W-:Y:S04]  /*7850*/  LDGSTS.E [R2+0xb800], desc[UR6][R6.64], !P1 ;  /* 0x0b80000006027fae */ /* 0x010fe8000c9a1006 */
[----:B------:R-:W-:Y:S04]  /*7860*/  LDGSTS.E [R2+0xd800], desc[UR6][R26.64], !P5 ;  /* 0x0d8000001a027fae */ /* 0x000fe8000e9a1006 */
[----:B------:R-:W-:Y:S01]  /*7870*/  LDGSTS.E [R2+0xf800], desc[UR6][R18.64], !P6 ;  /* 0x0f80000012027fae */ /* 0x000fe2000f1a1006 */
[----:B------:R-:W-:-:S03]  /*7880*/  VIADD R28, R12, 0xffffffdc ;  /* 0xffffffdc0c1c7836 */ /* 0x000fc60000000000 */
[----:B------:R-:W4:Y:S04]  /*7890*/  LDL.64 R6, [R1+0x198] ;  /* 0x0001980001067983 */ /* 0x000f280000100a00 */
[----:B------:R-:W4:Y:S04]  /*78a0*/  LDL.64 R26, [R1+0x1d8] ;  /* 0x0001d800011a7983 */ /* 0x000f280000100a00 */
[----:B------:R-:W4:Y:S01]  /*78b0*/  LDL.64 R18, [R1+0x1b8] ;  /* 0x0001b80001127983 */ /* 0x000f220000100a00 */
[----:B------:R-:W-:Y:S02]  /*78c0*/  ISETP.GE.U32.AND P3, PT, R28, 0x7fffff5d, PT ;  /* 0x7fffff5d1c00780c */ /* 0x000fe40003f66070 */
[----:B------:R-:W-:-:S04]  /*78d0*/  IADD3 R28, PT, PT, R12, -0x28, RZ ;  /* 0xffffffd80c1c7810 */ /* 0x000fc80007ffe0ff */
        /* <DEDUP_REMOVED lines=13> */
[----:B------:R-:W-:Y:S01]  /*79b0*/  LDGSTS.E [R2+0x15800], desc[UR6][R16.64], !P5 ;  /* 0x1580000010027fae */ /* 0x000fe2000e9a1006 */
[----:B------:R-:W-:-:S02]  /*79c0*/  ISETP.GE.U32.AND P5, PT, R28, 0x7fffff45, PT ;  /* 0x7fffff451c00780c */ /* 0x000fc40003fa6070 */
[----:B------:R-:W-:Y:S01]  /*79d0*/  IADD3 R28, PT, PT, R12, -0x40, RZ ;  /* 0xffffffc00c1c7810 */ /* 0x000fe20007ffe0ff */
[----:B------:R-:W3:Y:S04]  /*79e0*/  LDL.64 R22, [R1+0x138] ;  /* 0x0001380001167983 */ /* 0x000ee80000100a00 */
[----:B--2---:R-:W-:Y:S04]  /*79f0*/  LDGSTS.E [R2+0x17800], desc[UR6][R20.64], !P6 ;  /* 0x1780000014027fae */ /* 0x004fe8000f1a1006 */
[----:B------:R-:W2:Y:S01]  /*7a00*/  LDL.64 R16, [R1+0x158] ;  /* 0x0001580001107983 */ /* 0x000ea20000100a00 */
[----:B------:R-:W-:-:S03]  /*7a10*/  ISETP.GE.U32.AND P6, PT, R28, 0x7fffff41, PT ;  /* 0x7fffff411c00780c */ /* 0x000fc60003fc6070 */
[----:B------:R-:W-:Y:S04]  /*7a20*/  LDGSTS.E [R2+0x19800], desc[UR6][R4.64], !P3 ;  /* 0x1980000004027fae */ /* 0x000fe8000d9a1006 */
[----:B------:R-:W2:Y:S04]  /*7a30*/  LDL.64 R20, [R1+0x118] ;  /* 0x0001180001147983 */ /* 0x000ea80000100a00 */
[----:B------:R-:W-:Y:S04]  /*7a40*/  LDGSTS.E [R2+0x1b800], desc[UR6][R8.64], !P1 ;  /* 0x1b80000008027fae */ /* 0x000fe8000c9a1006 */
[----:B------:R-:W2:Y:S01]  /*7a50*/  LDL.64 R4, [R1+0xf8] ;  /* 0x0000f80001047983 */ /* 0x000ea20000100a00 */
[----:B------:R-:W-:-:S03]  /*7a60*/  VIADD R28, R12, 0xffffffbc ;  /* 0xffffffbc0c1c7836 */ /* 0x000fc60000000000 */
[----:B------:R-:W2:Y:S04]  /*7a70*/  LDL.64 R8, [R1+0x98] ;  /* 0x0000980001087983 */ /* 0x000ea80000100a00 */
[----:B----4-:R-:W-:Y:S04]  /*7a80*/  LDGSTS.E [R2+0x1d800], desc[UR6][R26.64], !P5 ;  /* 0x1d8000001a027fae */ /* 0x010fe8000e9a1006 */
[----:B------:R-:W-:Y:S04]  /*7a90*/  LDGSTS.E [R2+0x1f800], desc[UR6][R18.64], !P6 ;  /* 0x1f80000012027fae */ /* 0x000fe8000f1a1006 */
        /* <DEDUP_REMOVED lines=8> */
[----:B------:R1:W-:Y:S04]  /*7b20*/  LDGSTS.E [R2+0x21800], desc[UR6][R6.64], !P3 ;  /* 0x2180000006027fae */ /* 0x0003e8000d9a1006 */
[----:B------:R-:W-:Y:S01]  /*7b30*/  ISETP.GE.U32.AND P6, PT, R28, 0x7fffff31, PT ;  /* 0x7fffff311c00780c */ /* 0x000fe20003fc6070 */
[----:B------:R-:W-:-:S05]  /*7b40*/  VIADD R28, R12, 0xffffffac ;  /* 0xffffffac0c1c7836 */ /* 0x000fca0000000000 */
[----:B------:R-:W-:Y:S02]  /*7b50*/  ISETP.GE.U32.AND P3, PT, R28, 0x7fffff2d, PT ;  /* 0x7fffff2d1c00780c */ /* 0x000fe40003f66070 */
[----:B------:R-:W-:Y:S01]  /*7b60*/  IADD3 R28, PT, PT, R12, -0x58, RZ ;  /* 0xffffffa80c1c7810 */ /* 0x000fe20007ffe0ff */
[----:B-1----:R-:W1:Y:S01]  /*7b70*/  LDC R6, c[0x0][0x3a0] ;  /* 0x0000e800ff067b82 */ /* 0x002e620000000800 */
[----:B---3--:R-:W-:Y:S02]  /*7b80*/  LDGSTS.E [R2+0x23800], desc[UR6][R14.64], !P1 ;  /* 0x238000000e027fae */ /* 0x008fe4000c9a1006 */
[----:B------:R-:W-:Y:S01]  /*7b90*/  ISETP.GE.U32.AND P1, PT, R28, 0x7fffff29, PT ;  /* 0x7fffff291c00780c */ /* 0x000fe20003f26070 */
[C---:B------:R-:W-:Y:S01]  /*7ba0*/  VIADD R28, R12.reuse, 0xffffffa4 ;  /* 0xffffffa40c1c7836 */ /* 0x040fe20000000000 */
[----:B------:R-:W-:-:S03]  /*7bb0*/  IADD3 R29, PT, PT, R12, 0x7f, RZ ;  /* 0x0000007f0c1d7810 */ /* 0x000fc60007ffe0ff */
[----:B------:R-:W3:Y:S01]  /*7bc0*/  LDC R7, c[0x0][0x3a0] ;  /* 0x0000e800ff077b82 */ /* 0x000ee20000000800 */
[----:B------:R-:W3:Y:S04]  /*7bd0*/  LDL.64 R14, [R1+0x78] ;  /* 0x00007800010e7983 */ /* 0x000ee80000100a00 */
[----:B--2---:R-:W-:Y:S01]  /*7be0*/  LDGSTS.E [R2+0x25800], desc[UR6][R16.64], !P5 ;  /* 0x2580000010027fae */ /* 0x004fe2000e9a1006 */
[----:B------:R-:W-:Y:S01]  /*7bf0*/  ISETP.GE.U32.AND P5, PT, R28, 0x7fffff25, PT ;  /* 0x7fffff251c00780c */ /* 0x000fe20003fa6070 */
[----:B------:R-:W-:Y:S02]  /*7c00*/  VIADD R28, R12, 0xffffffa0 ;  /* 0xffffffa00c1c7836 */ /* 0x000fe40000000000 */
[----:B------:R-:W-:Y:S03]  /*7c10*/  LDGSTS.E [R2+0x27800], desc[UR6][R22.64], !P6 ;  /* 0x2780000016027fae */ /* 0x000fe6000f1a1006 */
[----:B------:R-:W-:Y:S01]  /*7c20*/  ISETP.GE.U32.AND P6, PT, R28, 0x7fffff21, PT ;  /* 0x7fffff211c00780c */ /* 0x000fe20003fc6070 */
[----:B------:R-:W-:Y:S04]  /*7c30*/  LDGSTS.E [R2+0x29800], desc[UR6][R20.64], !P3 ;  /* 0x2980000014027fae */ /* 0x000fe8000d9a1006 */
[----:B------:R-:W2:Y:S04]  /*7c40*/  LDL.64 R16, [R1+0x58] ;  /* 0x0000580001107983 */ /* 0x000ea80000100a00 */
[----:B------:R-:W2:Y:S04]  /*7c50*/  LDL.64 R22, [R1+0x38] ;  /* 0x0000380001167983 */ /* 0x000ea80000100a00 */
[----:B------:R1:W-:Y:S04]  /*7c60*/  LDGSTS.E [R2+0x2b800], desc[UR6][R4.64], !P1 ;  /* 0x2b80000004027fae */ /* 0x0003e8000c9a1006 */
[----:B------:R-:W2:Y:S01]  /*7c70*/  LDL.64 R20, [R1+0x18] ;  /* 0x0000180001147983 */ /* 0x000ea20000100a00 */
[----:B------:R-:W-:Y:S01]  /*7c80*/  VIADD R28, R12, 0xffffff9c ;  /* 0xffffff9c0c1c7836 */ /* 0x000fe20000000000 */
[----:B-1----:R-:W1:Y:S08]  /*7c90*/  LDC R5, c[0x0][0x3a0] ;  /* 0x0000e800ff057b82 */ /* 0x002e700000000800 */
[----:B------:R-:W1:Y:S01]  /*7ca0*/  LDC R4, c[0x0][0x3a0] ;  /* 0x0000e800ff047b82 */ /* 0x000e620000000800 */
[----:B----4-:R-:W-:Y:S04]  /*7cb0*/  LDGSTS.E [R2+0x2d800], desc[UR6][R26.64], !P5 ;  /* 0x2d8000001a027fae */ /* 0x010fe8000e9a1006 */
[----:B------:R-:W-:Y:S04]  /*7cc0*/  LDGSTS.E [R2+0x2f800], desc[UR6][R18.64], !P6 ;  /* 0x2f80000012027fae */ /* 0x000fe8000f1a1006 */
[----:B------:R-:W4:Y:S04]  /*7cd0*/  LDL.LU.64 R26, [R1+0x9f0] ;  /* 0x0009f000011a7983 */ /* 0x000f280000300a00 */
[----:B------:R-:W4:Y:S01]  /*7ce0*/  LDL.LU.64 R18, [R1+0x9e8] ;  /* 0x0009e80001127983 */ /* 0x000f220000300a00 */
[----:B------:R-:W-:Y:S01]  /*7cf0*/  ISETP.GE.U32.AND P3, PT, R28, 0x7fffff1d, PT ;  /* 0x7fffff1d1c00780c */ /* 0x000fe20003f66070 */
[----:B------:R-:W-:-:S05]  /*7d00*/  VIADD R28, R12, 0xffffff98 ;  /* 0xffffff980c1c7836 */ /* 0x000fca0000000000 */
[----:B------:R-:W-:Y:S01]  /*7d10*/  ISETP.GE.U32.AND P1, PT, R28, 0x7fffff19, PT ;  /* 0x7fffff191c00780c */ /* 0x000fe20003f26070 */
[----:B------:R-:W-:-:S06]  /*7d20*/  VIADD R28, R12, 0xffffff94 ;  /* 0xffffff940c1c7836 */ /* 0x000fcc0000000000 */
[----:B------:R3:W-:Y:S01]  /*7d30*/  LDGSTS.E [R2+0x31800], desc[UR6][R8.64], !P3 ;  /* 0x3180000008027fae */ /* 0x0007e2000d9a1006 */
[----:B------:R-:W-:Y:S01]  /*7d40*/  ISETP.GE.U32.AND P5, PT, R28, 0x7fffff15, PT ;  /* 0x7fffff151c00780c */ /* 0x000fe20003fa6070 */
[----:B-1----:R-:W-:Y:S01]  /*7d50*/  VIADD R28, R5, 0xffffff84 ;  /* 0xffffff84051c7836 */ /* 0x002fe20000000000 */
[----:B------:R-:W-:Y:S02]  /*7d60*/  LOP3.LUT R11, R11, 0x7f, RZ, 0xc0, !PT ;  /* 0x0000007f0b0b7812 */ /* 0x000fe400078ec0ff */
[----:B------:R-:W-:Y:S01]  /*7d70*/  ISETP.GT.AND P6, PT, R29, 0x7f, PT ;  /* 0x0000007f1d00780c */ /* 0x000fe20003fc4270 */
[----:B---3--:R-:W1:Y:S01]  /*7d80*/  LDC R8, c[0x0][0x3a0] ;  /* 0x0000e800ff087b82 */ /* 0x008e620000000800 */
[----:B------:R-:W-:Y:S02]  /*7d90*/  ISETP.GE.AND P3, PT, R11, R6, PT ;  /* 0x000000060b00720c */ /* 0x000fe40003f66270 */
[----:B------:R-:W-:-:S05]  /*7da0*/  SEL R12, RZ, 0x4, !P6 ;  /* 0x00000004ff0c7807 */ /* 0x000fca0007000000 */
[----:B------:R-:W3:Y:S01]  /*7db0*/  LDC R9, c[0x0][0x3a0] ;  /* 0x0000e800ff097b82 */ /* 0x000ee20000000800 */
[----:B------:R-:W-:Y:S01]  /*7dc0*/  LDGSTS.E [R2+0x33800], desc[UR6][R14.64], !P1 ;  /* 0x338000000e027fae */ /* 0x000fe2000c9a1006 */
[----:B------:R-:W-:Y:S02]  /*7dd0*/  ISETP.GE.U32.AND P1, PT, R28, 0x7fffff05, PT ;  /* 0x7fffff051c00780c */ /* 0x000fe40003f26070 */
[----:B------:R-:W-:-:S04]  /*7de0*/  SEL R12, R12, RZ, !P3 ;  /* 0x000000ff0c0c7207 */ /* 0x000fc80005800000 */
[----:B------:R-:W4:Y:S01]  /*7df0*/  LDC R28, c[0x0][0x3a0] ;  /* 0x0000e800ff1c7b82 */ /* 0x000f220000000800 */
[----:B------:R-:W-:Y:S01]  /*7e00*/  ISETP.NE.U32.AND P3, PT, R12, RZ, PT ;  /* 0x000000ff0c00720c */ /* 0x000fe20003f65070 */
[----:B------:R-:W-:Y:S02]  /*7e10*/  VIADD R12, R4, 0xffffff7f ;  /* 0xffffff7f040c7836 */ /* 0x000fe40000000000 */
[----:B------:R-:W4:Y:S04]  /*7e20*/  LDL.64 R4, [R1+0x468] ;  /* 0x0004680001047983 */ /* 0x000f280000100a00 */
[----:B--2---:R-:W-:Y:S01]  /*7e30*/  LDGSTS.E [R2+0x35800], desc[UR6][R16.64], !P5 ;  /* 0x3580000010027fae */ /* 0x004fe2000e9a1006 */
[----:B------:R-:W-:Y:S01]  /*7e40*/  ISETP.GE.U32.AND P5, PT, R12, 0x7fffff00, PT ;  /* 0x7fffff000c00780c */ /* 0x000fe20003fa6070 */
[----:B-1----:R-:W-:-:S02]  /*7e50*/  VIADD R12, R8, 0xffffff7b ;  /* 0xffffff7b080c7836 */ /* 0x002fc40000000000 */
[----:B------:R-:W-:Y:S01]  /*7e60*/  VIADD R8, R6, 0xffffff80 ;  /* 0xffffff8006087836 */ /* 0x000fe20000000000 */
[----:B------:R-:W-:Y:S01]  /*7e70*/  LDGSTS.E [R2+0x37800], desc[UR6][R22.64], !P4 ;  /* 0x3780000016027fae */ /* 0x000fe2000e1a1006 */
[----:B------:R-:W1:Y:S01]  /*7e80*/  LDC R6, c[0x0][0x3a0] ;  /* 0x0000e800ff067b82 */ /* 0x000e620000000800 */
[----:B------:R-:W-:Y:S01]  /*7e90*/  ISETP.GE.U32.AND P4, PT, R12, 0x7ffffefc, PT ;  /* 0x7ffffefc0c00780c */ /* 0x000fe20003f86070 */
[----:B---3--:R-:W-:Y:S01]  /*7ea0*/  VIADD R12, R9, 0xffffff77 ;  /* 0xffffff77090c7836 */ /* 0x008fe20000000000 */
[----:B------:R-:W-:Y:S01]  /*7eb0*/  LDGSTS.E [R2+0x39800], desc[UR6][R20.64], !P0 ;  /* 0x3980000014027fae */ /* 0x000fe2000c1a1006 */
[----:B------:R-:W-:-:S03]  /*7ec0*/  ISETP.GE.U32.AND P0, PT, R8, 0x7fffff01, PT ;  /* 0x7fffff010800780c */ /* 0x000fc60003f06070 */
[----:B------:R-:W2:Y:S01]  /*7ed0*/  LDL.64 R16, [R1+0x438] ;  /* 0x0004380001107983 */ /* 0x000ea20000100a00 */
[----:B-1----:R-:W-:-:S03]  /*7ee0*/  VIADD R6, R6, 0xffffff6b ;  /* 0xffffff6b06067836 */ /* 0x002fc60000000000 */
[----:B----4-:R-:W-:Y:S01]  /*7ef0*/  LDGSTS.E [R2+0x3b800], desc[UR6][R18.64], !P2 ;  /* 0x3b80000012027fae */ /* 0x010fe2000d1a1006 */
[----:B------:R-:W-:Y:S02]  /*7f00*/  ISETP.GE.U32.AND P2, PT, R12, 0x7ffffef8, PT ;  /* 0x7ffffef80c00780c */ /* 0x000fe40003f46070 */
[----:B------:R-:W-:Y:S01]  /*7f10*/  IADD3 R12, PT, PT, R28, -0x8d, RZ ;  /* 0xffffff731c0c7810 */ /* 0x000fe20007ffe0ff */
[----:B------:R-:W-:Y:S03]  /*7f20*/  LDGSTS.E [R2+0x3d800], desc[UR6][R26.64], !P1 ;  /* 0x3d8000001a027fae */ /* 0x000fe6000c9a1006 */
[----:B------:R-:W-:Y:S01]  /*7f30*/  ISETP.GE.U32.AND P1, PT, R12, 0x7ffffef4, PT ;  /* 0x7ffffef40c00780c */ /* 0x000fe20003f26070 */
[----:B------:R-:W-:Y:S01]  /*7f40*/  VIADD R12, R7, 0xffffff6f ;  /* 0xffffff6f070c7836 */ /* 0x000fe20000000000 */
[----:B------:R-:W-:Y:S01]  /*7f50*/  LDGSTS.E [R2+0x3f800], desc[UR6][R24.64], !P0 ;  /* 0x3f80000018027fae */ /* 0x000fe2000c1a1006 */
[----:B------:R-:W-:-:S03]  /*7f60*/  IMAD.U32 R28, RZ, RZ, UR4 ;  /* 0x00000004ff1c7e24 */ /* 0x000fc6000f8e00ff */
[----:B------:R-:W-:Y:S01]  /*7f70*/  ISETP.GE.U32.AND P0, PT, R12, 0x7ffffef0, PT ;  /* 0x7ffffef00c00780c */ /* 0x000fe20003f06070 */
[----:B------:R-:W-:Y:S01]  /*7f80*/  STL.64 [R1+0x908], R18 ;  /* 0x0009081201007387 */ /* 0x000fe20000100a00 */
[----:B------:R-:W-:-:S03]  /*7f90*/  LOP3.LUT R12, R10, 0x40, RZ, 0x3c, !PT ;  /* 0x000000400a0c7812 */ /* 0x000fc600078e3cff */
[----:B------:R-:W-:Y:S01]  /*7fa0*/  STL.64 [R1+0x910], R26 ;  /* 0x0009101a01007387 */ /* 0x000fe20000100a00 */
[----:B------:R-:W-:-:S03]  /*7fb0*/  IADD3 R12, PT, PT, R28, 0x100000, R12 ;  /* 0x001000001c0c7810 */ /* 0x000fc60007ffe00c */
[----:B------:R-:W-:Y:S04]  /*7fc0*/  STL.64 [R1+0x960], R2 ;  /* 0x0009600201007387 */ /* 0x000fe80000100a00 */
[----:B------:R-:W-:Y:S04]  /*7fd0*/  STL.64 [R1+0x928], R24 ;  /* 0x0009281801007387 */ /* 0x000fe80000100a00 */
[----:B------:R-:W-:Y:S04]  /*7fe0*/  STL [R1+0x968], R6 ;  /* 0x0009680601007387 */ /* 0x000fe80000100800 */
[----:B------:R1:W-:Y:S01]  /*7ff0*/  STL.64 [R1+0x990], R12 ;  /* 0x0009900c01007387 */ /* 0x0003e20000100a00 */
[----:B------:R-:W-:-:S03]  /*8000*/  IADD3 R28, PT, PT, R28, 0x100000, R10 ;  /* 0x001000001c1c7810 */ /* 0x000fc60007ffe00a */
[----:B------:R-:W0:Y:S04]  /*8010*/  LDGDEPBAR ;  /* 0x00000000000079af */ /* 0x000e280000000000 */
[----:B------:R-:W3:Y:S04]  /*8020*/  LDL.64 R22, [R1+0x460] ;  /* 0x0004600001167983 */ /* 0x000ee80000100a00 */
[----:B-1----:R-:W4:Y:S04]  /*8030*/  LDL.64 R12, [R1+0x3c0] ;  /* 0x0003c000010c7983 */ /* 0x002f280000100a00 */
[----:B------:R-:W-:Y:S04]  /*8040*/  LDGSTS.E [R28+-0x80000], desc[UR6][R4.64], P3 ;  /* 0x80000000041c7fae */ /* 0x000fe800099a1006 */
[----:B------:R-:W3:Y:S04]  /*8050*/  LDL.64 R4, [R1+0x450] ;  /* 0x0004500001047983 */ /* 0x000ee80000100a00 */
[----:B--2---:R-:W-:Y:S04]  /*8060*/  LDGSTS.E [R28+-0x7f000], desc[UR6][R16.64], P3 ;  /* 0x81000000101c7fae */ /* 0x004fe800099a1006 */
[----:B------:R-:W2:Y:S04]  /*8070*/  LDL.64 R16, [R1+0x458] ;  /* 0x0004580001107983 */ /* 0x000ea80000100a00 */
[----:B----4-:R1:W-:Y:S04]  /*8080*/  STL.64 [R1+0x998], R12 ;  /* 0x0009980c01007387 */ /* 0x0103e80000100a00 */
[----:B-1----:R-:W4:Y:S04]  /*8090*/  LDL.64 R12, [R1+0x3d0] ;  /* 0x0003d000010c7983 */ /* 0x002f280000100a00 */
[----:B---3--:R-:W-:Y:S04]  /*80a0*/  LDGSTS.E [R28+-0x7e000], desc[UR6][R4.64], P3 ;  /* 0x82000000041c7fae */ /* 0x008fe800099a1006 */
[----:B------:R-:W-:Y:S04]  /*80b0*/  LDGSTS.E [R28+-0x7d000], desc[UR6][R22.64], P3 ;  /* 0x83000000161c7fae */ /* 0x000fe800099a1006 */
[----:B--2---:R-:W-:Y:S04]  /*80c0*/  LDGSTS.E [R28+-0x7c000], desc[UR6][R16.64], P3 ;  /* 0x84000000101c7fae */ /* 0x004fe800099a1006 */
[----:B----4-:R1:W-:Y:S04]  /*80d0*/  STL.64 [R1+0x9a0], R12 ;  /* 0x0009a00c01007387 */ /* 0x0103e80000100a00 */
[----:B-1----:R-:W2:Y:S04]  /*80e0*/  LDL.64 R12, [R1+0x3e0] ;  /* 0x0003e000010c7983 */ /* 0x002ea80000100a00 */
[----:B--2---:R1:W-:Y:S04]  /*80f0*/  STL.64 [R1+0x9a8], R12 ;  /* 0x0009a80c01007387 */ /* 0x0043e80000100a00 */
        /* <DEDUP_REMOVED lines=14> */
[----:B------:R-:W2:Y:S04]  /*81e0*/  LDL.64 R18, [R1+0x498] ;  /* 0x0004980001127983 */ /* 0x000ea80000100a00 */
[----:B-1----:R-:W3:Y:S04]  /*81f0*/  LDL.64 R12, [R1+0x448] ;  /* 0x00044800010c7983 */ /* 0x002ee80000100a00 */
[----:B--2---:R1:W-:Y:S04]  /*8200*/  STL.64 [R1+0x988], R18 ;  /* 0x0009881201007387 */ /* 0x0043e80000100a00 */
[----:B------:R-:W2:Y:S04]  /*8210*/  LDL.64 R6, [R1+0x490] ;  /* 0x0004900001067983 */ /* 0x000ea80000100a00 */
[----:B---3--:R-:W-:Y:S04]  /*8220*/  LDGSTS.E [R28+-0x7b000], desc[UR6][R12.64], P3 ;  /* 0x850000000c1c7fae */ /* 0x008fe800099a1006 */
[----:B-1----:R-:W3:Y:S04]  /*8230*/  LDL.64 R18, [R1+0x488] ;  /* 0x0004880001127983 */ /* 0x002ee80000100a00 */
[----:B--2---:R1:W-:Y:S04]  /*8240*/  STL.64 [R1+0x970], R6 ;  /* 0x0009700601007387 */ /* 0x0043e80000100a00 */
[----:B-1----:R-:W2:Y:S04]  /*8250*/  LDL.64 R6, [R1+0x4a0] ;  /* 0x0004a00001067983 */ /* 0x002ea80000100a00 */
[----:B--2---:R1:W-:Y:S04]  /*8260*/  STL.64 [R1+0x978], R6 ;  /* 0x0009780601007387 */ /* 0x0043e80000100a00 */
[----:B-1----:R-:W2:Y:S04]  /*8270*/  LDL.64 R6, [R1+0x4b0] ;  /* 0x0004b00001067983 */ /* 0x002ea80000100a00 */
[----:B--2---:R1:W-:Y:S04]  /*8280*/  STL.64 [R1+0x980], R6 ;  /* 0x0009800601007387 */ /* 0x0043e80000100a00 */
[----:B------:R-:W2:Y:S04]  /*8290*/  LDL.64 R10, [R1+0x480] ;  /* 0x00048000010a7983 */ /* 0x000ea80000100a00 */
[----:B------:R-:W4:Y:S04]  /*82a0*/  LDL.64 R2, [R1+0x478] ;  /* 0x0004780001027983 */ /* 0x000f280000100a00 */
[----:B-1----:R-:W2:Y:S04]  /*82b0*/  LDL.64 R6, [R1+0x4a8] ;  /* 0x0004a80001067983 */ /* 0x002ea80000100a00 */
[----:B------:R-:W2:Y:S04]  /*82c0*/  LDL.64 R4, [R1+0x470] ;  /* 0x0004700001047983 */ /* 0x000ea80000100a00 */
[----:B------:R-:W2:Y:S04]  /*82d0*/  LDL.64 R20, [R1+0x440] ;  /* 0x0004400001147983 */ /* 0x000ea80000100a00 */
[----:B------:R-:W2:Y:S04]  /*82e0*/  LDL.64 R8, [R1+0x420] ;  /* 0x0004200001087983 */ /* 0x000ea80000100a00 */
[----:B------:R-:W2:Y:S04]  /*82f0*/  LDL.64 R16, [R1+0x3f8] ;  /* 0x0003f80001107983 */ /* 0x000ea80000100a00 */
[----:B------:R-:W2:Y:S04]  /*8300*/  LDL.64 R24, [R1+0x3e8] ;  /* 0x0003e80001187983 */ /* 0x000ea80000100a00 */
[----:B------:R-:W2:Y:S04]  /*8310*/  LDL.64 R26, [R1+0x3d8] ;  /* 0x0003d800011a7983 */ /* 0x000ea80000100a00 */
[----:B------:R-:W2:Y:S04]  /*8320*/  LDL.64 R14, [R1+0x3c8] ;  /* 0x0003c800010e7983 */ /* 0x000ea80000100a00 */
[----:B------:R-:W2:Y:S04]  /*8330*/  LDL.64 R22, [R1+0x3b8] ;  /* 0x0003b80001167983 */ /* 0x000ea80000100a00 */
[----:B------:R-:W2:Y:S04]  /*8340*/  LDL.LU.64 R12, [R1+0x9e0] ;  /* 0x0009e000010c7983 */ /* 0x000ea80000300a00 */
[----:B--2---:R-:W-:Y:S04]  /*8350*/  LDGSTS.E [R28+-0x7a000], desc[UR6][R12.64], P3 ;  /* 0x860000000c1c7fae */ /* 0x004fe800099a1006 */
        /* <DEDUP_REMOVED lines=18> */
[----:B------:R-:W3:Y:S04]  /*8480*/  LDL.LU.64 R12, [R1+0x990] ;  /* 0x00099000010c7983 */ /* 0x000ee80000300a00 */
[----:B---3--:R-:W-:Y:S04]  /*8490*/  LDGSTS.E [R12+-0x7f800], desc[UR6][R18.64], P3 ;  /* 0x80800000120c7fae */ /* 0x008fe800099a1006 */
[----:B------:R-:W2:Y:S04]  /*84a0*/  LDL.LU.64 R18, [R1+0x988] ;  /* 0x0009880001127983 */ /* 0x000ea80000300a00 */
[----:B--2---:R-:W-:Y:S04]  /*84b0*/  LDGSTS.E [R12+-0x7e800], desc[UR6][R18.64], P3 ;  /* 0x81800000120c7fae */ /* 0x004fe800099a1006 */
[----:B------:R-:W-:Y:S04]  /*84c0*/  LDGSTS.E [R12+-0x7d800], desc[UR6][R6.64], P3 ;  /* 0x82800000060c7fae */ /* 0x000fe800099a1006 */
[----:B------:R-:W2:Y:S04]  /*84d0*/  LDL.LU.64 R18, [R1+0x398] ;  /* 0x0003980001127983 */ /* 0x000ea80000300a00 */
[----:B------:R-:W3:Y:S04]  /*84e0*/  LDL.LU.64 R6, [R1+0x980] ;  /* 0x0009800001067983 */ /* 0x000ee80000300a00 */
[----:B---3--:R-:W-:Y:S04]  /*84f0*/  LDGSTS.E [R12+-0x7c800], desc[UR6][R6.64], P3 ;  /* 0x83800000060c7fae */ /* 0x008fe800099a1006 */
[----:B------:R-:W3:Y:S04]  /*8500*/  LDL.LU.64 R6, [R1+0x978] ;  /* 0x0009780001067983 */ /* 0x000ee80000300a00 */
[----:B---3--:R-:W-:Y:S04]  /*8510*/  LDGSTS.E [R12+-0x7b800], desc[UR6][R6.64], P3 ;  /* 0x84800000060c7fae */ /* 0x008fe800099a1006 */
[----:B------:R-:W3:Y:S04]  /*8520*/  LDL.LU.64 R6, [R1+0x970] ;  /* 0x0009700001067983 */ /* 0x000ee80000300a00 */
[----:B---3--:R-:W-:Y:S04]  /*8530*/  LDGSTS.E [R12+-0x7a800], desc[UR6][R6.64], P3 ;  /* 0x85800000060c7fae */ /* 0x008fe800099a1006 */
[----:B------:R-:W-:Y:S04]  /*8540*/  LDGSTS.E [R12+-0x79800], desc[UR6][R10.64], P3 ;  /* 0x868000000a0c7fae */ /* 0x000fe800099a1006 */
[----:B----4-:R-:W-:Y:S04]  /*8550*/  LDGSTS.E [R12+-0x78800], desc[UR6][R2.64], P3 ;  /* 0x87800000020c7fae */ /* 0x010fe800099a1006 */
[----:B------:R-:W3:Y:S04]  /*8560*/  LDL.LU R6, [R1+0x968] ;  /* 0x0009680001067983 */ /* 0x000ee80000300800 */
[----:B------:R-:W4:Y:S04]  /*8570*/  LDL.LU.64 R10, [R1+0x370] ;  /* 0x00037000010a7983 */ /* 0x000f280000300a00 */
[----:B------:R-:W-:Y:S04]  /*8580*/  LDGSTS.E [R12+-0x77800], desc[UR6][R4.64], P3 ;  /* 0x88800000040c7fae */ /* 0x000fe800099a1006 */
[----:B------:R-:W2:Y:S04]  /*8590*/  LDL.LU.64 R2, [R1+0x960] ;  /* 0x0009600001027983 */ /* 0x000ea80000300a00 */
[----:B------:R1:W-:Y:S04]  /*85a0*/  LDGSTS.E [R12+-0x76800], desc[UR6][R20.64], P3 ;  /* 0x89800000140c7fae */ /* 0x0003e800099a1006 */
[----:B------:R-:W2:Y:S04]  /*85b0*/  LDL.LU.64 R4, [R1+0x958] ;  /* 0x0009580001047983 */ /* 0x000ea80000300a00 */
[----:B------:R-:W-:Y:S04]  /*85c0*/  LDGSTS.E [R12+-0x75800], desc[UR6][R8.64], P3 ;  /* 0x8a800000080c7fae */ /* 0x000fe800099a1006 */
[----:B------:R-:W-:Y:S01]  /*85d0*/  LDGSTS.E [R12+-0x74800], desc[UR6][R16.64], P3 ;  /* 0x8b800000100c7fae */ /* 0x000fe200099a1006 */
[----:B-1----:R-:W1:Y:S03]  /*85e0*/  LDC R20, c[0x0][0x3a0] ;  /* 0x0000e800ff147b82 */ /* 0x002e660000000800 */
[----:B------:R-:W-:Y:S04]  /*85f0*/  LDGSTS.E [R12+-0x73800], desc[UR6][R24.64], P3 ;  /* 0x8c800000180c7fae */ /* 0x000fe800099a1006 */
[----:B------:R-:W2:Y:S04]  /*8600*/  LDL.LU.64 R8, [R1+0x350] ;  /* 0x0003500001087983 */ /* 0x000ea80000300a00 */
[----:B------:R-:W2:Y:S04]  /*8610*/  LDL.LU.64 R16, [R1+0x950] ;  /* 0x0009500001107983 */ /* 0x000ea80000300a00 */
[----:B------:R-:W-:Y:S04]  /*8620*/  LDGSTS.E [R12+-0x72800], desc[UR6][R26.64], P3 ;  /* 0x8d8000001a0c7fae */ /* 0x000fe800099a1006 */
[----:B------:R-:W-:Y:S04]  /*8630*/  LDGSTS.E [R12+-0x71800], desc[UR6][R14.64], P3 ;  /* 0x8e8000000e0c7fae */ /* 0x000fe800099a1006 */
[----:B------:R1:W-:Y:S04]  /*8640*/  LDGSTS.E [R12+-0x70800], desc[UR6][R22.64], P3 ;  /* 0x8f800000160c7fae */ /* 0x0003e800099a1006 */
[----:B------:R-:W0:Y:S04]  /*8650*/  LDGDEPBAR ;  /* 0x00000000000079af */ /* 0x000e280000000000 */
[----:B------:R-:W4:Y:S01]  /*8660*/  LDL.LU.64 R14, [R1+0x330] ;  /* 0x00033000010e7983 */ /* 0x000f220000300a00 */
[----:B-1----:R-:W1:Y:S08]  /*8670*/  LDC R22, c[0x0][0x3a0] ;  /* 0x0000e800ff167b82 */ /* 0x002e700000000800 */
[----:B------:R-:W-:Y:S01]  /*8680*/  BAR.SYNC.DEFER_BLOCKING 0x0 ;  /* 0x0000000000007b1d */ /* 0x000fe20000010000 */
[----:B---3--:R-:W-:Y:S01]  /*8690*/  ISETP.GE.U32.AND P3, PT, R6, 0x7ffffeec, PT ;  /* 0x7ffffeec0600780c */ /* 0x008fe20003f66070 */
[----:B--2---:R-:W-:-:S04]  /*86a0*/  IMAD.SHL.U32 R16, R16, 0x80, RZ ;  /* 0x0000008010107824 */ /* 0x004fc800078e00ff */
[----:B------:R-:W-:Y:S02]  /*86b0*/  IMAD.WIDE R6, R16, 0x4, R4 ;  /* 0x0000000410067825 */ /* 0x000fe400078e0204 */
[----:B------:R-:W2:Y:S02]  /*86c0*/  LDC R5, c[0x0][0x3a0] ;  /* 0x0000e800ff057b82 */ /* 0x000ea40000000800 */
[----:B------:R-:W-:Y:S01]  /*86d0*/  VIADD R4, R20, 0xffffff67 ;  /* 0xffffff6714047836 */ /* 0x000fe20000000000 */
[----:B------:R-:W-:Y:S01]  /*86e0*/  @!PT LDS RZ, [RZ] ;  /* 0x00000000fffff984 */ /* 0x000fe20000000800 */
[----:B------:R-:W-:Y:S01]  /*86f0*/  @!PT LDS RZ, [RZ] ;  /* 0x00000000fffff984 */ /* 0x000fe20000000800 */
[----:B------:R-:W-:Y:S01]  /*8700*/  @!PT LDS RZ, [RZ] ;  /* 0x00000000fffff984 */ /* 0x000fe20000000800 */
[----:B------:R3:W-:Y:S04]  /*8710*/  LDGSTS.E [R13+0x40000], desc[UR6][R6.64], !P5 ;  /* 0x40000000060d7fae */ /* 0x0007e8000e9a1006 */
[----:B------:R-:W3:Y:S01]  /*8720*/  LDL.LU.64 R20, [R1+0x310] ;  /* 0x0003100001147983 */ /* 0x000ee20000300a00 */
[----:B------:R-:W-:-:S03]  /*8730*/  IMAD.WIDE R18, R16, 0x4, R18 ;  /* 0x0000000410127825 */ /* 0x000fc600078e0212 */
[----:B------:R1:W-:Y:S04]  /*8740*/  STL.64 [R1+0x4b8], R6 ;  /* 0x0004b80601007387 */ /* 0x0003e80000100a00 */
[----:B------:R2:W-:Y:S04]  /*8750*/  LDGSTS.E [R13+0x42000], desc[UR6][R18.64], !P4 ;  /* 0x42000000120d7fae */ /* 0x0005e8000e1a1006 */
[----:B-1----:R-:W3:Y:S04]  /*8760*/  LDL.LU.64 R6, [R1+0x2f0] ;  /* 0x0002f00001067983 */ /* 0x002ee80000300a00 */
[----:B------:R1:W-:Y:S04]  /*8770*/  STL.64 [R1+0x398], R18 ;  /* 0x0003981201007387 */ /* 0x0003e80000100a00 */
[----:B-1----:R-:W3:Y:S01]  /*8780*/  LDL.LU.64 R18, [R1+0x2d0] ;  /* 0x0002d00001127983 */ /* 0x002ee20000300a00 */
[----:B----4-:R-:W-:-:S04]  /*8790*/  IMAD.WIDE R10, R16, 0x4, R10 ;  /* 0x00000004100a7825 */ /* 0x010fc800078e020a */
[C---:B------:R-:W-:Y:S01]  /*87a0*/  IMAD.WIDE R8, R16.reuse, 0x4, R8 ;  /* 0x0000000410087825 */ /* 0x040fe200078e0208 */
[----:B------:R1:W-:Y:S04]  /*87b0*/  STL.64 [R1+0x370], R10 ;  /* 0x0003700a01007387 */ /* 0x0003e80000100a00 */
[----:B------:R4:W-:Y:S01]  /*87c0*/  LDGSTS.E [R13+0x44000], desc[UR6][R10.64], !P2 ;  /* 0x440000000a0d7fae */ /* 0x0009e2000d1a1006 */
[----:B------:R-:W-:-:S03]  /*87d0*/  IMAD.WIDE R14, R16, 0x4, R14 ;  /* 0x00000004100e7825 */ /* 0x000fc600078e020e */
[----:B------:R2:W-:Y:S04]  /*87e0*/  LDGSTS.E [R13+0x46000], desc[UR6][R8.64], !P1 ;  /* 0x46000000080d7fae */ /* 0x0005e8000c9a1006 */
[----:B------:R2:W-:Y:S04]  /*87f0*/  LDGSTS.E [R13+0x48000], desc[UR6][R14.64], !P0 ;  /* 0x480000000e0d7fae */ /* 0x0005e8000c1a1006 */
[----:B-1----:R-:W4:Y:S04]  /*8800*/  LDL.LU.64 R10, [R1+0x2b0] ;  /* 0x0002b000010a7983 */ /* 0x002f280000300a00 */
[----:B------:R1:W-:Y:S04]  /*8810*/  STL.64 [R1+0x350], R8 ;  /* 0x0003500801007387 */ /* 0x0003e80000100a00 */
[----:B-1----:R-:W4:Y:S04]  /*8820*/  LDL.LU.64 R8, [R1+0x290] ;  /* 0x0002900001087983 */ /* 0x002f280000300a00 */
[----:B------:R1:W-:Y:S01]  /*8830*/  STL.64 [R1+0x330], R14 ;  /* 0x0003300e01007387 */ /* 0x0003e20000100a00 */
[----:B------:R-:W-:-:S02]  /*8840*/  ISETP.GE.U32.AND P5, PT, R4, 0x7ffffee8, PT ;  /* 0x7ffffee80400780c */ /* 0x000fc40003fa6070 */
[----:B------:R-:W-:Y:S02]  /*8850*/  IADD3 R4, PT, PT, R22, -0x9d, RZ ;  /* 0xffffff6316047810 */ /* 0x000fe40007ffe0ff */
[----:B------:R-:W3:Y:S01]  /*8860*/  LDC R22, c[0x0][0x3a0] ;  /* 0x0000e800ff167b82 */ /* 0x000ee20000000800 */
[----:B-1----:R-:W4:Y:S01]  /*8870*/  LDL.LU.64 R14, [R1+0x270] ;  /* 0x00027000010e7983 */ /* 0x002f220000300a00 */
[----:B------:R-:W-:Y:S01]  /*8880*/  ISETP.GE.U32.AND P4, PT, R4, 0x7ffffee4, PT ;  /* 0x7ffffee40400780c */ /* 0x000fe20003f86070 */
[----:B--2---:R-:W-:-:S05]  /*8890*/  VIADD R4, R5, 0xffffff5f ;  /* 0xffffff5f05047836 */ /* 0x004fca0000000000 */
[----:B------:R-:W1:Y:S01]  /*88a0*/  LDC R5, c[0x0][0x3a0] ;  /* 0x0000e800ff057b82 */ /* 0x000e620000000800 */
[----:B---3--:R-:W-:-:S05]  /*88b0*/  IMAD.WIDE R20, R16, 0x4, R20 ;  /* 0x0000000410147825 */ /* 0x008fca00078e0214 */
[----:B------:R2:W-:Y:S04]  /*88c0*/  STL.64 [R1+0x310], R20 ;  /* 0x0003101401007387 */ /* 0x0005e80000100a00 */
[----:B------:R3:W-:Y:S04]  /*88d0*/  LDGSTS.E [R13+0x4a000], desc[UR6][R20.64], !P3 ;  /* 0x4a000000140d7fae */ /* 0x0007e8000d9a1006 */
[----:B--2---:R-:W3:Y:S01]  /*88e0*/  LDL.LU.64 R20, [R1+0x250] ;  /* 0x0002500001147983 */ /* 0x004ee20000300a00 */
[----:B------:R-:W-:-:S05]  /*88f0*/  IMAD.WIDE R6, R16, 0x4, R6 ;  /* 0x0000000410067825 */ /* 0x000fca00078e0206 */
[----:B------:R2:W-:Y:S04]  /*8900*/  STL.64 [R1+0x2f0], R6 ;  /* 0x0002f00601007387 */ /* 0x0005e80000100a00 */
[----:B------:R-:W-:Y:S01]  /*8910*/  LDGSTS.E [R13+0x4c000], desc[UR6][R6.64], !P5 ;  /* 0x4c000000060d7fae */ /* 0x000fe2000e9a1006 */
[----:B------:R-:W-:-:S05]  /*8920*/  IMAD.WIDE R18, R16, 0x4, R18 ;  /* 0x0000000410127825 */ /* 0x000fca00078e0212 */
[----:B------:R-:W-:Y:S04]  /*8930*/  LDGSTS.E [R13+0x4e000], desc[UR6][R18.64], !P4 ;  /* 0x4e000000120d7fae */ /* 0x000fe8000e1a1006 */
[----:B--2---:R-:W2:Y:S04]  /*8940*/  LDL.LU.64 R6, [R1+0x230] ;  /* 0x0002300001067983 */ /* 0x004ea80000300a00 */
[----:B------:R1:W-:Y:S04]  /*8950*/  STL.64 [R1+0x2d0], R18 ;  /* 0x0002d01201007387 */ /* 0x0003e80000100a00 */
[----:B-1----:R-:W2:Y:S01]  /*8960*/  LDL.LU.64 R18, [R1+0x210] ;  /* 0x0002100001127983 */ /* 0x002ea20000300a00 */
[----:B------:R-:W-:Y:S01]  /*8970*/  ISETP.GE.U32.AND P2, PT, R4, 0x7ffffee0, PT ;  /* 0x7ffffee00400780c */ /* 0x000fe20003f46070 */
[----:B------:R-:W-:-:S02]  /*8980*/  VIADD R4, R22, 0xffffff5b ;  /* 0xffffff5b16047836 */ /* 0x000fc40000000000 */
[----:B------:R-:W1:Y:S03]  /*8990*/  LDC R22, c[0x0][0x3a0] ;  /* 0x0000e800ff167b82 */ /* 0x000e660000000800 */
[----:B------:R-:W-:Y:S01]  /*89a0*/  ISETP.GE.U32.AND P1, PT, R4, 0x7ffffedc, PT ;  /* 0x7ffffedc0400780c */ /* 0x000fe20003f26070 */
[----:B------:R-:W-:-:S04]  /*89b0*/  VIADD R4, R5, 0xffffff57 ;  /* 0xffffff5705047836 */ /* 0x000fc80000000000 */
[----:B------:R-:W4:Y:S01]  /*89c0*/  LDC R5, c[0x0][0x3a0] ;  /* 0x0000e800ff057b82 */ /* 0x000f220000000800 */
[----:B------:R-:W-:Y:S01]  /*89d0*/  ISETP.GE.U32.AND P0, PT, R4, 0x7ffffed8, PT ;  /* 0x7ffffed80400780c */ /* 0x000fe20003f06070 */
[----:B-1----:R-:W-:-:S06]  /*89e0*/  VIADD R4, R22, 0xffffff53 ;  /* 0xffffff5316047836 */ /* 0x002fcc0000000000 */
[----:B------:R-:W1:Y:S01]  /*89f0*/  LDC R22, c[0x0][0x3a0] ;  /* 0x0000e800ff167b82 */ /* 0x000e620000000800 */
[----:B------:R-:W-:Y:S01]  /*8a00*/  ISETP.GE.U32.AND P3, PT, R4, 0x7ffffed4, PT ;  /* 0x7ffffed40400780c */ /* 0x000fe20003f66070 */
[----:B----4-:R-:W-:-:S06]  /*8a10*/  VIADD R4, R5, 0xffffff4f ;  /* 0xffffff4f05047836 */ /* 0x010fcc0000000000 */
[----:B------:R-:W4:Y:S01]  /*8a20*/  LDC R5, c[0x0][0x3a0] ;  /* 0x0000e800ff057b82 */ /* 0x000f220000000800 */
[----:B------:R-:W-:Y:S02]  /*8a30*/  ISETP.GE.U32.AND P5, PT, R4, 0x7ffffed0, PT ;  /* 0x7ffffed00400780c */ /* 0x000fe40003fa6070 */
[----:B-1----:R-:W-:-:S05]  /*8a40*/  IADD3 R4, PT, PT, R22, -0xb5, RZ ;  /* 0xffffff4b16047810 */ /* 0x002fca0007ffe0ff */
[----:B------:R-:W1:Y:S01]  /*8a50*/  LDC R22, c[0x0][0x3a0] ;  /* 0x0000e800ff167b82 */ /* 0x000e620000000800 */
[----:B------:R-:W-:Y:S01]  /*8a60*/  ISETP.GE.U32.AND P4, PT, R4, 0x7ffffecc, PT ;  /* 0x7ffffecc0400780c */ /* 0x000fe20003f86070 */
[----:B----4-:R-:W-:-:S06]  /*8a70*/  VIADD R4, R5, 0xffffff47 ;  /* 0xffffff4705047836 */ /* 0x010fcc0000000000 */
[----:B------:R-:W4:Y:S01]  /*8a80*/  LDC R5, c[0x0][0x3a0] ;  /* 0x0000e800ff057b82 */ /* 0x000f220000000800 */
[----:B------:R-:W-:-:S04]  /*8a90*/  IMAD.WIDE R10, R16, 0x4, R10 ;  /* 0x00000004100a7825 */ /* 0x000fc800078e020a */
[----:B------:R-:W-:Y:S01]  /*8aa0*/  IMAD.WIDE R8, R16, 0x4, R8 ;  /* 0x0000000410087825 */ /* 0x000fe200078e0208 */
[----:B------:R-:W-:Y:S01]  /*8ab0*/  LDGSTS.E [R13+0x50000], desc[UR6][R10.64], !P2 ;  /* 0x500000000a0d7fae */ /* 0x000fe2000d1a1006 */
[----:B------:R-:W-:Y:S02]  /*8ac0*/  ISETP.GE.U32.AND P2, PT, R4, 0x7ffffec8, PT ;  /* 0x7ffffec80400780c */ /* 0x000fe40003f46070 */
[----:B------:R-:W-:Y:S01]  /*8ad0*/  IMAD.WIDE R14, R16, 0x4, R14 ;  /* 0x00000004100e7825 */ /* 0x000fe200078e020e */
[----:B------:R-:W-:Y:S04]  /*8ae0*/  LDGSTS.E [R13+0x52000], desc[UR6][R8.64], !P1 ;  /* 0x52000000080d7fae */ /* 0x000fe8000c9a1006 */
[----:B------:R1:W-:Y:S02]  /*8af0*/  STL.64 [R1+0x2b0], R10 ;  /* 0x0002b00a01007387 */ /* 0x0003e40000100a00 */
[----:B-1----:R-:W-:-:S02]  /*8b00*/  VIADD R4, R22, 0xffffff43 ;  /* 0xffffff4316047836 */ /* 0x002fc40000000000 */
[----:B------:R-:W1:Y:S01]  /*8b10*/  LDC R22, c[0x0][0x3a0] ;  /* 0x0000e800ff167b82 */ /* 0x000e620000000800 */
[----:B------:R-:W-:Y:S02]  /*8b20*/  LDGSTS.E [R13+0x54000], desc[UR6][R14.64], !P0 ;  /* 0x540000000e0d7fae */ /* 0x000fe4000c1a1006 */
[----:B------:R-:W-:Y:S01]  /*8b30*/  ISETP.GE.U32.AND P1, PT, R4, 0x7ffffec4, PT ;  /* 0x7ffffec40400780c */ /* 0x000fe20003f26070 */
[----:B----4-:R-:W-:Y:S01]  /*8b40*/  VIADD R4, R5, 0xffffff3f ;  /* 0xffffff3f05047836 */ /* 0x010fe20000000000 */
[----:B------:R-:W4:Y:S03]  /*8b50*/  LDL.LU.64 R10, [R1+0x1f0] ;  /* 0x0001f000010a7983 */ /* 0x000f260000300a00 */
[----:B------:R-:W2:Y:S01]  /*8b60*/  LDC R5, c[0x0][0x3a0] ;  /* 0x0000e800ff057b82 */ /* 0x000ea20000000800 */
[----:B------:R1:W-:Y:S04]  /*8b70*/  STL.64 [R1+0x290], R8 ;  /* 0x0002900801007387 */ /* 0x0003e80000100a00 */
[----:B-1----:R-:W4:Y:S04]  /*8b80*/  LDL.LU.64 R8, [R1+0x1d0] ;  /* 0x0001d00001087983 */ /* 0x002f280000300a00 */
[----:B------:R1:W-:Y:S04]  /*8b90*/  STL.64 [R1+0x270], R14 ;  /* 0x0002700e01007387 */ /* 0x0003e80000100a00 */
[----:B-1----:R-:W4:Y:S01]  /*8ba0*/  LDL.LU.64 R14, [R1+0x1b0] ;  /* 0x0001b000010e7983 */ /* 0x002f220000300a00 */
[----:B------:R-:W-:Y:S01]  /*8bb0*/  ISETP.GE.U32.AND P0, PT, R4, 0x7ffffec0, PT ;  /* 0x7ffffec00400780c */ /* 0x000fe20003f06070 */
[----:B------:R-:W-:-:S02]  /*8bc0*/  VIADD R4, R22, 0xffffff3b ;  /* 0xffffff3b16047836 */ /* 0x000fc40000000000 */
[----:B---3--:R-:W-:-:S05]  /*8bd0*/  IMAD.WIDE R20, R16, 0x4, R20 ;  /* 0x0000000410147825 */ /* 0x008fca00078e0214 */
[----:B------:R1:W-:Y:S04]  /*8be0*/  STL.64 [R1+0x250], R20 ;  /* 0x0002501401007387 */ /* 0x0003e80000100a00 */
[----:B------:R1:W-:Y:S04]  /*8bf0*/  LDGSTS.E [R13+0x56000], desc[UR6][R20.64], !P3 ;  /* 0x56000000140d7fae */ /* 0x0003e8000d9a1006 */
[----:B------:R-:W3:Y:S01]  /*8c00*/  LDL.LU.64 R22, [R1+0x190] ;  /* 0x0001900001167983 */ /* 0x000ee20000300a00 */
[----:B-1----:R-:W1:Y:S01]  /*8c10*/  LDC R20, c[0x0][0x3a0] ;  /* 0x0000e800ff147b82 */ /* 0x002e620000000800 */
[----:B--2---:R-:W-:Y:S01]  /*8c20*/  IMAD.WIDE R6, R16, 0x4, R6 ;  /* 0x0000000410067825 */ /* 0x004fe200078e0206 */
[----:B------:R-:W-:-:S03]  /*8c30*/  ISETP.GE.U32.AND P3, PT, R4, 0x7ffffebc, PT ;  /* 0x7ffffebc0400780c */ /* 0x000fc60003f66070 */
[----:B------:R-:W-:Y:S01]  /*8c40*/  VIADD R4, R5, 0xffffff37 ;  /* 0xffffff3705047836 */ /* 0x000fe20000000000 */
[----:B------:R2:W-:Y:S02]  /*8c50*/  STL.64 [R1+0x230], R6 ;  /* 0x0002300601007387 */ /* 0x0005e40000100a00 */
[----:B------:R-:W3:Y:S02]  /*8c60*/  LDC R5, c[0x0][0x3a0] ;  /* 0x0000e800ff057b82 */ /* 0x000ee40000000800 */
[----:B------:R-:W-:Y:S01]  /*8c70*/  LDGSTS.E [R13+0x58000], desc[UR6][R6.64], !P5 ;  /* 0x58000000060d7fae */ /* 0x000fe2000e9a1006 */
[----:B------:R-:W-:Y:S01]  /*8c80*/  ISETP.GE.U32.AND P5, PT, R4, 0x7ffffeb8, PT ;  /* 0x7ffffeb80400780c */ /* 0x000fe20003fa6070 */
[----:B------:R-:W-:Y:S02]  /*8c90*/  IMAD.WIDE R18, R16, 0x4, R18 ;  /* 0x0000000410127825 */ /* 0x000fe400078e0212 */
[----:B--2---:R-:W2:Y:S01]  /*8ca0*/  LDL.LU.64 R6, [R1+0x170] ;  /* 0x0001700001067983 */ /* 0x004ea20000300a00 */
[----:B-1----:R-:W-:-:S03]  /*8cb0*/  IADD3 R4, PT, PT, R20, -0xcd, RZ ;  /* 0xffffff3314047810 */ /* 0x002fc60007ffe0ff */
[----:B------:R1:W-:Y:S04]  /*8cc0*/  STL.64 [R1+0x210], R18 ;  /* 0x0002101201007387 */ /* 0x0003e80000100a00 */
[----:B------:R-:W2:Y:S04]  /*8cd0*/  LDL.LU.64 R20, [R1+0x150] ;  /* 0x0001500001147983 */ /* 0x000ea80000300a00 */
[----:B------:R1:W-:Y:S01]  /*8ce0*/  LDGSTS.E [R13+0x5a000], desc[UR6][R18.64], !P4 ;  /* 0x5a000000120d7fae */ /* 0x0003e2000e1a1006 */
[C---:B----4-:R-:W-:Y:S01]  /*8cf0*/  IMAD.WIDE R10, R16.reuse, 0x4, R10 ;  /* 0x00000004100a7825 */ /* 0x050fe200078e020a */
[----:B-1----:R-:W1:Y:S04]  /*8d00*/  LDC R18, c[0x0][0x3a0] ;  /* 0x0000e800ff127b82 */ /* 0x002e680000000800 */
[----:B------:R4:W-:Y:S04]  /*8d10*/  STL.64 [R1+0x1f0], R10 ;  /* 0x0001f00a01007387 */ /* 0x0009e80000100a00 */
[----:B------:R-:W-:Y:S01]  /*8d20*/  LDGSTS.E [R13+0x5c000], desc[UR6][R10.64], !P2 ;  /* 0x5c0000000a0d7fae */ /* 0x000fe2000d1a1006 */
[----:B------:R-:W-:-:S03]  /*8d30*/  IMAD.WIDE R8, R16, 0x4, R8 ;  /* 0x0000000410087825 */ /* 0x000fc600078e0208 */
[----:B----4-:R-:W4:Y:S04]  /*8d40*/  LDL.LU.64 R10, [R1+0x130] ;  /* 0x00013000010a7983 */ /* 0x010f280000300a00 */
[----:B------:R1:W-:Y:S04]  /*8d50*/  STL.64 [R1+0x1d0], R8 ;  /* 0x0001d00801007387 */ /* 0x0003e80000100a00 */
[----:B------:R1:W-:Y:S02]  /*8d60*/  LDGSTS.E [R13+0x5e000], desc[UR6][R8.64], !P1 ;  /* 0x5e000000080d7fae */ /* 0x0003e4000c9a1006 */
[----:B-1----:R-:W-:-:S02]  /*8d70*/  IMAD.WIDE R8, R16, 0x4, R14 ;  /* 0x0000000410087825 */ /* 0x002fc400078e020e */
[----:B------:R-:W4:Y:S04]  /*8d80*/  LDL.LU.64 R14, [R1+0x110] ;  /* 0x00011000010e7983 */ /* 0x000f280000300a00 */
[----:B------:R3:W-:Y:S04]  /*8d90*/  STL.64 [R1+0x1b0], R8 ;  /* 0x0001b00801007387 */ /* 0x0007e80000100a00 */
[----:B------:R3:W-:Y:S02]  /*8da0*/  LDGSTS.E [R13+0x60000], desc[UR6][R8.64], !P0 ;  /* 0x60000000080d7fae */ /* 0x0007e4000c1a1006 */
[----:B---3--:R-:W-:-:S02]  /*8db0*/  IMAD.WIDE R8, R16, 0x4, R22 ;  /* 0x0000000410087825 */ /* 0x008fc400078e0216 */
[----:B------:R-:W3:Y:S04]  /*8dc0*/  LDL.LU.64 R22, [R1+0xf0] ;  /* 0x0000f00001167983 */ /* 0x000ee80000300a00 */
[----:B------:R1:W-:Y:S04]  /*8dd0*/  STL.64 [R1+0x190], R8 ;  /* 0x0001900801007387 */ /* 0x0003e80000100a00 */
[----:B------:R1:W-:Y:S04]  /*8de0*/  LDGSTS.E [R13+0x62000], desc[UR6][R8.64], !P3 ;  /* 0x62000000080d7fae */ /* 0x0003e8000d9a1006 */
[----:B------:R-:W3:Y:S01]  /*8df0*/  LDL.LU.64 R24, [R1+0xd0] ;  /* 0x0000d00001187983 */ /* 0x000ee20000300a00 */
[----:B--2---:R-:W-:Y:S01]  /*8e00*/  IMAD.WIDE R6, R16, 0x4, R6 ;  /* 0x0000000410067825 */ /* 0x004fe200078e0206 */
[----:B------:R-:W-:Y:S01]  /*8e10*/  ISETP.GE.U32.AND P4, PT, R4, 0x7ffffeb4, PT ;  /* 0x7ffffeb40400780c */ /* 0x000fe20003f86070 */
[----:B-1----:R-:W1:Y:S03]  /*8e20*/  LDC R8, c[0x0][0x3a0] ;  /* 0x0000e800ff087b82 */ /* 0x002e660000000800 */
[----:B------:R2:W-:Y:S04]  /*8e30*/  STL.64 [R1+0x170], R6 ;  /* 0x0001700601007387 */ /* 0x0005e80000100a00 */
[----:B------:R2:W-:Y:S02]  /*8e40*/  LDGSTS.E [R13+0x64000], desc[UR6][R6.64], !P5 ;  /* 0x64000000060d7fae */ /* 0x0005e4000e9a1006 */
[----:B--2---:R-:W-:-:S02]  /*8e50*/  IMAD.WIDE R6, R16, 0x4, R20 ;  /* 0x0000000410067825 */ /* 0x004fc400078e0214 */
[----:B------:R-:W2:Y:S02]  /*8e60*/  LDL.LU.64 R20, [R1+0xb0] ;  /* 0x0000b00001147983 */ /* 0x000ea40000300a00 */
[----:B------:R-:W-:Y:S02]  /*8e70*/  VIADD R4, R5, 0xffffff2f ;  /* 0xffffff2f05047836 */ /* 0x000fe40000000000 */
[----:B------:R-:W1:Y:S01]  /*8e80*/  LDC R5, c[0x0][0x3a0] ;  /* 0x0000e800ff057b82 */ /* 0x000e620000000800 */
[----:B------:R-:W-:Y:S02]  /*8e90*/  LDGSTS.E [R13+0x66000], desc[UR6][R6.64], !P4 ;  /* 0x66000000060d7fae */ /* 0x000fe4000e1a1006 */
[----:B------:R-:W-:Y:S01]  /*8ea0*/  ISETP.GE.U32.AND P2, PT, R4, 0x7ffffeb0, PT ;  /* 0x7ffffeb00400780c */ /* 0x000fe20003f46070 */
[----:B------:R-:W-:-:S04]  /*8eb0*/  VIADD R4, R18, 0xffffff2b ;  /* 0xffffff2b12047836 */ /* 0x000fc80000000000 */
[----:B------:R-:W1:Y:S01]  /*8ec0*/  LDC R18, c[0x0][0x3a0] ;  /* 0x0000e800ff127b82 */ /* 0x000e620000000800 */
[----:B------:R-:W-:Y:S01]  /*8ed0*/  ISETP.GE.U32.AND P1, PT, R4, 0x7ffffeac, PT ;  /* 0x7ffffeac0400780c */ /* 0x000fe20003f26070 */
[----:B-1----:R-:W-:-:S06]  /*8ee0*/  VIADD R4, R5, 0xffffff27 ;  /* 0xffffff2705047836 */ /* 0x002fcc0000000000 */
[----:B------:R-:W1:Y:S01]  /*8ef0*/  LDC R5, c[0x0][0x3a0] ;  /* 0x0000e800ff057b82 */ /* 0x000e620000000800 */
[----:B------:R-:W-:Y:S01]  /*8f00*/  ISETP.GE.U32.AND P0, PT, R4, 0x7ffffea8, PT ;  /* 0x7ffffea80400780c */ /* 0x000fe20003f06070 */
[----:B------:R-:W-:-:S05]  /*8f10*/  VIADD R4, R18, 0xffffff23 ;  /* 0xffffff2312047836 */ /* 0x000fca0000000000 */
[----:B------:R-:W-:Y:S01]  /*8f20*/  ISETP.GE.U32.AND P3, PT, R4, 0x7ffffea4, PT ;  /* 0x7ffffea40400780c */ /* 0x000fe20003f66070 */
[----:B------:R1:W-:Y:S04]  /*8f30*/  STL.64 [R1+0x150], R6 ;  /* 0x0001500601007387 */ /* 0x0003e80000100a00 */
[----:B------:R-:W2:Y:S01]  /*8f40*/  LDL.LU.64 R26, [R1+0x90] ;  /* 0x00009000011a7983 */ /* 0x000ea20000300a00 */
[----:B-1----:R-:W-:-:S03]  /*8f50*/  VIADD R4, R5, 0xffffff1f ;  /* 0xffffff1f05047836 */ /* 0x002fc60000000000 */
[----:B------:R-:W2:Y:S01]  /*8f60*/  LDL.LU.64 R6, [R1+0x70] ;  /* 0x0000700001067983 */ /* 0x000ea20000300a00 */
[----:B------:R-:W1:Y:S01]  /*8f70*/  LDC R5, c[0x0][0x3a0] ;  /* 0x0000e800ff057b82 */ /* 0x000e620000000800 */
[----:B------:R-:W-:Y:S02]  /*8f80*/  ISETP.GE.U32.AND P5, PT, R4, 0x7ffffea0, PT ;  /* 0x7ffffea00400780c */ /* 0x000fe40003fa6070 */
[----:B------:R-:W-:Y:S01]  /*8f90*/  IADD3 R4, PT, PT, R8, -0xe5, RZ ;  /* 0xffffff1b08047810 */ /* 0x000fe20007ffe0ff */
[----:B----4-:R-:W-:-:S05]  /*8fa0*/  IMAD.WIDE R8, R16, 0x4, R10 ;  /* 0x0000000410087825 */ /* 0x010fca00078e020a */
[----:B------:R4:W-:Y:S04]  /*8fb0*/  STL.64 [R1+0x130], R8 ;  /* 0x0001300801007387 */ /* 0x0009e80000100a00 */
[----:B------:R-:W2:Y:S04]  /*8fc0*/  LDL.LU.64 R18, [R1+0x50] ;  /* 0x0000500001127983 */ /* 0x000ea80000300a00 */
[----:B------:R-:W-:Y:S04]  /*8fd0*/  LDGSTS.E [R13+0x68000], desc[UR6][R8.64], !P2 ;  /* 0x68000000080d7fae */ /* 0x000fe8000d1a1006 */
[----:B------:R-:W2:Y:S01]  /*8fe0*/  LDL.LU.64 R10, [R1+0x30] ;  /* 0x00003000010a7983 */ /* 0x000ea20000300a00 */
[----:B------:R-:W-:-:S03]  /*8ff0*/  IMAD.WIDE R14, R16, 0x4, R14 ;  /* 0x00000004100e7825 */ /* 0x000fc600078e020e */
[----:B----4-:R-:W4:Y:S04]  /*9000*/  LDL.LU.64 R8, [R1+0x10] ;  /* 0x0000100001087983 */ /* 0x010f280000300a00 */
[----:B------:R1:W-:Y:S04]  /*9010*/  STL.64 [R1+0x110], R14 ;  /* 0x0001100e01007387 */ /* 0x0003e80000100a00 */
[----:B------:R-:W-:Y:S04]  /*9020*/  LDGSTS.E [R13+0x6a000], desc[UR6][R14.64], !P1 ;  /* 0x6a0000000e0d7fae */ /* 0x000fe8000c9a1006 */
[----:B-1----:R-:W4:Y:S01]  /*9030*/  LDL.LU.64 R14, [R1+0x948] ;  /* 0x00094800010e7983 */ /* 0x002f220000300a00 */
[----:B---3--:R-:W-:-:S05]  /*9040*/  IMAD.WIDE R22, R16, 0x4, R22 ;  /* 0x0000000410167825 */ /* 0x008fca00078e0216 */
[----:B------:R1:W-:Y:S04]  /*9050*/  STL.64 [R1+0xf0], R22 ;  /* 0x0000f01601007387 */ /* 0x0003e80000100a00 */
[----:B------:R-:W-:Y:S01]  /*9060*/  LDGSTS.E [R13+0x6c000], desc[UR6][R22.64], !P0 ;  /* 0x6c000000160d7fae */ /* 0x000fe2000c1a1006 */
[----:B------:R-:W-:-:S05]  /*9070*/  IMAD.WIDE R24, R16, 0x4, R24 ;  /* 0x0000000410187825 */ /* 0x000fca00078e0218 */
[----:B------:R3:W-:Y:S04]  /*9080*/  LDGSTS.E [R13+0x6e000], desc[UR6][R24.64], !P3 ;  /* 0x6e000000180d7fae */ /* 0x0007e8000d9a1006 */
[----:B-1----:R-:W4:Y:S04]  /*9090*/  LDL.LU.64 R22, [R1+0x940] ;  /* 0x0009400001167983 */ /* 0x002f280000300a00 */
[----:B------:R3:W-:Y:S01]  /*90a0*/  STL.64 [R1+0xd0], R24 ;  /* 0x0000d01801007387 */ /* 0x0007e20000100a00 */
[----:B--2---:R-:W-:Y:S01]  /*90b0*/  IMAD.WIDE R20, R16, 0x4, R20 ;  /* 0x0000000410147825 */ /* 0x004fe200078e0214 */
[----:B------:R-:W-:Y:S01]  /*90c0*/  ISETP.GE.U32.AND P4, PT, R4, 0x7ffffe9c, PT ;  /* 0x7ffffe9c0400780c */ /* 0x000fe20003f86070 */
[----:B---3--:R-:W1:Y:S01]  /*90d0*/  S2R R25, SR_TID.X ;  /* 0x0000000000197919 */ /* 0x008e620000002100 */
[----:B------:R-:W2:Y:S02]  /*90e0*/  LDC R24, c[0x0][0x3a0] ;  /* 0x0000e800ff187b82 */ /* 0x000ea40000000800 */
[----:B------:R3:W-:Y:S04]  /*90f0*/  STL.64 [R1+0xb0], R20 ;  /* 0x0000b01401007387 */ /* 0x0007e80000100a00 */
[----:B------:R-:W-:Y:S04]  /*9100*/  LDGSTS.E [R13+0x70000], desc[UR6][R20.64], !P5 ;  /* 0x70000000140d7fae */ /* 0x000fe8000e9a1006 */
[----:B---3--:R-:W3:Y:S01]  /*9110*/  LDL.LU.64 R20, [R1+0x938] ;  /* 0x0009380001147983 */ /* 0x008ee20000300a00 */
[----:B------:R-:W-:-:S02]  /*9120*/  VIADD R4, R5, 0xffffff17 ;  /* 0xffffff1705047836 */ /* 0x000fc40000000000 */
[----:B------:R-:W1:Y:S03]  /*9130*/  LDC R5, c[0x0][0x3a0] ;  /* 0x0000e800ff057b82 */ /* 0x000e660000000800 */
[----:B------:R-:W-:-:S05]  /*9140*/  ISETP.GE.U32.AND P2, PT, R4, 0x7ffffe98, PT ;  /* 0x7ffffe980400780c */ /* 0x000fca0003f46070 */
[----:B------:R-:W1:Y:S02]  /*9150*/  LDC R4, c[0x0][0x3a0] ;  /* 0x0000e800ff047b82 */ /* 0x000e640000000800 */
[----:B-1----:R-:W-:-:S05]  /*9160*/  VIADD R4, R4, 0xffffff13 ;  /* 0xffffff1304047836 */ /* 0x002fca0000000000 */
[----:B------:R-:W-:Y:S01]  /*9170*/  ISETP.GE.U32.AND P1, PT, R4, 0x7ffffe94, PT ;  /* 0x7ffffe940400780c */ /* 0x000fe20003f26070 */
[----:B------:R-:W-:Y:S02]  /*9180*/  VIADD R4, R5, 0xffffff0f ;  /* 0xffffff0f05047836 */ /* 0x000fe40000000000 */
[----:B------:R-:W1:Y:S03]  /*9190*/  LDC R5, c[0x0][0x3a0] ;  /* 0x0000e800ff057b82 */ /* 0x000e660000000800 */
[----:B------:R-:W-:Y:S01]  /*91a0*/  ISETP.GE.U32.AND P0, PT, R4, 0x7ffffe90, PT ;  /* 0x7ffffe900400780c */ /* 0x000fe20003f06070 */
[----:B--2---:R-:W-:Y:S01]  /*91b0*/  VIADD R24, R24, 0xffffff80 ;  /* 0xffffff8018187836 */ /* 0x004fe20000000000 */
[----:B------:R-:W-:-:S04]  /*91c0*/  LOP3.LUT R25, R25, 0x7f, RZ, 0xc0, !PT ;  /* 0x0000007f19197812 */ /* 0x000fc800078ec0ff */
[----:B------:R-:W-:Y:S01]  /*91d0*/  ISETP.GE.AND P5, PT, R25, R24, PT ;  /* 0x000000181900720c */ /* 0x000fe20003fa6270 */
[----:B------:R-:W-:-:S04]  /*91e0*/  IMAD.WIDE R24, R16, 0x4, R26 ;  /* 0x0000000410187825 */ /* 0x000fc800078e021a */
[----:B-1----:R-:W-:Y:S01]  /*91f0*/  VIADD R4, R5, 0xffffff0b ;  /* 0xffffff0b05047836 */ /* 0x002fe20000000000 */
[----:B------:R1:W-:Y:S01]  /*9200*/  LDGSTS.E [R13+0x72000], desc[UR6][R24.64], !P4 ;  /* 0x72000000180d7fae */ /* 0x0003e2000e1a1006 */
[----:B------:R-:W2:Y:S03]  /*9210*/  LDC R5, c[0x0][0x3a0] ;  /* 0x0000e800ff057b82 */ /* 0x000ea60000000800 */
[----:B------:R-:W-:-:S05]  /*9220*/  ISETP.GE.U32.AND P3, PT, R4, 0x7ffffe8c, PT ;  /* 0x7ffffe8c0400780c */ /* 0x000fca0003f66070 */
[----:B------:R-:W2:Y:S01]  /*9230*/  LDC R4, c[0x0][0x3a0] ;  /* 0x0000e800ff047b82 */ /* 0x000ea20000000800 */
[----:B------:R1:W-:Y:S01]  /*9240*/  STL.64 [R1+0x90], R24 ;  /* 0x0000901801007387 */ /* 0x0003e20000100a00 */
[----:B------:R-:W-:-:S04]  /*9250*/  IMAD.WIDE R18, R16, 0x4, R18 ;  /* 0x0000000410127825 */ /* 0x000fc800078e0212 */
[----:B------:R-:W-:-:S04]  /*9260*/  IMAD.WIDE R10, R16, 0x4, R10 ;  /* 0x00000004100a7825 */ /* 0x000fc800078e020a */
[C---:B-1----:R-:W-:Y:S02]  /*9270*/  IMAD.WIDE R24, R16.reuse, 0x4, R6 ;  /* 0x0000000410187825 */ /* 0x042fe400078e0206 */
[----:B------:R-:W1:Y:S03]  /*9280*/  LDC R6, c[0x0][0x3a0] ;  /* 0x0000e800ff067b82 */ /* 0x000e660000000800 */
[----:B------:R2:W-:Y:S01]  /*9290*/  STL.64 [R1+0x70], R24 ;  /* 0x0000701801007387 */ /* 0x0005e20000100a00 */
[----:B----4-:R-:W-:-:S03]  /*92a0*/  IMAD.WIDE R8, R16, 0x4, R8 ;  /* 0x0000000410087825 */ /* 0x010fc600078e0208 */
[----:B------:R-:W-:Y:S04]  /*92b0*/  LDGSTS.E [R13+0x74000], desc[UR6][R24.64], !P2 ;  /* 0x74000000180d7fae */ /* 0x000fe8000d1a1006 */
[----:B------:R4:W-:Y:S01]  /*92c0*/  STL.64 [R1+0x50], R18 ;  /* 0x0000501201007387 */ /* 0x0009e20000100a00 */
[----:B--2---:R-:W-:-:S03]  /*92d0*/  IADD3 R4, PT, PT, R4, -0xf9, RZ ;  /* 0xffffff0704047810 */ /* 0x004fc60007ffe0ff */
[----:B------:R4:W-:Y:S04]  /*92e0*/  LDGSTS.E [R13+0x76000], desc[UR6][R18.64], !P1 ;  /* 0x76000000120d7fae */ /* 0x0009e8000c9a1006 */
[----:B------:R-:W2:Y:S04]  /*92f0*/  LDL.LU.64 R24, [R1+0x3b0] ;  /* 0x0003b00001187983 */ /* 0x000ea80000300a00 */
[----:B------:R1:W-:Y:S04]  /*9300*/  STL.64 [R1+0x30], R10 ;  /* 0x0000300a01007387 */ /* 0x0003e80000100a00 */
[----:B------:R1:W-:Y:S01]  /*9310*/  STL.64 [R1+0x10], R8 ;  /* 0x0000100801007387 */ /* 0x0003e20000100a00 */
[----:B------:R-:W-:Y:S01]  /*9320*/  ISETP.GE.U32.AND P4, PT, R4, 0x7ffffe88, PT ;  /* 0x7ffffe880400780c */ /* 0x000fe20003f86070 */
[----:B----4-:R-:W4:Y:S02]  /*9330*/  LDC R19, c[0x0][0x3a0] ;  /* 0x0000e800ff137b82 */ /* 0x010f240000000800 */
[----:B------:R-:W4:Y:S01]  /*9340*/  LDL.LU.64 R26, [R1+0x390] ;  /* 0x00039000011a7983 */ /* 0x000f220000300a00 */
[----:B------:R-:W-:-:S03]  /*9350*/  VIADD R4, R5, 0xffffff03 ;  /* 0xffffff0305047836 */ /* 0x000fc60000000000 */
[----:B------:R-:W-:Y:S02]  /*9360*/  LDGSTS.E [R13+0x78000], desc[UR6][R10.64], !P0 ;  /* 0x780000000a0d7fae */ /* 0x000fe4000c1a1006 */
[----:B------:R-:W-:Y:S01]  /*9370*/  ISETP.GE.U32.AND P2, PT, R4, 0x7ffffe84, PT ;  /* 0x7ffffe840400780c */ /* 0x000fe20003f46070 */
[----:B-1----:R-:W-:Y:S01]  /*9380*/  VIADD R4, R6, 0xffffff7e ;  /* 0xffffff7e06047836 */ /* 0x002fe20000000000 */
[----:B------:R-:W1:Y:S01]  /*9390*/  LDC R5, c[0x0][0x3a0] ;  /* 0x0000e800ff057b82 */ /* 0x000e620000000800 */
[----:B------:R1:W-:Y:S04]  /*93a0*/  LDGSTS.E [R13+0x7a000], desc[UR6][R8.64], !P3 ;  /* 0x7a000000080d7fae */ /* 0x0003e8000d9a1006 */
[----:B------:R-:W4:Y:S03]  /*93b0*/  LDL.LU.64 R10, [R1+0x368] ;  /* 0x00036800010a7983 */ /* 0x000f260000300a00 */
[----:B------:R-:W2:Y:S08]  /*93c0*/  LDC R18, c[0x0][0x3a0] ;  /* 0x0000e800ff127b82 */ /* 0x000eb00000000800 */
[----:B-1----:R-:W1:Y:S01]  /*93d0*/  LDC R8, c[0x0][0x3a0] ;  /* 0x0000e800ff087b82 */ /* 0x002e620000000800 */
[----:B------:R-:W-:-:S04]  /*93e0*/  IMAD.WIDE R22, R16, 0x4, R22 ;  /* 0x0000000410167825 */ /* 0x000fc800078e0216 */
[----:B---3--:R-:W-:-:S05]  /*93f0*/  IMAD.WIDE R20, R16, 0x4, R20 ;  /* 0x0000000410147825 */ /* 0x008fca00078e0214 */
[----:B------:R3:W-:Y:S04]  /*9400*/  STL.64 [R1+0x8f0], R20 ;  /* 0x0008f01401007387 */ /* 0x0007e80000100a00 */
[----:B------:R2:W-:Y:S04]  /*9410*/  STL.64 [R1+0x8f8], R22 ;  /* 0x0008f81601007387 */ /* 0x0005e80000100a00 */
[----:B------:R-:W4:Y:S04]  /*9420*/  LDL.LU.64 R6, [R1+0x348] ;  /* 0x0003480001067983 */ /* 0x000f280000300a00 */
[----:B------:R-:W-:Y:S01]  /*9430*/  LDGSTS.E [R13+0x7c000], desc[UR6][R20.64], !P4 ;  /* 0x7c000000140d7fae */ /* 0x000fe2000e1a1006 */
[----:B------:R-:W-:-:S03]  /*9440*/  ISETP.GE.U32.AND P0, PT, R4, 0x7ffffeff, PT ;  /* 0x7ffffeff0400780c */ /* 0x000fc60003f06070 */
[----:B---3--:R-:W3:Y:S01]  /*9450*/  LDL.LU.64 R20, [R1+0x328] ;  /* 0x0003280001147983 */ /* 0x008ee20000300a00 */
[----:B------:R-:W-:Y:S02]  /*9460*/  VIADD R4, R5, 0xffffff7a ;  /* 0xffffff7a05047836 */ /* 0x000fe40000000000 */
[----:B------:R-:W2:Y:S01]  /*9470*/  LDC R5, c[0x0][0x3a0] ;  /* 0x0000e800ff057b82 */ /* 0x000ea20000000800 */
[----:B------:R1:W-:Y:S02]  /*9480*/  LDGSTS.E [R13+0x7e000], desc[UR6][R22.64], !P2 ;  /* 0x7e000000160d7fae */ /* 0x0003e4000d1a1006 */
[----:B------:R-:W-:Y:S01]  /*9490*/  ISETP.GE.U32.AND P2, PT, R4, 0x7ffffefb, PT ;  /* 0x7ffffefb0400780c */ /* 0x000fe20003f46070 */
[----:B-1----:R-:W-:Y:S02]  /*94a0*/  VIADD R4, R8, 0xffffff76 ;  /* 0xffffff7608047836 */ /* 0x002fe40000000000 */
[----:B------:R-:W3:Y:S02]  /*94b0*/  LDL.LU.64 R8, [R1+0x308] ;  /* 0x0003080001087983 */ /* 0x000ee40000300a00 */
[----:B------:R-:W1:Y:S01]  /*94c0*/  LDC R13, c[0x0][0x3a0] ;  /* 0x0000e800ff0d7b82 */ /* 0x000e620000000800 */
[----:B------:R-:W-:Y:S01]  /*94d0*/  ISETP.GE.U32.AND P1, PT, R4, 0x7ffffef7, PT ;  /* 0x7ffffef70400780c */ /* 0x000fe20003f26070 */
[----:B-1----:R-:W-:-:S06]  /*94e0*/  VIADD R4, R13, 0xffffff72 ;  /* 0xffffff720d047836 */ /* 0x002fcc0000000000 */
[----:B------:R-:W1:Y:S01]  /*94f0*/  LDC R13, c[0x0][0x3a0] ;  /* 0x0000e800ff0d7b82 */ /* 0x000e620000000800 */
[----:B------:R-:W-:Y:S01]  /*9500*/  ISETP.GE.U32.AND P4, PT, R4, 0x7ffffef3, PT ;  /* 0x7ffffef30400780c */ /* 0x000fe20003f86070 */
[----:B--2---:R-:W-:-:S05]  /*9510*/  IMAD.WIDE R22, R16, 0x4, R24 ;  /* 0x0000000410167825 */ /* 0x004fca00078e0218 */
[----:B------:R4:W-:Y:S04]  /*9520*/  STL.64 [R1+0x3b0], R22 ;  /* 0x0003b01601007387 */ /* 0x0009e80000100a00 */
[----:B------:R4:W-:Y:S04]  /*9530*/  LDGSTS.E [R0+0x40800], desc[UR6][R22.64], !P0 ;  /* 0x4080000016007fae */ /* 0x0009e8000c1a1006 */
[----:B------:R-:W2:Y:S01]  /*9540*/  LDL.LU.64 R24, [R1+0x2e8] ;  /* 0x0002e80001187983 */ /* 0x000ea20000300a00 */
[----:B----4-:R-:W-:-:S05]  /*9550*/  IMAD.WIDE R22, R16, 0x4, R26 ;  /* 0x0000000410167825 */ /* 0x010fca00078e021a */
[----:B------:R-:W-:Y:S01]  /*9560*/  STL.64 [R1+0x4d0], R22 ;  /* 0x0004d01601007387 */ /* 0x000fe20000100a00 */
[----:B------:R-:W-:-:S03]  /*9570*/  IMAD.WIDE R10, R16, 0x4, R10 ;  /* 0x00000004100a7825 */ /* 0x000fc600078e020a */
[----:B------:R-:W4:Y:S04]  /*9580*/  LDL.LU.64 R26, [R1+0x2c8] ;  /* 0x0002c800011a7983 */ /* 0x000f280000300a00 */
[----:B------:R2:W-:Y:S04]  /*9590*/  LDGSTS.E [R0+0x42800], desc[UR6][R22.64], !P2 ;  /* 0x4280000016007fae */ /* 0x0005e8000d1a1006 */
[----:B------:R1:W-:Y:S04]  /*95a0*/  STL.64 [R1+0x368], R10 ;  /* 0x0003680a01007387 */ /* 0x0003e80000100a00 */
[----:B------:R-:W-:Y:S04]  /*95b0*/  LDGSTS.E [R0+0x44800], desc[UR6][R10.64], !P1 ;  /* 0x448000000a007fae */ /* 0x000fe8000c9a1006 */
[----:B-1----:R-:W4:Y:S01]  /*95c0*/  LDL.LU.64 R10, [R1+0x2a8] ;  /* 0x0002a800010a7983 */ /* 0x002f220000300a00 */
[----:B------:R-:W-:-:S05]  /*95d0*/  IMAD.WIDE R6, R16, 0x4, R6 ;  /* 0x0000000410067825 */ /* 0x000fca00078e0206 */
[----:B------:R1:W-:Y:S04]  /*95e0*/  STL.64 [R1+0x348], R6 ;  /* 0x0003480601007387 */ /* 0x0003e80000100a00 */
[----:B------:R-:W-:Y:S04]  /*95f0*/  LDGSTS.E [R0+0x46800], desc[UR6][R6.64], !P4 ;  /* 0x4680000006007fae */ /* 0x000fe8000e1a1006 */
[----:B-1----:R-:W4:Y:S01]  /*9600*/  LDL.LU.64 R6, [R1+0x288] ;  /* 0x0002880001067983 */ /* 0x002f220000300a00 */
[----:B------:R-:W-:Y:S01]  /*9610*/  IADD3 R4, PT, PT, R5, -0x92, RZ ;  /* 0xffffff6e05047810 */ /* 0x000fe20007ffe0ff */
[----:B---3--:R-:W-:Y:S01]  /*9620*/  IMAD.WIDE R20, R16, 0x4, R20 ;  /* 0x0000000410147825 */ /* 0x008fe200078e0214 */
[----:B------:R-:W1:Y:S02]  /*9630*/  LDC R5, c[0x0][0x3a0] ;  /* 0x0000e800ff057b82 */ /* 0x000e640000000800 */
[----:B------:R-:W-:-:S02]  /*9640*/  ISETP.GE.U32.AND P3, PT, R4, 0x7ffffeef, PT ;  /* 0x7ffffeef0400780c */ /* 0x000fc40003f66070 */
[----:B------:R3:W-:Y:S01]  /*9650*/  STL.64 [R1+0x328], R20 ;  /* 0x0003281401007387 */ /* 0x0007e20000100a00 */
[----:B------:R-:W-:-:S03]  /*9660*/  VIADD R4, R19, 0xffffff6a ;  /* 0xffffff6a13047836 */ /* 0x000fc60000000000 */
[----:B------:R-:W1:Y:S07]  /*9670*/  LDC R19, c[0x0][0x3a0] ;  /* 0x0000e800ff137b82 */ /* 0x000e6e0000000800 */
[----:B------:R-:W-:Y:S01]  /*9680*/  LDGSTS.E [R0+0x48800], desc[UR6][R20.64], !P3 ;  /* 0x4880000014007fae */ /* 0x000fe2000d9a1006 */
[----:B------:R-:W-:-:S03]  /*9690*/  ISETP.GE.U32.AND P0, PT, R4, 0x7ffffeeb, PT ;  /* 0x7ffffeeb0400780c */ /* 0x000fc60003f06070 */
[----:B---3--:R-:W3:Y:S01]  /*96a0*/  LDL.LU.64 R20, [R1+0x268] ;  /* 0x0002680001147983 */ /* 0x008ee20000300a00 */
[----:B------:R-:W-:-:S04]  /*96b0*/  IMAD.WIDE R8, R16, 0x4, R8 ;  /* 0x0000000410087825 */ /* 0x000fc800078e0208 */
[----:B------:R-:W-:Y:S01]  /*96c0*/  VIADD R4, R13, 0xffffff66 ;  /* 0xffffff660d047836 */ /* 0x000fe20000000000 */
[----:B------:R1:W-:Y:S01]  /*96d0*/  STL.64 [R1+0x308], R8 ;  /* 0x0003080801007387 */ /* 0x0003e20000100a00 */
[----:B------:R-:W2:Y:S03]  /*96e0*/  LDC R13, c[0x0][0x3a0] ;  /* 0x0000e800ff0d7b82 */ /* 0x000ea60000000800 */
[----:B------:R-:W-:Y:S01]  /*96f0*/  LDGSTS.E [R0+0x4a800], desc[UR6][R8.64], !P0 ;  /* 0x4a80000008007fae */ /* 0x000fe2000c1a1006 */
[----:B------:R-:W-:Y:S01]  /*9700*/  ISETP.GE.U32.AND P2, PT, R4, 0x7ffffee7, PT ;  /* 0x7ffffee70400780c */ /* 0x000fe20003f46070 */
[----:B------:R-:W-:-:S03]  /*9710*/  VIADD R4, R18, 0xffffff62 ;  /* 0xffffff6212047836 */ /* 0x000fc60000000000 */
[----:B------:R-:W2:Y:S01]  /*9720*/  LDC R18, c[0x0][0x3a0] ;  /* 0x0000e800ff127b82 */ /* 0x000ea20000000800 */
[----:B-1----:R-:W3:Y:S01]  /*9730*/  LDL.LU.64 R8, [R1+0x248] ;  /* 0x0002480001087983 */ /* 0x002ee20000300a00 */
[----:B------:R-:W-:Y:S01]  /*9740*/  ISETP.GE.U32.AND P1, PT, R4, 0x7ffffee3, PT ;  /* 0x7ffffee30400780c */ /* 0x000fe20003f26070 */
[----:B------:R-:W-:-:S05]  /*9750*/  VIADD R4, R19, 0xffffff5e ;  /* 0xffffff5e13047836 */ /* 0x000fca0000000000 */
[----:B------:R-:W-:Y:S01]  /*9760*/  ISETP.GE.U32.AND P4, PT, R4, 0x7ffffedf, PT ;  /* 0x7ffffedf0400780c */ /* 0x000fe20003f86070 */
[----:B------:R-:W-:Y:S02]  /*9770*/  VIADD R4, R5, 0xffffff5a ;  /* 0xffffff5a05047836 */ /* 0x000fe40000000000 */
[----:B------:R-:W1:Y:S03]  /*9780*/  LDC R5, c[0x0][0x3a0] ;  /* 0x0000e800ff057b82 */ /* 0x000e660000000800 */
[----:B------:R-:W-:Y:S01]  /*9790*/  ISETP.GE.U32.AND P3, PT, R4, 0x7ffffedb, PT ;  /* 0x7ffffedb0400780c */ /* 0x000fe20003f66070 */
[----:B--2---:R-:W-:-:S05]  /*97a0*/  IMAD.WIDE R22, R16, 0x4, R24 ;  /* 0x0000000410167825 */ /* 0x004fca00078e0218 */
[----:B------:R4:W-:Y:S04]  /*97b0*/  STL.64 [R1+0x2e8], R22 ;  /* 0x0002e81601007387 */ /* 0x0009e80000100a00 */
[----:B------:R4:W-:Y:S04]  /*97c0*/  LDGSTS.E [R0+0x4c800], desc[UR6][R22.64], !P2 ;  /* 0x4c80000016007fae */ /* 0x0009e8000d1a1006 */
[----:B------:R-:W2:Y:S01]  /*97d0*/  LDL.LU.64 R24, [R1+0x228] ;  /* 0x0002280001187983 */ /* 0x000ea20000300a00 */
[----:B----4-:R-:W-:-:S05]  /*97e0*/  IMAD.WIDE R22, R16, 0x4, R26 ;  /* 0x0000000410167825 */ /* 0x010fca00078e021a */
[----:B------:R-:W-:Y:S04]  /*97f0*/  STL.64 [R1+0x2c8], R22 ;  /* 0x0002c81601007387 */ /* 0x000fe80000100a00 */
[----:B------:R-:W4:Y:S04]  /*9800*/  LDL.LU.64 R26, [R1+0x208] ;  /* 0x00020800011a7983 */ /* 0x000f280000300a00 */
[----:B------:R2:W-:Y:S01]  /*9810*/  LDGSTS.E [R0+0x4e800], desc[UR6][R22.64], !P1 ;  /* 0x4e80000016007fae */ /* 0x0005e2000c9a1006 */
[----:B------:R-:W-:-:S05]  /*9820*/  IMAD.WIDE R10, R16, 0x4, R10 ;  /* 0x00000004100a7825 */ /* 0x000fca00078e020a */
[----:B------:R1:W-:Y:S04]  /*9830*/  STL.64 [R1+0x2a8], R10 ;  /* 0x0002a80a01007387 */ /* 0x0003e80000100a00 */
[----:B------:R-:W-:Y:S04]  /*9840*/  LDGSTS.E [R0+0x50800], desc[UR6][R10.64], !P4 ;  /* 0x508000000a007fae */ /* 0x000fe8000e1a1006 */
[----:B-1----:R-:W4:Y:S01]  /*9850*/  LDL.LU.64 R10, [R1+0x1e8] ;  /* 0x0001e800010a7983 */ /* 0x002f220000300a00 */
[----:B------:R-:W-:-:S05]  /*9860*/  IMAD.WIDE R6, R16, 0x4, R6 ;  /* 0x0000000410067825 */ /* 0x000fca00078e0206 */
[----:B------:R1:W-:Y:S04]  /*9870*/  STL.64 [R1+0x288], R6 ;  /* 0x0002880601007387 */ /* 0x0003e80000100a00 */
[----:B------:R-:W-:Y:S04]  /*9880*/  LDGSTS.E [R0+0x52800], desc[UR6][R6.64], !P3 ;  /* 0x5280000006007fae */ /* 0x000fe8000d9a1006 */
[----:B-1----:R-:W4:Y:S01]  /*9890*/  LDL.LU.64 R6, [R1+0x1c8] ;  /* 0x0001c80001067983 */ /* 0x002f220000300a00 */
[----:B------:R-:W-:Y:S02]  /*98a0*/  IADD3 R4, PT, PT, R18, -0xaa, RZ ;  /* 0xffffff5612047810 */ /* 0x000fe40007ffe0ff */
[----:B------:R-:W1:Y:S02]  /*98b0*/  LDC R18, c[0x0][0x3a0] ;  /* 0x0000e800ff127b82 */ /* 0x000e640000000800 */
[----:B------:R-:W-:Y:S01]  /*98c0*/  ISETP.GE.U32.AND P0, PT, R4, 0x7ffffed7, PT ;  /* 0x7ffffed70400780c */ /* 0x000fe20003f06070 */
[----:B------:R-:W-:-:S05]  /*98d0*/  VIADD R4, R13, 0xffffff52 ;  /* 0xffffff520d047836 */ /* 0x000fca0000000000 */
[----:B------:R-:W1:Y:S01]  /*98e0*/  LDC R13, c[0x0][0x3a0] ;  /* 0x0000e800ff0d7b82 */ /* 0x000e620000000800 */
[----:B------:R-:W-:Y:S01]  /*98f0*/  ISETP.GE.U32.AND P2, PT, R4, 0x7ffffed3, PT ;  /* 0x7ffffed30400780c */ /* 0x000fe20003f46070 */
[----:B------:R-:W-:Y:S02]  /*9900*/  VIADD R4, R5, 0xffffff4e ;  /* 0xffffff4e05047836 */ /* 0x000fe40000000000 */
[----:B---3--:R-:W-:-:S04]  /*9910*/  IMAD.WIDE R20, R16, 0x4, R20 ;  /* 0x0000000410147825 */ /* 0x008fc800078e0214 */
[----:B------:R-:W3:Y:S01]  /*9920*/  LDC R5, c[0x0][0x3a0] ;  /* 0x0000e800ff057b82 */ /* 0x000ee20000000800 */
[----:B------:R-:W-:Y:S01]  /*9930*/  ISETP.GE.U32.AND P1, PT, R4, 0x7ffffecf, PT ;  /* 0x7ffffecf0400780c */ /* 0x000fe20003f26070 */
[----:B------:R1:W-:Y:S04]  /*9940*/  STL.64 [R1+0x268], R20 ;  /* 0x0002681401007387 */ /* 0x0003e80000100a00 */
[----:B------:R-:W-:Y:S01]  /*9950*/  LDGSTS.E [R0+0x54800], desc[UR6][R20.64], !P0 ;  /* 0x5480000014007fae */ /* 0x000fe2000c1a1006 */
[----:B-1----:R-:W-:Y:S02]  /*9960*/  VIADD R4, R18, 0xffffff4a ;  /* 0xffffff4a12047836 */ /* 0x002fe40000000000 */
[----:B------:R-:W1:Y:S01]  /*9970*/  LDC R18, c[0x0][0x3a0] ;  /* 0x0000e800ff127b82 */ /* 0x000e620000000800 */
[----:B------:R-:W4:Y:S02]  /*9980*/  LDL.LU.64 R20, [R1+0x1a8] ;  /* 0x0001a80001147983 */ /* 0x000f240000300a00 */
[----:B------:R-:W-:Y:S01]  /*9990*/  ISETP.GE.U32.AND P4, PT, R4, 0x7ffffecb, PT ;  /* 0x7ffffecb0400780c */ /* 0x000fe20003f86070 */
[----:B------:R-:W-:-:S04]  /*99a0*/  VIADD R4, R13, 0xffffff46 ;  /* 0xffffff460d047836 */ /* 0x000fc80000000000 */
[----:B------:R-:W1:Y:S01]  /*99b0*/  LDC R13, c[0x0][0x3a0] ;  /* 0x0000e800ff0d7b82 */ /* 0x000e620000000800 */
[----:B------:R-:W-:Y:S01]  /*99c0*/  IMAD.WIDE R8, R16, 0x4, R8 ;  /* 0x0000000410087825 */ /* 0x000fe200078e0208 */
[----:B------:R-:W-:-:S03]  /*99d0*/  ISETP.GE.U32.AND P3, PT, R4, 0x7ffffec7, PT ;  /* 0x7ffffec70400780c */ /* 0x000fc60003f66070 */
[----:B---3--:R-:W-:Y:S01]  /*99e0*/  VIADD R4, R5, 0xffffff42 ;  /* 0xffffff4205047836 */ /* 0x008fe20000000000 */
[----:B------:R3:W-:Y:S02]  /*99f0*/  STL.64 [R1+0x248], R8 ;  /* 0x0002480801007387 */ /* 0x0007e40000100a00 */
[----:B------:R-:W2:Y:S02]  /*9a00*/  LDC R5, c[0x0][0x3a0] ;  /* 0x0000e800ff057b82 */ /* 0x000ea40000000800 */
[----:B------:R-:W-:Y:S01]  /*9a10*/  LDGSTS.E [R0+0x56800], desc[UR6][R8.64], !P2 ;  /* 0x5680000008007fae */ /* 0x000fe2000d1a1006 */
[----:B------:R-:W-:Y:S02]  /*9a20*/  ISETP.GE.U32.AND P0, PT, R4, 0x7ffffec3, PT ;  /* 0x7ffffec30400780c */ /* 0x000fe40003f06070 */
[----:B-1----:R-:W-:-:S03]  /*9a30*/  IADD3 R4, PT, PT, R18, -0xc2, RZ ;  /* 0xffffff3e12047810 */ /* 0x002fc60007ffe0ff */
[----:B------:R-:W1:Y:S01]  /*9a40*/  LDC R18, c[0x0][0x3a0] ;  /* 0x0000e800ff127b82 */ /* 0x000e620000000800 */
[----:B---3--:R-:W3:Y:S01]  /*9a50*/  LDL.LU.64 R8, [R1+0x188] ;  /* 0x0001880001087983 */ /* 0x008ee20000300a00 */
[----:B------:R-:W-:Y:S01]  /*9a60*/  ISETP.GE.U32.AND P2, PT, R4, 0x7ffffebf, PT ;  /* 0x7ffffebf0400780c */ /* 0x000fe20003f46070 */
[----:B------:R-:W-:-:S05]  /*9a70*/  VIADD R4, R13, 0xffffff3a ;  /* 0xffffff3a0d047836 */ /* 0x000fca0000000000 */
[----:B------:R-:W1:Y:S01]  /*9a80*/  LDC R13, c[0x0][0x3a0] ;  /* 0x0000e800ff0d7b82 */ /* 0x000e620000000800 */
[----:B--2---:R-:W-:-:S05]  /*9a90*/  IMAD.WIDE R22, R16, 0x4, R24 ;  /* 0x0000000410167825 */ /* 0x004fca00078e0218 */
[----:B------:R4:W-:Y:S04]  /*9aa0*/  STL.64 [R1+0x228], R22 ;  /* 0x0002281601007387 */ /* 0x0009e80000100a00 */
[----:B------:R4:W-:Y:S04]  /*9ab0*/  LDGSTS.E [R0+0x58800], desc[UR6][R22.64], !P1 ;  /* 0x5880000016007fae */ /* 0x0009e8000c9a1006 */
[----:B------:R-:W2:Y:S01]  /*9ac0*/  LDL.LU.64 R24, [R1+0x168] ;  /* 0x0001680001187983 */ /* 0x000ea20000300a00 */
[----:B------:R-:W-:Y:S01]  /*9ad0*/  ISETP.GE.U32.AND P1, PT, R4, 0x7ffffebb, PT ;  /* 0x7ffffebb0400780c */ /* 0x000fe20003f26070 */
[----:B------:R-:W-:-:S02]  /*9ae0*/  VIADD R4, R5, 0xffffff36 ;  /* 0xffffff3605047836 */ /* 0x000fc40000000000 */
[----:B------:R-:W4:Y:S02]  /*9af0*/  LDC R5, c[0x0][0x3a0] ;  /* 0x0000e800ff057b82 */ /* 0x000f240000000800 */
[----:B----4-:R-:W-:-:S05]  /*9b00*/  IMAD.WIDE R22, R16, 0x4, R26 ;  /* 0x0000000410167825 */ /* 0x010fca00078e021a */
[----:B------:R-:W-:Y:S04]  /*9b10*/  STL.64 [R1+0x208], R22 ;  /* 0x0002081601007387 */ /* 0x000fe80000100a00 */
[----:B------:R-:W4:Y:S04]  /*9b20*/  LDL.LU.64 R26, [R1+0x148] ;  /* 0x00014800011a7983 */ /* 0x000f280000300a00 */
[----:B------:R-:W-:Y:S01]  /*9b30*/  LDGSTS.E [R0+0x5a800], desc[UR6][R22.64], !P4 ;  /* 0x5a80000016007fae */ /* 0x000fe2000e1a1006 */
[----:B------:R-:W-:Y:S01]  /*9b40*/  ISETP.GE.U32.AND P4, PT, R4, 0x7ffffeb7, PT ;  /* 0x7ffffeb70400780c */ /* 0x000fe20003f86070 */
[----:B-1----:R-:W-:-:S02]  /*9b50*/  VIADD R4, R18, 0xffffff32 ;  /* 0xffffff3212047836 */ /* 0x002fc40000000000 */
[----:B------:R-:W-:-:S05]  /*9b60*/  IMAD.WIDE R10, R16, 0x4, R10 ;  /* 0x00000004100a7825 */ /* 0x000fca00078e020a */
[----:B------:R1:W-:Y:S04]  /*9b70*/  STL.64 [R1+0x1e8], R10 ;  /* 0x0001e80a01007387 */ /* 0x0003e80000100a00 */
[----:B------:R-:W4:Y:S04]  /*9b80*/  LDL.LU.64 R18, [R1+0x128] ;  /* 0x0001280001127983 */ /* 0x000f280000300a00 */
[----:B------:R1:W-:Y:S01]  /*9b90*/  LDGSTS.E [R0+0x5c800], desc[UR6][R10.64], !P3 ;  /* 0x5c8000000a007fae */ /* 0x0003e2000d9a1006 */
[----:B------:R-:W-:Y:S01]  /*9ba0*/  IMAD.WIDE R6, R16, 0x4, R6 ;  /* 0x0000000410067825 */ /* 0x000fe200078e0206 */
[----:B-1----:R-:W1:Y:S04]  /*9bb0*/  LDC R10, c[0x0][0x3a0] ;  /* 0x0000e800ff0a7b82 */ /* 0x002e680000000800 */
[----:B------:R1:W-:Y:S04]  /*9bc0*/  STL.64 [R1+0x1c8], R6 ;  /* 0x0001c80601007387 */ /* 0x0003e80000100a00 */
[----:B------:R-:W-:Y:S04]  /*9bd0*/  LDGSTS.E [R0+0x5e800], desc[UR6][R6.64], !P0 ;  /* 0x5e80000006007fae */ /* 0x000fe8000c1a1006 */
[----:B-1----:R-:W4:Y:S01]  /*9be0*/  LDL.LU.64 R6, [R1+0x108] ;  /* 0x0001080001067983 */ /* 0x002f220000300a00 */
[----:B------:R-:W-:Y:S01]  /*9bf0*/  ISETP.GE.U32.AND P3, PT, R4, 0x7ffffeb3, PT ;  /* 0x7ffffeb30400780c */ /* 0x000fe20003f66070 */
[----:B------:R-:W-:-:S02]  /*9c00*/  VIADD R4, R13, 0xffffff2e ;  /* 0xffffff2e0d047836 */ /* 0x000fc40000000000 */
[----:B------:R-:W1:Y:S03]  /*9c10*/  LDC R13, c[0x0][0x3a0] ;  /* 0x0000e800ff0d7b82 */ /* 0x000e660000000800 */
[----:B------:R-:W-:Y:S01]  /*9c20*/  ISETP.GE.U32.AND P0, PT, R4, 0x7ffffeaf, PT ;  /* 0x7ffffeaf0400780c */ /* 0x000fe20003f06070 */
[----:B------:R-:W-:-:S04]  /*9c30*/  VIADD R4, R5, 0xffffff2a ;  /* 0xffffff2a05047836 */ /* 0x000fc80000000000 */
[----:B------:R-:W1:Y:S01]  /*9c40*/  LDC R5, c[0x0][0x3a0] ;  /* 0x0000e800ff057b82 */ /* 0x000e620000000800 */
[----:B------:R-:W-:-:S05]  /*9c50*/  IMAD.WIDE R20, R16, 0x4, R20 ;  /* 0x0000000410147825 */ /* 0x000fca00078e0214 */
[----:B------:R-:W-:Y:S01]  /*9c60*/  LDGSTS.E [R0+0x60800], desc[UR6][R20.64], !P2 ;  /* 0x6080000014007fae */ /* 0x000fe2000d1a1006 */
[----:B------:R-:W-:Y:S02]  /*9c70*/  ISETP.GE.U32.AND P2, PT, R4, 0x7ffffeab, PT ;  /* 0x7ffffeab0400780c */ /* 0x000fe40003f46070 */
[----:B------:R-:W-:Y:S01]  /*9c80*/  IADD3 R4, PT, PT, R10, -0xda, RZ ;  /* 0xffffff260a047810 */ /* 0x000fe20007ffe0ff */
[----:B------:R1:W-:Y:S04]  /*9c90*/  STL.64 [R1+0x1a8], R20 ;  /* 0x0001a81401007387 */ /* 0x0003e80000100a00 */
[----:B------:R-:W4:Y:S01]  /*9ca0*/  LDL.LU.64 R10, [R1+0xe8] ;  /* 0x0000e800010a7983 */ /* 0x000f220000300a00 */
[----:B---3--:R-:W-:-:S05]  /*9cb0*/  IMAD.WIDE R8, R16, 0x4, R8 ;  /* 0x0000000410087825 */ /* 0x008fca00078e0208 */
[----:B------:R3:W-:Y:S04]  /*9cc0*/  STL.64 [R1+0x188], R8 ;  /* 0x0001880801007387 */ /* 0x0007e80000100a00 */
[----:B------:R3:W-:Y:S04]  /*9cd0*/  LDGSTS.E [R0+0x62800], desc[UR6][R8.64], !P1 ;  /* 0x6280000008007fae */ /* 0x0007e8000c9a1006 */
[----:B-1----:R-:W4:Y:S01]  /*9ce0*/  LDL.LU.64 R20, [R1+0xc8] ;  /* 0x0000c80001147983 */ /* 0x002f220000300a00 */
[----:B---3--:R-:W1:Y:S01]  /*9cf0*/  LDC R8, c[0x0][0x3a0] ;  /* 0x0000e800ff087b82 */ /* 0x008e620000000800 */
[----:B------:R-:W-:Y:S01]  /*9d00*/  ISETP.GE.U32.AND P1, PT, R4, 0x7ffffea7, PT ;  /* 0x7ffffea70400780c */ /* 0x000fe20003f26070 */
[----:B------:R-:W-:-:S06]  /*9d10*/  VIADD R4, R13, 0xffffff22 ;  /* 0xffffff220d047836 */ /* 0x000fcc0000000000 */
[----:B------:R-:W3:Y:S01]  /*9d20*/  LDC R13, c[0x0][0x3a0] ;  /* 0x0000e800ff0d7b82 */ /* 0x000ee20000000800 */
[----:B--2---:R-:W-:-:S05]  /*9d30*/  IMAD.WIDE R22, R16, 0x4, R24 ;  /* 0x0000000410167825 */ /* 0x004fca00078e0218 */
[----:B------:R2:W-:Y:S04]  /*9d40*/  STL.64 [R1+0x168], R22 ;  /* 0x0001681601007387 */ /* 0x0005e80000100a00 */
[----:B------:R-:W-:Y:S01]  /*9d50*/  LDGSTS.E [R0+0x64800], desc[UR6][R22.64], !P4 ;  /* 0x6480000016007fae */ /* 0x000fe2000e1a1006 */
[----:B------:R-:W-:Y:S01]  /*9d60*/  ISETP.GE.U32.AND P4, PT, R4, 0x7ffffea3, PT ;  /* 0x7ffffea30400780c */ /* 0x000fe20003f86070 */
[----:B------:R-:W-:Y:S02]  /*9d70*/  VIADD R4, R5, 0xffffff1e ;  /* 0xffffff1e05047836 */ /* 0x000fe40000000000 */
[----:B------:R-:W3:Y:S01]  /*9d80*/  LDC R5, c[0x0][0x3a0] ;  /* 0x0000e800ff057b82 */ /* 0x000ee20000000800 */
[----:B----4-:R-:W-:Y:S01]  /*9d90*/  IMAD.WIDE R24, R16, 0x4, R26 ;  /* 0x0000000410187825 */ /* 0x010fe200078e021a */
[----:B--2---:R-:W2:Y:S04]  /*9da0*/  LDL.LU.64 R22, [R1+0xa8] ;  /* 0x0000a80001167983 */ /* 0x004ea80000300a00 */
[----:B------:R4:W-:Y:S04]  /*9db0*/  STL.64 [R1+0x148], R24 ;  /* 0x0001481801007387 */ /* 0x0009e80000100a00 */
[----:B------:R-:W-:Y:S01]  /*9dc0*/  LDGSTS.E [R0+0x66800], desc[UR6][R24.64], !P3 ;  /* 0x6680000018007fae */ /* 0x000fe2000d9a1006 */
[----:B------:R-:W-:Y:S01]  /*9dd0*/  ISETP.GE.U32.AND P3, PT, R4, 0x7ffffe9f, PT ;  /* 0x7ffffe9f0400780c */ /* 0x000fe20003f66070 */
[----:B-1----:R-:W-:-:S02]  /*9de0*/  VIADD R4, R8, 0xffffff1a ;  /* 0xffffff1a08047836 */ /* 0x002fc40000000000 */
[----:B----4-:R-:W4:Y:S01]  /*9df0*/  LDL.LU.64 R24, [R1+0x88] ;  /* 0x0000880001187983 */ /* 0x010f220000300a00 */
[----:B------:R-:W-:-:S03]  /*9e00*/  IMAD.WIDE R18, R16, 0x4, R18 ;  /* 0x0000000410127825 */ /* 0x000fc600078e0212 */
[----:B------:R-:W4:Y:S04]  /*9e10*/  LDL.LU.64 R8, [R1+0x68] ;  /* 0x0000680001087983 */ /* 0x000f280000300a00 */
[----:B------:R1:W-:Y:S04]  /*9e20*/  STL.64 [R1+0x128], R18 ;  /* 0x0001281201007387 */ /* 0x0003e80000100a00 */
[----:B------:R1:W-:Y:S04]  /*9e30*/  LDGSTS.E [R0+0x68800], desc[UR6][R18.64], !P0 ;  /* 0x6880000012007fae */ /* 0x0003e8000c1a1006 */
[----:B------:R-:W4:Y:S01]  /*9e40*/  LDL.LU.64 R26, [R1+0x48] ;  /* 0x00004800011a7983 */ /* 0x000f220000300a00 */
[----:B-1----:R-:W-:-:S03]  /*9e50*/  IMAD.WIDE R18, R16, 0x4, R6 ;  /* 0x0000000410127825 */ /* 0x002fc600078e0206 */
[----:B------:R-:W4:Y:S01]  /*9e60*/  LDL.LU.64 R6, [R1+0x28] ;  /* 0x0000280001067983 */ /* 0x000f220000300a00 */
[----:B------:R-:W-:Y:S01]  /*9e70*/  ISETP.GE.U32.AND P0, PT, R4, 0x7ffffe9b, PT ;  /* 0x7ffffe9b0400780c */ /* 0x000fe20003f06070 */
[----:B---3--:R-:W-:Y:S02]  /*9e80*/  VIADD R4, R13, 0xffffff16 ;  /* 0xffffff160d047836 */ /* 0x008fe40000000000 */
[----:B------:R-:W-:Y:S01]  /*9e90*/  LDGSTS.E [R0+0x6a800], desc[UR6][R18.64], !P2 ;  /* 0x6a80000012007fae */ /* 0x000fe2000d1a1006 */
[----:B------:R-:W1:Y:S02]  /*9ea0*/  LDC R13, c[0x0][0x3a0] ;  /* 0x0000e800ff0d7b82 */ /* 0x000e640000000800 */
[----:B------:R-:W-:Y:S01]  /*9eb0*/  ISETP.GE.U32.AND P2, PT, R4, 0x7ffffe97, PT ;  /* 0x7ffffe970400780c */ /* 0x000fe20003f46070 */
[----:B------:R-:W-:Y:S02]  /*9ec0*/  VIADD R4, R5, 0xffffff12 ;  /* 0xffffff1205047836 */ /* 0x000fe40000000000 */
[----:B------:R-:W-:-:S03]  /*9ed0*/  IMAD.WIDE R10, R16, 0x4, R10 ;  /* 0x00000004100a7825 */ /* 0x000fc600078e020a */
[----:B------:R-:W3:Y:S02]  /*9ee0*/  LDC R5, c[0x0][0x3a0] ;  /* 0x0000e800ff057b82 */ /* 0x000ee40000000800 */
[----:B------:R-:W-:Y:S01]  /*9ef0*/  LDGSTS.E [R0+0x6c800], desc[UR6][R10.64], !P1 ;  /* 0x6c8000000a007fae */ /* 0x000fe2000c9a1006 */
[----:B------:R-:W-:-:S05]  /*9f00*/  ISETP.GE.U32.AND P1, PT, R4, 0x7ffffe93, PT ;  /* 0x7ffffe930400780c */ /* 0x000fca0003f26070 */
[----:B------:R-:W1:Y:S01]  /*9f10*/  LDC R4, c[0x0][0x3a0] ;  /* 0x0000e800ff047b82 */ /* 0x000e620000000800 */
[----:B------:R3:W-:Y:S04]  /*9f20*/  STL.64 [R1+0x108], R18 ;  /* 0x0001081201007387 */ /* 0x0007e80000100a00 */
[----:B---3--:R-:W3:Y:S01]  /*9f30*/  LDL.LU.64 R18, [R1+0x8] ;  /* 0x0000080001127983 */ /* 0x008ee20000300a00 */
[----:B------:R-:W-:-:S03]  /*9f40*/  IMAD.WIDE R20, R16, 0x4, R20 ;  /* 0x0000000410147825 */ /* 0x000fc600078e0214 */
[----:B------:R1:W-:Y:S04]  /*9f50*/  STL.64 [R1+0xe8], R10 ;  /* 0x0000e80a01007387 */ /* 0x0003e80000100a00 */
[----:B------:R1:W-:Y:S04]  /*9f60*/  LDGSTS.E [R0+0x6e800], desc[UR6][R20.64], !P4 ;  /* 0x6e80000014007fae */ /* 0x0003e8000e1a1006 */
[----:B-1----:R-:W3:Y:S04]  /*9f70*/  LDL.LU.64 R10, [R1+0x930] ;  /* 0x00093000010a7983 */ /* 0x002ee80000300a00 */
[----:B------:R1:W-:Y:S01]  /*9f80*/  STL.64 [R1+0xc8], R20 ;  /* 0x0000c81401007387 */ /* 0x0003e20000100a00 */
[----:B------:R-:W-:Y:S01]  /*9f90*/  IADD3 R4, PT, PT, R4, -0xf2, RZ ;  /* 0xffffff0e04047810 */ /* 0x000fe20007ffe0ff */
[----:B-1----:R-:W1:Y:S03]  /*9fa0*/  LDC R20, c[0x0][0x3a0] ;  /* 0x0000e800ff147b82 */ /* 0x002e660000000800 */
[----:B------:R-:W-:Y:S01]  /*9fb0*/  ISETP.GE.U32.AND P4, PT, R4, 0x7ffffe8f, PT ;  /* 0x7ffffe8f0400780c */ /* 0x000fe20003f86070 */
[----:B------:R-:W-:-:S04]  /*9fc0*/  VIADD R4, R13, 0xffffff0a ;  /* 0xffffff0a0d047836 */ /* 0x000fc80000000000 */
[----:B------:R-:W1:Y:S01]  /*9fd0*/  LDC R13, c[0x0][0x3a0] ;  /* 0x0000e800ff0d7b82 */ /* 0x000e620000000800 */
[----:B--2---:R-:W-:-:S05]  /*9fe0*/  IMAD.WIDE R22, R16, 0x4, R22 ;  /* 0x0000000410167825 */ /* 0x004fca00078e0216 */
[----:B------:R4:W-:Y:S04]  /*9ff0*/  STL.64 [R1+0xa8], R22 ;  /* 0x0000a81601007387 */ /* 0x0009e80000100a00 */
[----:B------:R4:W-:Y:S01]  /*a000*/  LDGSTS.E [R0+0x70800], desc[UR6][R22.64], !P3 ;  /* 0x7080000016007fae */ /* 0x0009e2000d9a1006 */
[----:B------:R-:W-:Y:S01]  /*a010*/  ISETP.GE.U32.AND P3, PT, R4, 0x7ffffe8b, PT ;  /* 0x7ffffe8b0400780c */ /* 0x000fe20003f66070 */
[----:B------:R-:W-:Y:S02]  /*a020*/  VIADD R4, R5, 0xffffff06 ;  /* 0xffffff0605047836 */ /* 0x000fe40000000000 */
[C---:B------:R-:W-:Y:S01]  /*a030*/  IMAD.WIDE R14, R16.reuse, 0x4, R14 ;  /* 0x00000004100e7825 */ /* 0x040fe200078e020e */
[----:B------:R-:W2:Y:S03]  /*a040*/  LDC R5, c[0x0][0x3a0] ;  /* 0x0000e800ff057b82 */ /* 0x000ea60000000800 */
[----:B----4-:R-:W-:-:S04]  /*a050*/  IMAD.WIDE R22, R16, 0x4, R24 ;  /* 0x0000000410167825 */ /* 0x010fc800078e0218 */
[----:B------:R-:W-:Y:S01]  /*a060*/  IMAD.WIDE R8, R16, 0x4, R8 ;  /* 0x0000000410087825 */ /* 0x000fe200078e0208 */
[----:B------:R-:W-:Y:S01]  /*a070*/  LDGSTS.E [R0+0x72800], desc[UR6][R22.64], !P0 ;  /* 0x7280000016007fae */ /* 0x000fe2000c1a1006 */
[----:B------:R-:W-:Y:S02]  /*a080*/  ISETP.GE.U32.AND P0, PT, R4, 0x7ffffe87, PT ;  /* 0x7ffffe870400780c */ /* 0x000fe40003f06070 */
[----:B-1----:R-:W-:Y:S01]  /*a090*/  VIADD R4, R20, 0xffffff02 ;  /* 0xffffff0214047836 */ /* 0x002fe20000000000 */
[----:B------:R-:W-:Y:S04]  /*a0a0*/  STL.64 [R1+0x88], R22 ;  /* 0x0000881601007387 */ /* 0x000fe80000100a00 */
[----:B------:R1:W-:Y:S04]  /*a0b0*/  STL.64 [R1+0x68], R8 ;  /* 0x0000680801007387 */ /* 0x0003e80000100a00 */
[----:B------:R1:W-:Y:S01]  /*a0c0*/  LDGSTS.E [R0+0x74800], desc[UR6][R8.64], !P2 ;  /* 0x7480000008007fae */ /* 0x0003e2000d1a1006 */
[C---:B------:R-:W-:Y:S01]  /*a0d0*/  IMAD.WIDE R20, R16.reuse, 0x4, R6 ;  /* 0x0000000410147825 */ /* 0x040fe200078e0206 */
[----:B-1----:R-:W1:Y:S02]  /*a0e0*/  LDC R9, c[0x0][0x3a0] ;  /* 0x0000e800ff097b82 */ /* 0x002e640000000800 */
[----:B------:R-:W4:Y:S01]  /*a0f0*/  LDL.LU.64 R6, [R1+0x3a8] ;  /* 0x0003a80001067983 */ /* 0x000f220000300a00 */
[----:B------:R-:W-:Y:S01]  /*a100*/  IMAD.WIDE R22, R16, 0x4, R26 ;  /* 0x0000000410167825 */ /* 0x000fe200078e021a */
[----:B------:R-:W-:-:S04]  /*a110*/  ISETP.GE.U32.AND P2, PT, R4, 0x7ffffe83, PT ;  /* 0x7ffffe830400780c */ /* 0x000fc80003f46070 */
[----:B------:R-:W1:Y:S01]  /*a120*/  LDC R8, c[0x0][0x3a0] ;  /* 0x0000e800ff087b82 */ /* 0x000e620000000800 */
[----:B------:R-:W-:Y:S04]  /*a130*/  STL.64 [R1+0x48], R22 ;  /* 0x0000481601007387 */ /* 0x000fe80000100a00 */
[----:B------:R-:W-:Y:S01]  /*a140*/  STL.64 [R1+0x28], R20 ;  /* 0x0000281401007387 */ /* 0x000fe20000100a00 */
[----:B------:R-:W-:Y:S02]  /*a150*/  VIADD R4, R13, 0xffffff7d ;  /* 0xffffff7d0d047836 */ /* 0x000fe40000000000 */
[----:B------:R-:W1:Y:S01]  /*a160*/  LDC R13, c[0x0][0x3a0] ;  /* 0x0000e800ff0d7b82 */ /* 0x000e620000000800 */
[----:B------:R-:W-:Y:S04]  /*a170*/  LDGSTS.E [R0+0x76800], desc[UR6][R22.64], !P1 ;  /* 0x7680000016007fae */ /* 0x000fe8000c9a1006 */
[----:B------:R-:W-:Y:S01]  /*a180*/  LDGSTS.E [R0+0x78800], desc[UR6][R20.64], !P4 ;  /* 0x7880000014007fae */ /* 0x000fe2000e1a1006 */
[----:B---3--:R-:W-:-:S05]  /*a190*/  IMAD.WIDE R18, R16, 0x4, R18 ;  /* 0x0000000410127825 */ /* 0x008fca00078e0212 */
[----:B------:R3:W-:Y:S04]  /*a1a0*/  STL.64 [R1+0x8], R18 ;  /* 0x0000081201007387 */ /* 0x0007e80000100a00 */
[----:B------:R-:W2:Y:S04]  /*a1b0*/  LDL.LU.64 R24, [R1+0x388] ;  /* 0x0003880001187983 */ /* 0x000ea80000300a00 */
[----:B------:R-:W2:Y:S01]  /*a1c0*/  LDL.LU.64 R26, [R1+0x360] ;  /* 0x00036000011a7983 */ /* 0x000ea20000300a00 */
[----:B------:R-:W-:-:S03]  /*a1d0*/  IMAD.WIDE R10, R16, 0x4, R10 ;  /* 0x00000004100a7825 */ /* 0x000fc600078e020a */
[----:B------:R-:W-:Y:S04]  /*a1e0*/  LDGSTS.E [R0+0x7a800], desc[UR6][R18.64], !P3 ;  /* 0x7a80000012007fae */ /* 0x000fe8000d9a1006 */
[----:B------:R-:W-:Y:S04]  /*a1f0*/  STL.64 [R1+0x8e8], R10 ;  /* 0x0008e80a01007387 */ /* 0x000fe80000100a00 */
[----:B------:R-:W-:Y:S01]  /*a200*/  LDGSTS.E [R0+0x7c800], desc[UR6][R10.64], !P0 ;  /* 0x7c8000000a007fae */ /* 0x000fe2000c1a1006 */
[----:B------:R-:W-:Y:S02]  /*a210*/  ISETP.GE.U32.AND P0, PT, R4, 0x7ffffefe, PT ;  /* 0x7ffffefe0400780c */ /* 0x000fe40003f06070 */
[----:B------:R-:W4:Y:S01]  /*a220*/  LDC R4, c[0x0][0x3a0] ;  /* 0x0000e800ff047b82 */ /* 0x000f220000000800 */
[----:B------:R1:W-:Y:S04]  /*a230*/  STL.64 [R1+0x900], R14 ;  /* 0x0009000e01007387 */ /* 0x0003e80000100a00 */
[----:B------:R1:W-:Y:S04]  /*a240*/  LDGSTS.E [R0+0x7e800], desc[UR6][R14.64], !P2 ;  /* 0x7e8000000e007fae */ /* 0x0003e8000d1a1006 */
[----:B---3--:R-:W3:Y:S04]  /*a250*/  LDL.LU.64 R18, [R1+0x340] ;  /* 0x0003400001127983 */ /* 0x008ee80000300a00 */
[----:B------:R-:W3:Y:S01]  /*a260*/  LDL.LU.64 R20, [R1+0x320] ;  /* 0x0003200001147983 */ /* 0x000ee20000300a00 */
[----:B-1----:R-:W-:Y:S01]  /*a270*/  VIADD R0, R9, 0xffffff79 ;  /* 0xffffff7909007836 */ /* 0x002fe20000000000 */
[----:B------:R-:W1:Y:S04]  /*a280*/  LDC R14, c[0x0][0x3a0] ;  /* 0x0000e800ff0e7b82 */ /* 0x000e680000000800 */
[----:B------:R-:W-:-:S02]  /*a290*/  ISETP.GE.U32.AND P2, PT, R0, 0x7ffffefa, PT ;  /* 0x7ffffefa0000780c */ /* 0x000fc40003f46070 */
[----:B------:R-:W-:Y:S02]  /*a2a0*/  IADD3 R0, PT, PT, R8, -0x8b, RZ ;  /* 0xffffff7508007810 */ /* 0x000fe40007ffe0ff */
[----:B------:R-:W3:Y:S01]  /*a2b0*/  LDL.LU.64 R8, [R1+0x300] ;  /* 0x0003000001087983 */ /* 0x000ee20000300a00 */
[----:B----4-:R-:W-:-:S05]  /*a2c0*/  IMAD.WIDE R6, R16, 0x4, R6 ;  /* 0x0000000410067825 */ /* 0x010fca00078e0206 */
[----:B------:R4:W-:Y:S04]  /*a2d0*/  STL.64 [R1+0x4d8], R6 ;  /* 0x0004d80601007387 */ /* 0x0009e80000100a00 */
[----:B------:R-:W-:Y:S04]  /*a2e0*/  LDGSTS.E [R3+0x41000], desc[UR6][R6.64], !P0 ;  /* 0x4100000006037fae */ /* 0x000fe8000c1a1006 */
[----:B----4-:R-:W4:Y:S01]  /*a2f0*/  LDL.LU.64 R6, [R1+0x2e0] ;  /* 0x0002e00001067983 */ /* 0x010f220000300a00 */
[----:B------:R-:W-:Y:S01]  /*a300*/  ISETP.GE.U32.AND P1, PT, R0, 0x7ffffef6, PT ;  /* 0x7ffffef60000780c */ /* 0x000fe20003f26070 */
[----:B------:R-:W-:-:S02]  /*a310*/  VIADD R4, R4, 0xffffff71 ;  /* 0xffffff7104047836 */ /* 0x000fc40000000000 */
[----:B--2---:R-:W-:Y:S02]  /*a320*/  VIADD R0, R5, 0xffffff6d ;  /* 0xffffff6d05007836 */ /* 0x004fe40000000000 */
[----:B------:R-:W2:Y:S01]  /*a330*/  LDC R5, c[0x0][0x3a0] ;  /* 0x0000e800ff057b82 */ /* 0x000ea20000000800 */
[----:B------:R-:W-:Y:S02]  /*a340*/  ISETP.GE.U32.AND P4, PT, R4, 0x7ffffef2, PT ;  /* 0x7ffffef20400780c */ /* 0x000fe40003f86070 */
[----:B------:R-:W-:Y:S01]  /*a350*/  ISETP.GE.U32.AND P3, PT, R0, 0x7ffffeee, PT ;  /* 0x7ffffeee0000780c */ /* 0x000fe20003f66070 */
[----:B------:R-:W-:-:S04]  /*a360*/  VIADD R0, R13, 0xffffff69 ;  /* 0xffffff690d007836 */ /* 0x000fc80000000000 */
[----:B------:R-:W2:Y:S01]  /*a370*/  LDC R4, c[0x0][0x3a0] ;  /* 0x0000e800ff047b82 */ /* 0x000ea20000000800 */
[----:B------:R-:W-:Y:S01]  /*a380*/  ISETP.GE.U32.AND P0, PT, R0, 0x7ffffeea, PT ;  /* 0x7ffffeea0000780c */ /* 0x000fe20003f06070 */
[----:B-1----:R-:W-:-:S06]  /*a390*/  VIADD R0, R14, 0xffffff65 ;  /* 0xffffff650e007836 */ /* 0x002fcc0000000000 */
[----:B------:R-:W1:Y:S08]  /*a3a0*/  LDC R13, c[0x0][0x3a0] ;  /* 0x0000e800ff0d7b82 */ /* 0x000e700000000800 */
[----:B------:R-:W1:Y:S01]  /*a3b0*/  LDC R14, c[0x0][0x3a0] ;  /* 0x0000e800ff0e7b82 */ /* 0x000e620000000800 */
[----:B------:R-:W-:-:S05]  /*a3c0*/  IMAD.WIDE R10, R16, 0x4, R24 ;  /* 0x00000004100a7825 */ /* 0x000fca00078e0218 */
[----:B------:R2:W-:Y:S04]  /*a3d0*/  STL.64 [R1+0x4f8], R10 ;  /* 0x0004f80a01007387 */ /* 0x0005e80000100a00 */
[----:B------:R2:W-:Y:S04]  /*a3e0*/  LDGSTS.E [R3+0x43000], desc[UR6][R10.64], !P2 ;  /* 0x430000000a037fae */ /* 0x0005e8000d1a1006 */
[----:B------:R-:W4:Y:S01]  /*a3f0*/  LDL.LU.64 R24, [R1+0x2c0] ;  /* 0x0002c00001187983 */ /* 0x000f220000300a00 */
[----:B--2---:R-:W-:-:S05]  /*a400*/  IMAD.WIDE R10, R16, 0x4, R26 ;  /* 0x00000004100a7825 */ /* 0x004fca00078e021a */
[----:B------:R3:W-:Y:S04]  /*a410*/  STL.64 [R1+0x360], R10 ;  /* 0x0003600a01007387 */ /* 0x0007e80000100a00 */
[----:B------:R3:W-:Y:S04]  /*a420*/  LDGSTS.E [R3+0x45000], desc[UR6][R10.64], !P1 ;  /* 0x450000000a037fae */ /* 0x0007e8000c9a1006 */
[----:B------:R-:W2:Y:S01]  /*a430*/  LDL.LU.64 R26, [R1+0x2a0] ;  /* 0x0002a000011a7983 */ /* 0x000ea20000300a00 */
[----:B------:R-:W-:Y:S01]  /*a440*/  ISETP.GE.U32.AND P2, PT, R0, 0x7ffffee6, PT ;  /* 0x7ffffee60000780c */ /* 0x000fe20003f46070 */
[----:B---3--:R-:W-:-:S05]  /*a450*/  IMAD.WIDE R10, R16, 0x4, R18 ;  /* 0x00000004100a7825 */ /* 0x008fca00078e0212 */
[----:B------:R3:W-:Y:S01]  /*a460*/  STL.64 [R1+0x340], R10 ;  /* 0x0003400a01007387 */ /* 0x0007e20000100a00 */
[----:B------:R-:W-:-:S03]  /*a470*/  IMAD.WIDE R8, R16, 0x4, R8 ;  /* 0x0000000410087825 */ /* 0x000fc600078e0208 */
[----:B------:R3:W-:Y:S04]  /*a480*/  LDGSTS.E [R3+0x47000], desc[UR6][R10.64], !P4 ;  /* 0x470000000a037fae */ /* 0x0007e8000e1a1006 */
[----:B------:R-:W2:Y:S01]  /*a490*/  LDL.LU.64 R18, [R1+0x280] ;  /* 0x0002800001127983 */ /* 0x000ea20000300a00 */
[----:B---3--:R-:W-:-:S05]  /*a4a0*/  IMAD.WIDE R10, R16, 0x4, R20 ;  /* 0x00000004100a7825 */ /* 0x008fca00078e0214 */
[----:B------:R-:W-:Y:S04]  /*a4b0*/  STL.64 [R1+0x320], R10 ;  /* 0x0003200a01007387 */ /* 0x000fe80000100a00 */
[----:B------:R3:W-:Y:S04]  /*a4c0*/  LDGSTS.E [R3+0x49000], desc[UR6][R10.64], !P3 ;  /* 0x490000000a037fae */ /* 0x0007e8000d9a1006 */
[----:B------:R-:W2:Y:S04]  /*a4d0*/  LDL.LU.64 R20, [R1+0x260] ;  /* 0x0002600001147983 */ /* 0x000ea80000300a00 */
[----:B------:R1:W-:Y:S04]  /*a4e0*/  STL.64 [R1+0x300], R8 ;  /* 0x0003000801007387 */ /* 0x0003e80000100a00 */
[----:B------:R-:W-:Y:S04]  /*a4f0*/  LDGSTS.E [R3+0x4b000], desc[UR6][R8.64], !P0 ;  /* 0x4b00000008037fae */ /* 0x000fe8000c1a1006 */
[----:B-1----:R-:W2:Y:S01]  /*a500*/  LDL.LU.64 R8, [R1+0x240] ;  /* 0x0002400001087983 */ /* 0x002ea20000300a00 */
[----:B----4-:R-:W-:-:S05]  /*a510*/  IMAD.WIDE R6, R16, 0x4, R6 ;  /* 0x0000000410067825 */ /* 0x010fca00078e0206 */
[----:B------:R1:W-:Y:S04]  /*a520*/  STL.64 [R1+0x2e0], R6 ;  /* 0x0002e00601007387 */ /* 0x0003e80000100a00 */
[----:B------:R-:W-:Y:S04]  /*a530*/  LDGSTS.E [R3+0x4d000], desc[UR6][R6.64], !P2 ;  /* 0x4d00000006037fae */ /* 0x000fe8000d1a1006 */
[----:B-1----:R-:W4:Y:S01]  /*a540*/  LDL.LU.64 R6, [R1+0x220] ;  /* 0x0002200001067983 */ /* 0x002f220000300a00 */
[----:B------:R-:W-:Y:S02]  /*a550*/  VIADD R0, R5, 0xffffff61 ;  /* 0xffffff6105007836 */ /* 0x000fe40000000000 */
[----:B------:R-:W1:Y:S03]  /*a560*/  LDC R5, c[0x0][0x3a0] ;  /* 0x0000e800ff057b82 */ /* 0x000e660000000800 */
[----:B------:R-:W-:-:S02]  /*a570*/  ISETP.GE.U32.AND P1, PT, R0, 0x7ffffee2, PT ;  /* 0x7ffffee20000780c */ /* 0x000fc40003f26070 */
[----:B------:R-:W-:-:S03]  /*a580*/  IADD3 R0, PT, PT, R4, -0xa3, RZ ;  /* 0xffffff5d04007810 */ /* 0x000fc60007ffe0ff */
[----:B------:R-:W1:Y:S01]  /*a590*/  LDC R4, c[0x0][0x3a0] ;  /* 0x0000e800ff047b82 */ /* 0x000e620000000800 */
[----:B------:R-:W-:Y:S01]  /*a5a0*/  ISETP.GE.U32.AND P4, PT, R0, 0x7ffffede, PT ;  /* 0x7ffffede0000780c */ /* 0x000fe20003f86070 */
[----:B------:R-:W-:-:S06]  /*a5b0*/  VIADD R0, R13, 0xffffff59 ;  /* 0xffffff590d007836 */ /* 0x000fcc0000000000 */
[----:B------:R-:W2:Y:S01]  /*a5c0*/  LDC R13, c[0x0][0x3a0] ;  /* 0x0000e800ff0d7b82 */ /* 0x000ea20000000800 */
[----:B------:R-:W-:Y:S01]  /*a5d0*/  ISETP.GE.U32.AND P3, PT, R0, 0x7ffffeda, PT ;  /* 0x7ffffeda0000780c */ /* 0x000fe20003f66070 */
[----:B---3--:R-:W-:-:S04]  /*a5e0*/  IMAD.WIDE R10, R16, 0x4, R24 ;  /* 0x00000004100a7825 */ /* 0x008fc800078e0218 */
[----:B-1----:R-:W-:Y:S01]  /*a5f0*/  VIADD R0, R5, 0xffffff55 ;  /* 0xffffff5505007836 */ /* 0x002fe20000000000 */
[----:B------:R2:W-:Y:S01]  /*a600*/  STL.64 [R1+0x2c0], R10 ;  /* 0x0002c00a01007387 */ /* 0x0005e20000100a00 */
[----:B------:R-:W1:Y:S03]  /*a610*/  LDC R5, c[0x0][0x3a0] ;  /* 0x0000e800ff057b82 */ /* 0x000e660000000800 */
[----:B------:R2:W-:Y:S01]  /*a620*/  LDGSTS.E [R3+0x4f000], desc[UR6][R10.64], !P1 ;  /* 0x4f0000000a037fae */ /* 0x0005e2000c9a1006 */
[----:B------:R-:W-:Y:S01]  /*a630*/  ISETP.GE.U32.AND P0, PT, R0, 0x7ffffed6, PT ;  /* 0x7ffffed60000780c */ /* 0x000fe20003f06070 */
[----:B------:R-:W-:Y:S02]  /*a640*/  VIADD R0, R4, 0xffffff51 ;  /* 0xffffff5104007836 */ /* 0x000fe40000000000 */
[----:B------:R-:W3:Y:S01]  /*a650*/  LDL.LU.64 R24, [R1+0x200] ;  /* 0x0002000001187983 */ /* 0x000ee20000300a00 */
[----:B------:R-:W1:Y:S01]  /*a660*/  LDC R4, c[0x0][0x3a0] ;  /* 0x0000e800ff047b82 */ /* 0x000e620000000800 */
[----:B--2---:R-:W-:Y:S01]  /*a670*/  IMAD.WIDE R10, R16, 0x4, R26 ;  /* 0x00000004100a7825 */ /* 0x004fe200078e021a */
[----:B------:R-:W-:-:S04]  /*a680*/  ISETP.GE.U32.AND P2, PT, R0, 0x7ffffed2, PT ;  /* 0x7ffffed20000780c */ /* 0x000fc80003f46070 */
[----:B------:R2:W-:Y:S01]  /*a690*/  STL.64 [R1+0x2a0], R10 ;  /* 0x0002a00a01007387 */ /* 0x0005e20000100a00 */
[----:B------:R-:W-:Y:S02]  /*a6a0*/  VIADD R0, R13, 0xffffff4d ;  /* 0xffffff4d0d007836 */ /* 0x000fe40000000000 */
[----:B------:R-:W1:Y:S01]  /*a6b0*/  LDC R13, c[0x0][0x3a0] ;  /* 0x0000e800ff0d7b82 */ /* 0x000e620000000800 */
[----:B------:R2:W-:Y:S04]  /*a6c0*/  LDGSTS.E [R3+0x51000], desc[UR6][R10.64], !P4 ;  /* 0x510000000a037fae */ /* 0x0005e8000e1a1006 */
[----:B------:R-:W3:Y:S01]  /*a6d0*/  LDL.LU.64 R26, [R1+0x1e0] ;  /* 0x0001e000011a7983 */ /* 0x000ee20000300a00 */
[----:B------:R-:W-:Y:S01]  /*a6e0*/  ISETP.GE.U32.AND P1, PT, R0, 0x7ffffece, PT ;  /* 0x7ffffece0000780c */ /* 0x000fe20003f26070 */
[----:B--2---:R-:W-:-:S05]  /*a6f0*/  IMAD.WIDE R10, R16, 0x4, R18 ;  /* 0x00000004100a7825 */ /* 0x004fca00078e0212 */
[----:B------:R2:W-:Y:S04]  /*a700*/  STL.64 [R1+0x280], R10 ;  /* 0x0002800a01007387 */ /* 0x0005e80000100a00 */
[----:B------:R2:W-:Y:S04]  /*a710*/  LDGSTS.E [R3+0x53000], desc[UR6][R10.64], !P3 ;  /* 0x530000000a037fae */ /* 0x0005e8000d9a1006 */
[----:B------:R-:W3:Y:S01]  /*a720*/  LDL.LU.64 R18, [R1+0x1c0] ;  /* 0x0001c00001127983 */ /* 0x000ee20000300a00 */
[----:B--2---:R-:W-:-:S05]  /*a730*/  IMAD.WIDE R10, R16, 0x4, R20 ;  /* 0x00000004100a7825 */ /* 0x004fca00078e0214 */
[----:B------:R-:W-:Y:S04]  /*a740*/  STL.64 [R1+0x260], R10 ;  /* 0x0002600a01007387 */ /* 0x000fe80000100a00 */
[----:B------:R3:W-:Y:S04]  /*a750*/  LDGSTS.E [R3+0x55000], desc[UR6][R10.64], !P0 ;  /* 0x550000000a037fae */ /* 0x0007e8000c1a1006 */
[----:B------:R-:W2:Y:S01]  /*a760*/  LDL.LU.64 R20, [R1+0x1a0] ;  /* 0x0001a00001147983 */ /* 0x000ea20000300a00 */
[----:B------:R-:W-:-:S05]  /*a770*/  IMAD.WIDE R8, R16, 0x4, R8 ;  /* 0x0000000410087825 */ /* 0x000fca00078e0208 */
        /* <DEDUP_REMOVED lines=11> */
[----:B------:R-:W3:Y:S01]  /*a830*/  LDC R4, c[0x0][0x3a0] ;  /* 0x0000e800ff047b82 */ /* 0x000ee20000000800 */
[----:B------:R-:W-:Y:S01]  /*a840*/  ISETP.GE.U32.AND P3, PT, R0, 0x7ffffec6, PT ;  /* 0x7ffffec60000780c */ /* 0x000fe20003f66070 */
[----:B------:R-:W-:-:S05]  /*a850*/  VIADD R0, R13, 0xffffff41 ;  /* 0xffffff410d007836 */ /* 0x000fca0000000000 */
[----:B------:R-:W-:Y:S01]  /*a860*/  ISETP.GE.U32.AND P0, PT, R0, 0x7ffffec2, PT ;  /* 0x7ffffec20000780c */ /* 0x000fe20003f06070 */
[----:B---3--:R-:W-:Y:S01]  /*a870*/  IMAD.WIDE R10, R16, 0x4, R24 ;  /* 0x00000004100a7825 */ /* 0x008fe200078e0218 */
[----:B------:R-:W3:Y:S03]  /*a880*/  LDC R13, c[0x0][0x3a0] ;  /* 0x0000e800ff0d7b82 */ /* 0x000ee60000000800 */
[----:B-1----:R-:W-:Y:S01]  /*a890*/  VIADD R0, R5, 0xffffff3d ;  /* 0xffffff3d05007836 */ /* 0x002fe20000000000 */
[----:B------:R1:W-:Y:S04]  /*a8a0*/  STL.64 [R1+0x200], R10 ;  /* 0x0002000a01007387 */ /* 0x0003e80000100a00 */
[----:B------:R-:W2:Y:S01]  /*a8b0*/  LDC R5, c[0x0][0x3a0] ;  /* 0x0000e800ff057b82 */ /* 0x000ea20000000800 */
[----:B------:R-:W-:Y:S01]  /*a8c0*/  ISETP.GE.U32.AND P2, PT, R0, 0x7ffffebe, PT ;  /* 0x7ffffebe0000780c */ /* 0x000fe20003f46070 */
[----:B------:R1:W-:Y:S01]  /*a8d0*/  LDGSTS.E [R3+0x5b000], desc[UR6][R10.64], !P4 ;  /* 0x5b0000000a037fae */ /* 0x0003e2000e1a1006 */
[----:B------:R-:W-:-:S03]  /*a8e0*/  VIADD R0, R4, 0xffffff39 ;  /* 0xffffff3904007836 */ /* 0x000fc60000000000 */
[----:B------:R-:W3:Y:S02]  /*a8f0*/  LDL.LU.64 R24, [R1+0x140] ;  /* 0x0001400001187983 */ /* 0x000ee40000300a00 */
[----:B------:R-:W2:Y:S01]  /*a900*/  LDC R4, c[0x0][0x3a0] ;  /* 0x0000e800ff047b82 */ /* 0x000ea20000000800 */
[----:B------:R-:W-:Y:S01]  /*a910*/  ISETP.GE.U32.AND P1, PT, R0, 0x7ffffeba, PT ;  /* 0x7ffffeba0000780c */ /* 0x000fe20003f26070 */
[----:B-1----:R-:W-:-:S05]  /*a920*/  IMAD.WIDE R10, R16, 0x4, R26 ;  /* 0x00000004100a7825 */ /* 0x002fca00078e021a */
[----:B------:R1:W-:Y:S04]  /*a930*/  STL.64 [R1+0x1e0], R10 ;  /* 0x0001e00a01007387 */ /* 0x0003e80000100a00 */
[----:B------:R1:W-:Y:S04]  /*a940*/  LDGSTS.E [R3+0x5d000], desc[UR6][R10.64], !P3 ;  /* 0x5d0000000a037fae */ /* 0x0003e8000d9a1006 */
[----:B------:R-:W3:Y:S01]  /*a950*/  LDL.LU.64 R26, [R1+0x120] ;  /* 0x00012000011a7983 */ /* 0x000ee20000300a00 */
[----:B-1----:R-:W-:-:S05]  /*a960*/  IMAD.WIDE R10, R16, 0x4, R18 ;  /* 0x00000004100a7825 */ /* 0x002fca00078e0212 */
[----:B------:R2:W-:Y:S04]  /*a970*/  STL.64 [R1+0x1c0], R10 ;  /* 0x0001c00a01007387 */ /* 0x0005e80000100a00 */
[----:B------:R2:W-:Y:S04]  /*a980*/  LDGSTS.E [R3+0x5f000], desc[UR6][R10.64], !P0 ;  /* 0x5f0000000a037fae */ /* 0x0005e8000c1a1006 */
[----:B------:R-:W3:Y:S01]  /*a990*/  LDL.LU.64 R18, [R1+0x100] ;  /* 0x0001000001127983 */ /* 0x000ee20000300a00 */
[C---:B--2---:R-:W-:Y:S02]  /*a9a0*/  IMAD.WIDE R10, R16.reuse, 0x4, R20 ;  /* 0x00000004100a7825 */ /* 0x044fe400078e0214 */
[----:B------:R-:W1:Y:S03]  /*a9b0*/  LDC R20, c[0x0][0x3a0] ;  /* 0x0000e800ff147b82 */ /* 0x000e660000000800 */
[----:B------:R-:W-:Y:S04]  /*a9c0*/  STL.64 [R1+0x1a0], R10 ;  /* 0x0001a00a01007387 */ /* 0x000fe80000100a00 */
[----:B------:R4:W-:Y:S01]  /*a9d0*/  LDGSTS.E [R3+0x61000], desc[UR6][R10.64], !P2 ;  /* 0x610000000a037fae */ /* 0x0009e2000d1a1006 */
[----:B------:R-:W-:-:S05]  /*a9e0*/  IMAD.WIDE R8, R16, 0x4, R8 ;  /* 0x0000000410087825 */ /* 0x000fca00078e0208 */
[----:B------:R2:W-:Y:S04]  /*a9f0*/  STL.64 [R1+0x180], R8 ;  /* 0x0001800801007387 */ /* 0x0005e80000100a00 */
[----:B------:R-:W-:Y:S04]  /*aa00*/  LDGSTS.E [R3+0x63000], desc[UR6][R8.64], !P1 ;  /* 0x6300000008037fae */ /* 0x000fe8000c9a1006 */
[----:B--2---:R-:W2:Y:S01]  /*aa10*/  LDL.LU.64 R8, [R1+0xe0] ;  /* 0x0000e00001087983 */ /* 0x004ea20000300a00 */
[----:B----4-:R-:W-:-:S03]  /*aa20*/  IMAD.WIDE R10, R16, 0x4, R6 ;  /* 0x00000004100a7825 */ /* 0x010fc600078e0206 */
[----:B------:R-:W4:Y:S01]  /*aa30*/  LDL.LU.64 R6, [R1+0xc0] ;  /* 0x0000c00001067983 */ /* 0x000f220000300a00 */
[----:B---3--:R-:W-:Y:S02]  /*aa40*/  VIADD R0, R13, 0xffffff35 ;  /* 0xffffff350d007836 */ /* 0x008fe40000000000 */
[----:B------:R-:W3:Y:S03]  /*aa50*/  LDC R13, c[0x0][0x3a0] ;  /* 0x0000e800ff0d7b82 */ /* 0x000ee60000000800 */
[----:B------:R-:W-:Y:S01]  /*aa60*/  ISETP.GE.U32.AND P4, PT, R0, 0x7ffffeb6, PT ;  /* 0x7ffffeb60000780c */ /* 0x000fe20003f86070 */
[----:B------:R-:W-:-:S04]  /*aa70*/  VIADD R0, R5, 0xffffff31 ;  /* 0xffffff3105007836 */ /* 0x000fc80000000000 */
[----:B------:R-:W1:Y:S01]  /*aa80*/  LDC R5, c[0x0][0x3a0] ;  /* 0x0000e800ff057b82 */ /* 0x000e620000000800 */
[----:B------:R-:W-:Y:S02]  /*aa90*/  ISETP.GE.U32.AND P3, PT, R0, 0x7ffffeb2, PT ;  /* 0x7ffffeb20000780c */ /* 0x000fe40003f66070 */
[----:B------:R-:W-:-:S04]  /*aaa0*/  IADD3 R0, PT, PT, R4, -0xd3, RZ ;  /* 0xffffff2d04007810 */ /* 0x000fc80007ffe0ff */
[----:B------:R-:W-:Y:S01]  /*aab0*/  ISETP.GE.U32.AND P0, PT, R0, 0x7ffffeae, PT ;  /* 0x7ffffeae0000780c */ /* 0x000fe20003f06070 */
[----:B------:R-:W-:Y:S01]  /*aac0*/  VIADD R0, R14, 0xffffff29 ;  /* 0xffffff290e007836 */ /* 0x000fe20000000000 */
[----:B------:R1:W-:Y:S01]  /*aad0*/  STL.64 [R1+0x160], R10 ;  /* 0x0001600a01007387 */ /* 0x0003e20000100a00 */
[----:B------:R-:W2:Y:S03]  /*aae0*/  LDC R4, c[0x0][0x3a0] ;  /* 0x0000e800ff047b82 */ /* 0x000ea60000000800 */
[----:B------:R-:W-:Y:S01]  /*aaf0*/  ISETP.GE.U32.AND P2, PT, R0, 0x7ffffeaa, PT ;  /* 0x7ffffeaa0000780c */ /* 0x000fe20003f46070 */
[----:B------:R1:W-:Y:S01]  /*ab00*/  LDGSTS.E [R3+0x65000], desc[UR6][R10.64], !P4 ;  /* 0x650000000a037fae */ /* 0x0003e2000e1a1006 */
[----:B---3--:R-:W-:-:S03]  /*ab10*/  VIADD R0, R13, 0xffffff25 ;  /* 0xffffff250d007836 */ /* 0x008fc60000000000 */
[----:B------:R-:W3:Y:S01]  /*ab20*/  LDL.LU.64 R14, [R1+0xa0] ;  /* 0x0000a000010e7983 */ /* 0x000ee20000300a00 */
[----:B------:R-:W2:Y:S01]  /*ab30*/  LDC R13, c[0x0][0x3a0] ;  /* 0x0000e800ff0d7b82 */ /* 0x000ea20000000800 */
[----:B------:R-:W-:Y:S01]  /*ab40*/  ISETP.GE.U32.AND P1, PT, R0, 0x7ffffea6, PT ;  /* 0x7ffffea60000780c */ /* 0x000fe20003f26070 */
[----:B-1----:R-:W-:Y:S02]  /*ab50*/  VIADD R0, R5, 0xffffff21 ;  /* 0xffffff2105007836 */ /* 0x002fe40000000000 */
[----:B------:R-:W-:-:S04]  /*ab60*/  IMAD.WIDE R10, R16, 0x4, R24 ;  /* 0x00000004100a7825 */ /* 0x000fc800078e0218 */
[----:B------:R-:W1:Y:S01]  /*ab70*/  LDC R5, c[0x0][0x3a0] ;  /* 0x0000e800ff057b82 */ /* 0x000e620000000800 */
[----:B------:R-:W-:Y:S01]  /*ab80*/  ISETP.GE.U32.AND P4, PT, R0, 0x7ffffea2, PT ;  /* 0x7ffffea20000780c */ /* 0x000fe20003f86070 */
[----:B------:R-:W-:Y:S01]  /*ab90*/  VIADD R0, R20, 0xffffff1d ;  /* 0xffffff1d14007836 */ /* 0x000fe20000000000 */
[----:B------:R1:W-:Y:S04]  /*aba0*/  STL.64 [R1+0x140], R10 ;  /* 0x0001400a01007387 */ /* 0x0003e80000100a00 */
[----:B------:R1:W-:Y:S01]  /*abb0*/  LDGSTS.E [R3+0x67000], desc[UR6][R10.64], !P3 ;  /* 0x670000000a037fae */ /* 0x0003e2000d9a1006 */
[----:B------:R-:W-:-:S03]  /*abc0*/  IMAD.WIDE R20, R16, 0x4, R26 ;  /* 0x0000000410147825 */ /* 0x000fc600078e021a */
[----:B-1----:R-:W3:Y:S04]  /*abd0*/  LDL.LU.64 R10, [R1+0x80] ;  /* 0x00008000010a7983 */ /* 0x002ee80000300a00 */
[----:B------:R-:W3:Y:S04]  /*abe0*/  LDL.LU.64 R22, [R1+0x60] ;  /* 0x0000600001167983 */ /* 0x000ee80000300a00 */
[----:B------:R1:W-:Y:S04]  /*abf0*/  STL.64 [R1+0x120], R20 ;  /* 0x0001201401007387 */ /* 0x0003e80000100a00 */
[----:B------:R1:W-:Y:S01]  /*ac00*/  LDGSTS.E [R3+0x69000], desc[UR6][R20.64], !P0 ;  /* 0x6900000014037fae */ /* 0x0003e2000c1a1006 */
[----:B------:R-:W-:-:S05]  /*ac10*/  IMAD.WIDE R24, R16, 0x4, R18 ;  /* 0x0000000410187825 */ /* 0x000fca00078e0212 */
[----:B------:R-:W-:Y:S04]  /*ac20*/  LDGSTS.E [R3+0x6b000], desc[UR6][R24.64], !P2 ;  /* 0x6b00000018037fae */ /* 0x000fe8000d1a1006 */
[----:B-1----:R-:W3:Y:S04]  /*ac30*/  LDL.LU.64 R20, [R1+0x40] ;  /* 0x0000400001147983 */ /* 0x002ee80000300a00 */
[----:B------:R-:W3:Y:S04]  /*ac40*/  LDL.LU.64 R18, [R1+0x20] ;  /* 0x0000200001127983 */ /* 0x000ee80000300a00 */
[----:B------:R-:W3:Y:S04]  /*ac50*/  LDL.LU.64 R26, [R1] ;  /* 0x00000000011a7983 */ /* 0x000ee80000300a00 */
[----:B------:R1:W-:Y:S04]  /*ac60*/  STL.64 [R1+0x100], R24 ;  /* 0x0001001801007387 */ /* 0x0003e80000100a00 */
[----:B-1----:R-:W3:Y:S01]  /*ac70*/  LDL.LU.64 R24, [R1+0x928] ;  /* 0x0009280001187983 */ /* 0x002ee20000300a00 */
[----:B--2---:R-:W-:-:S05]  /*ac80*/  IMAD.WIDE R8, R16, 0x4, R8 ;  /* 0x0000000410087825 */ /* 0x004fca00078e0208 */
[----:B------:R1:W-:Y:S04]  /*ac90*/  STL.64 [R1+0xe0], R8 ;  /* 0x0000e00801007387 */ /* 0x0003e80000100a00 */
[----:B------:R-:W-:Y:S04]  /*aca0*/  LDGSTS.E [R3+0x6d000], desc[UR6][R8.64], !P1 ;  /* 0x6d00000008037fae */ /* 0x000fe8000c9a1006 */
[----:B-1----:R-:W2:Y:S01]  /*acb0*/  LDL.LU.64 R8, [R1+0x920] ;  /* 0x0009200001087983 */ /* 0x002ea20000300a00 */
[----:B----4-:R-:W-:-:S05]  /*acc0*/  IMAD.WIDE R6, R16, 0x4, R6 ;  /* 0x0000000410067825 */ /* 0x010fca00078e0206 */
[----:B------:R1:W-:Y:S04]  /*acd0*/  STL.64 [R1+0xc0], R6 ;  /* 0x0000c00601007387 */ /* 0x0003e80000100a00 */
[----:B------:R-:W-:Y:S04]  /*ace0*/  LDGSTS.E [R3+0x6f000], desc[UR6][R6.64], !P4 ;  /* 0x6f00000006037fae */ /* 0x000fe8000e1a1006 */
[----:B-1----:R-:W4:Y:S01]  /*acf0*/  LDL.LU.64 R6, [R1+0x918] ;  /* 0x0009180001067983 */ /* 0x002f220000300a00 */
[----:B------:R-:W-:Y:S01]  /*ad00*/  ISETP.GE.U32.AND P3, PT, R0, 0x7ffffe9e, PT ;  /* 0x7ffffe9e0000780c */ /* 0x000fe20003f66070 */
[----:B------:R-:W-:-:S02]  /*ad10*/  VIADD R0, R4, 0xffffff19 ;  /* 0xffffff1904007836 */ /* 0x000fc40000000000 */
[----:B------:R-:W1:Y:S03]  /*ad20*/  LDC R4, c[0x0][0x3a0] ;  /* 0x0000e800ff047b82 */ /* 0x000e660000000800 */
[----:B------:R-:W-:Y:S02]  /*ad30*/  ISETP.GE.U32.AND P0, PT, R0, 0x7ffffe9a, PT ;  /* 0x7ffffe9a0000780c */ /* 0x000fe40003f06070 */
[----:B------:R-:W-:-:S03]  /*ad40*/  IADD3 R0, PT, PT, R13, -0xeb, RZ ;  /* 0xffffff150d007810 */ /* 0x000fc60007ffe0ff */
[----:B------:R-:W3:Y:S01]  /*ad50*/  LDC R13, c[0x0][0x3a0] ;  /* 0x0000e800ff0d7b82 */ /* 0x000ee20000000800 */
[----:B------:R-:W-:Y:S01]  /*ad60*/  ISETP.GE.U32.AND P2, PT, R0, 0x7ffffe96, PT ;  /* 0x7ffffe960000780c */ /* 0x000fe20003f46070 */
[----:B------:R-:W-:-:S05]  /*ad70*/  VIADD R0, R5, 0xffffff11 ;  /* 0xffffff1105007836 */ /* 0x000fca0000000000 */
[----:B------:R-:W-:Y:S01]  /*ad80*/  ISETP.GE.U32.AND P1, PT, R0, 0x7ffffe92, PT ;  /* 0x7ffffe920000780c */ /* 0x000fe20003f26070 */
[----:B---3--:R-:W-:Y:S01]  /*ad90*/  IMAD.WIDE R14, R16, 0x4, R14 ;  /* 0x00000004100e7825 */ /* 0x008fe200078e020e */
[----:B------:R-:W3:Y:S04]  /*ada0*/  LDC R5, c[0x0][0x3a0] ;  /* 0x0000e800ff057b82 */ /* 0x000ee80000000800 */
[----:B------:R-:W-:Y:S01]  /*adb0*/  LDGSTS.E [R3+0x71000], desc[UR6][R14.64], !P3 ;  /* 0x710000000e037fae */ /* 0x000fe2000d9a1006 */
[----:B-1----:R-:W-:-:S03]  /*adc0*/  VIADD R0, R4, 0xffffff0d ;  /* 0xffffff0d04007836 */ /* 0x002fc60000000000 */
[----:B------:R-:W1:Y:S02]  /*add0*/  LDC R4, c[0x0][0x3a0] ;  /* 0x0000e800ff047b82 */ /* 0x000e640000000800 */
[----:B------:R-:W-:Y:S01]  /*ade0*/  ISETP.GE.U32.AND P4, PT, R0, 0x7ffffe8e, PT ;  /* 0x7ffffe8e0000780c */ /* 0x000fe20003f86070 */
[----:B------:R-:W-:Y:S01]  /*adf0*/  IMAD.WIDE R10, R16, 0x4, R10 ;  /* 0x00000004100a7825 */ /* 0x000fe200078e020a */
[----:B------:R-:W-:Y:S04]  /*ae00*/  STL.64 [R1+0xa0], R14 ;  /* 0x0000a00e01007387 */ /* 0x000fe80000100a00 */
[----:B------:R1:W-:Y:S02]  /*ae10*/  LDGSTS.E [R3+0x73000], desc[UR6][R10.64], !P0 ;  /* 0x730000000a037fae */ /* 0x0003e4000c1a1006 */
[----:B-1----:R-:W-:-:S02]  /*ae20*/  VIADD R0, R4, 0xffffff09 ;  /* 0xffffff0904007836 */ /* 0x002fc40000000000 */
[----:B------:R1:W-:Y:S01]  /*ae30*/  STL.64 [R1+0x80], R10 ;  /* 0x0000800a01007387 */ /* 0x0003e20000100a00 */
[----:B------:R-:W2:Y:S02]  /*ae40*/  LDC R4, c[0x0][0x3a0] ;  /* 0x0000e800ff047b82 */ /* 0x000ea40000000800 */
[----:B------:R-:W-:Y:S01]  /*ae50*/  ISETP.GE.U32.AND P3, PT, R0, 0x7ffffe8a, PT ;  /* 0x7ffffe8a0000780c */ /* 0x000fe20003f66070 */
[----:B------:R-:W-:-:S05]  /*ae60*/  VIADD R0, R13, 0xffffff05 ;  /* 0xffffff050d007836 */ /* 0x000fca0000000000 */
[----:B------:R-:W2:Y:S01]  /*ae70*/  LDC R13, c[0x0][0x3a0] ;  /* 0x0000e800ff0d7b82 */ /* 0x000ea20000000800 */
[----:B------:R-:W-:Y:S01]  /*ae80*/  ISETP.GE.U32.AND P0, PT, R0, 0x7ffffe86, PT ;  /* 0x7ffffe860000780c */ /* 0x000fe20003f06070 */
[----:B------:R-:W-:-:S04]  /*ae90*/  IMAD.WIDE R20, R16, 0x4, R20 ;  /* 0x0000000410147825 */ /* 0x000fc800078e0214 */
[----:B-1----:R-:W-:-:S04]  /*aea0*/  IMAD.WIDE R10, R16, 0x4, R22 ;  /* 0x00000004100a7825 */ /* 0x002fc800078e0216 */
[C---:B------:R-:W-:Y:S01]  /*aeb0*/  IMAD.WIDE R18, R16.reuse, 0x4, R18 ;  /* 0x0000000410127825 */ /* 0x040fe200078e0212 */
[----:B------:R1:W-:Y:S03]  /*aec0*/  STL.64 [R1+0x60], R10 ;  /* 0x0000600a01007387 */ /* 0x0003e60000100a00 */
[C---:B------:R-:W-:Y:S01]  /*aed0*/  IMAD.WIDE R14, R16.reuse, 0x4, R26 ;  /* 0x00000004100e7825 */ /* 0x040fe200078e021a */
[----:B------:R1:W-:Y:S04]  /*aee0*/  STL.64 [R1+0x40], R20 ;  /* 0x0000401401007387 */ /* 0x0003e80000100a00 */
[----:B------:R1:W-:Y:S04]  /*aef0*/  LDGSTS.E [R3+0x75000], desc[UR6][R10.64], !P2 ;  /* 0x750000000a037fae */ /* 0x0003e8000d1a1006 */
[----:B------:R1:W-:Y:S04]  /*af00*/  STL.64 [R1+0x20], R18 ;  /* 0x0000201201007387 */ /* 0x0003e80000100a00 */
[----:B------:R-:W-:Y:S04]  /*af10*/  STL.64 [R1], R14 ;  /* 0x0000000e01007387 */ /* 0x000fe80000100a00 */
[----:B------:R-:W-:Y:S01]  /*af20*/  LDGSTS.E [R3+0x77000], desc[UR6][R20.64], !P1 ;  /* 0x7700000014037fae */ /* 0x000fe2000c9a1006 */
[----:B----4-:R-:W-:-:S03]  /*af30*/  IMAD.WIDE R6, R16, 0x4, R6 ;  /* 0x0000000410067825 */ /* 0x010fc600078e0206 */
[----:B------:R4:W-:Y:S01]  /*af40*/  LDGSTS.E [R3+0x79000], desc[UR6][R18.64], !P4 ;  /* 0x7900000012037fae */ /* 0x0009e2000e1a1006 */
[----:B-1----:R-:W1:Y:S03]  /*af50*/  LDC R10, c[0x0][0x3a0] ;  /* 0x0000e800ff0a7b82 */ /* 0x002e660000000800 */
[----:B------:R-:W2:Y:S04]  /*af60*/  LDL.LU.64 R22, [R1+0x380] ;  /* 0x0003800001167983 */ /* 0x000ea80000300a00 */
[----:B------:R-:W-:Y:S04]  /*af70*/  LDGSTS.E [R3+0x7b000], desc[UR6][R14.64], !P3 ;  /* 0x7b0000000e037fae */ /* 0x000fe8000d9a1006 */
[----:B------:R-:W2:Y:S01]  /*af80*/  LDL.LU.64 R20, [R1+0x358] ;  /* 0x0003580001147983 */ /* 0x000ea20000300a00 */
[----:B---3--:R-:W-:Y:S01]  /*af90*/  VIADD R0, R5, 0xffffff01 ;  /* 0xffffff0105007836 */ /* 0x008fe20000000000 */
[----:B----4-:R-:W3:Y:S02]  /*afa0*/  LDC R19, c[0x0][0x3a0] ;  /* 0x0000e800ff137b82 */ /* 0x010ee40000000800 */
[----:B------:R-:W-:Y:S04]  /*afb0*/  LDGSTS.E [R3+0x7d000], desc[UR6][R6.64], !P0 ;  /* 0x7d00000006037fae */ /* 0x000fe8000c1a1006 */
[----:B------:R4:W-:Y:S02]  /*afc0*/  STL.64 [R1+0x8e0], R6 ;  /* 0x0008e00601007387 */ /* 0x0009e40000100a00 */
[----:B------:R-:W1:Y:S01]  /*afd0*/  LDC R5, c[0x0][0x3a0] ;  /* 0x0000e800ff057b82 */ /* 0x000e620000000800 */
[----:B--2---:R-:W-:-:S07]  /*afe0*/  IMAD.WIDE R8, R16, 0x4, R8 ;  /* 0x0000000410087825 */ /* 0x004fce00078e0208 */
[----:B------:R-:W2:Y:S01]  /*aff0*/  LDC R18, c[0x0][0x3a0] ;  /* 0x0000e800ff127b82 */ /* 0x000ea20000000800 */
[----:B----4-:R-:W4:Y:S01]  /*b000*/  LDL.LU.64 R6, [R1+0x3a0] ;  /* 0x0003a00001067983 */ /* 0x010f220000300a00 */
[----:B------:R-:W-:Y:S02]  /*b010*/  ISETP.GE.U32.AND P2, PT, R0, 0x7ffffe82, PT ;  /* 0x7ffffe820000780c */ /* 0x000fe40003f46070 */
[----:B------:R-:W-:Y:S01]  /*b020*/  ISETP.GT.AND P0, PT, R29, 0xff, PT ;  /* 0x000000ff1d00780c */ /* 0x000fe20003f04270 */
[----:B------:R-:W4:Y:S01]  /*b030*/  LDL.LU.64 R14, [R1+0x338] ;  /* 0x00033800010e7983 */ /* 0x000f220000300a00 */
[----:B------:R-:W-:-:S04]  /*b040*/  SEL R0, RZ, 0x4, P5 ;  /* 0x00000004ff007807 */ /* 0x000fc80002800000 */
[----:B------:R-:W-:-:S04]  /*b050*/  SEL R0, R0, RZ, P0 ;  /* 0x000000ff00007207 */ /* 0x000fc80000000000 */
[----:B------:R-:W-:Y:S01]  /*b060*/  ISETP.NE.U32.AND P0, PT, R0, RZ, PT ;  /* 0x000000ff0000720c */ /* 0x000fe20003f05070 */
[----:B------:R1:W-:Y:S02]  /*b070*/  LDGSTS.E [R3+0x7f000], desc[UR6][R8.64], !P2 ;  /* 0x7f00000008037fae */ /* 0x0003e4000d1a1006 */
[----:B-1----:R-:W-:Y:S02]  /*b080*/  VIADD R0, R5, 0xffffff74 ;  /* 0xffffff7405007836 */ /* 0x002fe40000000000 */
[----:B------:R-:W1:Y:S03]  /*b090*/  LDC R5, c[0x0][0x3a0] ;  /* 0x0000e800ff057b82 */ /* 0x000e660000000800 */
[----:B------:R-:W-:Y:S02]  /*b0a0*/  ISETP.GE.U32.AND P2, PT, R0, 0x7ffffef5, PT ;  /* 0x7ffffef50000780c */ /* 0x000fe40003f46070 */
[----:B------:R-:W-:-:S02]  /*b0b0*/  IADD3 R3, PT, PT, R10, -0x84, RZ ;  /* 0xffffff7c0a037810 */ /* 0x000fc40007ffe0ff */
[----:B------:R-:W4:Y:S01]  /*b0c0*/  LDL.LU.64 R10, [R1+0x318] ;  /* 0x00031800010a7983 */ /* 0x000f220000300a00 */
[----:B---3--:R-:W-:-:S03]  /*b0d0*/  VIADD R0, R19, 0xffffff6c ;  /* 0xffffff6c13007836 */ /* 0x008fc60000000000 */
[----:B------:R-:W3:Y:S02]  /*b0e0*/  LDL.LU.64 R26, [R1+0x2f8] ;  /* 0x0002f800011a7983 */ /* 0x000ee40000300a00 */
[----:B------:R-:W-:Y:S01]  /*b0f0*/  ISETP.GE.U32.AND P4, PT, R0, 0x7ffffeed, PT ;  /* 0x7ffffeed0000780c */ /* 0x000fe20003f86070 */
[----:B--2---:R-:W-:Y:S01]  /*b100*/  VIADD R0, R18, 0xffffff68 ;  /* 0xffffff6812007836 */ /* 0x004fe20000000000 */
[----:B------:R-:W-:Y:S01]  /*b110*/  ISETP.GE.U32.AND P1, PT, R3, 0x7ffffefd, PT ;  /* 0x7ffffefd0300780c */ /* 0x000fe20003f26070 */
[----:B------:R-:W-:Y:S02]  /*b120*/  VIADD R3, R4, 0xffffff78 ;  /* 0xffffff7804037836 */ /* 0x000fe40000000000 */
[----:B------:R-:W2:Y:S01]  /*b130*/  LDC R4, c[0x0][0x3a0] ;  /* 0x0000e800ff047b82 */ /* 0x000ea20000000800 */
[----:B----4-:R-:W-:-:S05]  /*b140*/  IMAD.WIDE R6, R16, 0x4, R6 ;  /* 0x0000000410067825 */ /* 0x010fca00078e0206 */
[----:B------:R4:W-:Y:S04]  /*b150*/  STL.64 [R1+0x890], R6 ;  /* 0x0008900601007387 */ /* 0x0009e80000100a00 */
[----:B------:R-:W2:Y:S01]  /*b160*/  LDL.LU.64 R18, [R1+0x2d8] ;  /* 0x0002d80001127983 */ /* 0x000ea20000300a00 */
[----:B------:R-:W-:Y:S01]  /*b170*/  ISETP.GE.U32.AND P3, PT, R3, 0x7ffffef9, PT ;  /* 0x7ffffef90300780c */ /* 0x000fe20003f66070 */
[----:B------:R-:W-:Y:S02]  /*b180*/  VIADD R3, R13, 0xffffff70 ;  /* 0xffffff700d037836 */ /* 0x000fe40000000000 */
[----:B------:R4:W-:Y:S01]  /*b190*/  LDGSTS.E [R2+0x41800], desc[UR6][R6.64], !P1 ;  /* 0x4180000006027fae */ /* 0x0009e2000c9a1006 */
[----:B------:R-:W1:Y:S02]  /*b1a0*/  LDC R13, c[0x0][0x3a0] ;  /* 0x0000e800ff0d7b82 */ /* 0x000e640000000800 */
[----:B------:R-:W-:Y:S01]  /*b1b0*/  ISETP.GE.U32.AND P5, PT, R3, 0x7ffffef1, PT ;  /* 0x7ffffef10300780c */ /* 0x000fe20003fa6070 */
[----:B----4-:R-:W-:Y:S01]  /*b1c0*/  IMAD.WIDE R6, R16, 0x4, R22 ;  /* 0x0000000410067825 */ /* 0x010fe200078e0216 */
[----:B------:R-:W-:-:S04]  /*b1d0*/  ISETP.GE.U32.AND P1, PT, R0, 0x7ffffee9, PT ;  /* 0x7ffffee90000780c */ /* 0x000fc80003f26070 */
[----:B------:R-:W4:Y:S01]  /*b1e0*/  LDC R3, c[0x0][0x3a0] ;  /* 0x0000e800ff037b82 */ /* 0x000f220000000800 */
[----:B------:R3:W-:Y:S04]  /*b1f0*/  STL.64 [R1+0x898], R6 ;  /* 0x0008980601007387 */ /* 0x0007e80000100a00 */
[----:B------:R3:W-:Y:S04]  /*b200*/  LDGSTS.E [R2+0x43800], desc[UR6][R6.64], !P3 ;  /* 0x4380000006027fae */ /* 0x0007e8000d9a1006 */
[----:B------:R-:W4:Y:S01]  /*b210*/  LDL.LU.64 R22, [R1+0x2b8] ;  /* 0x0002b80001167983 */ /* 0x000f220000300a00 */
[----:B---3--:R-:W-:-:S05]  /*b220*/  IMAD.WIDE R6, R16, 0x4, R20 ;  /* 0x0000000410067825 */ /* 0x008fca00078e0214 */
        /* <DEDUP_REMOVED lines=14> */
[----:B------:R-:W3:Y:S01]  /*b310*/  LDL.LU.64 R26, [R1+0x238] ;  /* 0x00023800011a7983 */ /* 0x000ee20000300a00 */
[----:B--2---:R-:W-:-:S05]  /*b320*/  IMAD.WIDE R6, R16, 0x4, R18 ;  /* 0x0000000410067825 */ /* 0x004fca00078e0212 */
[----:B------:R2:W-:Y:S04]  /*b330*/  STL.64 [R1+0x2d8], R6 ;  /* 0x0002d80601007387 */ /* 0x0005e80000100a00 */
[----:B------:R-:W3:Y:S01]  /*b340*/  LDL.LU.64 R18, [R1+0x218] ;  /* 0x0002180001127983 */ /* 0x000ee20000300a00 */
[----:B------:R-:W-:Y:S02]  /*b350*/  IADD3 R0, PT, PT, R4, -0x9c, RZ ;  /* 0xffffff6404007810 */ /* 0x000fe40007ffe0ff */
[----:B------:R-:W2:Y:S02]  /*b360*/  LDC R4, c[0x0][0x3a0] ;  /* 0x0000e800ff047b82 */ /* 0x000ea40000000800 */
[----:B------:R-:W-:Y:S01]  /*b370*/  ISETP.GE.U32.AND P3, PT, R0, 0x7ffffee5, PT ;  /* 0x7ffffee50000780c */ /* 0x000fe20003f66070 */
[----:B-1----:R-:W-:-:S05]  /*b380*/  VIADD R0, R5, 0xffffff60 ;  /* 0xffffff6005007836 */ /* 0x002fca0000000000 */
[----:B------:R-:W1:Y:S01]  /*b390*/  LDC R5, c[0x0][0x3a0] ;  /* 0x0000e800ff057b82 */ /* 0x000e620000000800 */
[----:B------:R-:W-:Y:S01]  /*b3a0*/  ISETP.GE.U32.AND P2, PT, R0, 0x7ffffee1, PT ;  /* 0x7ffffee10000780c */ /* 0x000fe20003f46070 */
[----:B------:R-:W-:-:S05]  /*b3b0*/  VIADD R0, R13, 0xffffff5c ;  /* 0xffffff5c0d007836 */ /* 0x000fca0000000000 */
[----:B------:R-:W-:Y:S01]  /*b3c0*/  ISETP.GE.U32.AND P5, PT, R0, 0x7ffffedd, PT ;  /* 0x7ffffedd0000780c */ /* 0x000fe20003fa6070 */
[----:B----4-:R-:W-:Y:S01]  /*b3d0*/  VIADD R0, R3, 0xffffff58 ;  /* 0xffffff5803007836 */ /* 0x010fe20000000000 */
[----:B------:R4:W-:Y:S01]  /*b3e0*/  LDGSTS.E [R2+0x4d800], desc[UR6][R6.64], !P3 ;  /* 0x4d80000006027fae */ /* 0x0009e2000d9a1006 */
[----:B------:R-:W1:Y:S03]  /*b3f0*/  LDC R3, c[0x0][0x3a0] ;  /* 0x0000e800ff037b82 */ /* 0x000e660000000800 */
[----:B------:R-:W-:Y:S01]  /*b400*/  ISETP.GE.U32.AND P4, PT, R0, 0x7ffffed9, PT ;  /* 0x7ffffed90000780c */ /* 0x000fe20003f86070 */
[----:B--2---:R-:W-:-:S04]  /*b410*/  VIADD R0, R4, 0xffffff54 ;  /* 0xffffff5404007836 */ /* 0x004fc80000000000 */
[----:B------:R-:W2:Y:S01]  /*b420*/  LDC R4, c[0x0][0x3a0] ;  /* 0x0000e800ff047b82 */ /* 0x000ea20000000800 */
[----:B----4-:R-:W-:-:S05]  /*b430*/  IMAD.WIDE R6, R16, 0x4, R22 ;  /* 0x0000000410067825 */ /* 0x010fca00078e0216 */
[----:B------:R4:W-:Y:S02]  /*b440*/  STL.64 [R1+0x2b8], R6 ;  /* 0x0002b80601007387 */ /* 0x0009e40000100a00 */
[----:B------:R-:W2:Y:S02]  /*b450*/  LDC R13, c[0x0][0x3a0] ;  /* 0x0000e800ff0d7b82 */ /* 0x000ea40000000800 */
[----:B------:R4:W-:Y:S04]  /*b460*/  LDGSTS.E [R2+0x4f800], desc[UR6][R6.64], !P2 ;  /* 0x4f80000006027fae */ /* 0x0009e8000d1a1006 */
[----:B------:R-:W2:Y:S01]  /*b470*/  LDL.LU.64 R22, [R1+0x1f8] ;  /* 0x0001f80001167983 */ /* 0x000ea20000300a00 */
[----:B------:R-:W-:Y:S01]  /*b480*/  ISETP.GE.U32.AND P1, PT, R0, 0x7ffffed5, PT ;  /* 0x7ffffed50000780c */ /* 0x000fe20003f26070 */
[----:B-1----:R-:W-:-:S02]  /*b490*/  VIADD R0, R5, 0xffffff50 ;  /* 0xffffff5005007836 */ /* 0x002fc40000000000 */
[----:B------:R-:W1:Y:S01]  /*b4a0*/  LDC R5, c[0x0][0x3a0] ;  /* 0x0000e800ff057b82 */ /* 0x000e620000000800 */
[----:B----4-:R-:W-:-:S05]  /*b4b0*/  IMAD.WIDE R6, R16, 0x4, R20 ;  /* 0x0000000410067825 */ /* 0x010fca00078e0214 */
[----:B------:R4:W-:Y:S04]  /*b4c0*/  STL.64 [R1+0x298], R6 ;  /* 0x0002980601007387 */ /* 0x0009e80000100a00 */
[----:B------:R4:W-:Y:S04]  /*b4d0*/  LDGSTS.E [R2+0x51800], desc[UR6][R6.64], !P5 ;  /* 0x5180000006027fae */ /* 0x0009e8000e9a1006 */
[----:B------:R-:W2:Y:S01]  /*b4e0*/  LDL.LU.64 R20, [R1+0x1d8] ;  /* 0x0001d80001147983 */ /* 0x000ea20000300a00 */
[----:B------:R-:W-:Y:S01]  /*b4f0*/  ISETP.GE.U32.AND P3, PT, R0, 0x7ffffed1, PT ;  /* 0x7ffffed10000780c */ /* 0x000fe20003f66070 */
[----:B----4-:R-:W-:-:S05]  /*b500*/  IMAD.WIDE R6, R16, 0x4, R14 ;  /* 0x0000000410067825 */ /* 0x010fca00078e020e */
[----:B------:R4:W-:Y:S04]  /*b510*/  STL.64 [R1+0x278], R6 ;  /* 0x0002780601007387 */ /* 0x0009e80000100a00 */
[----:B------:R4:W-:Y:S04]  /*b520*/  LDGSTS.E [R2+0x53800], desc[UR6][R6.64], !P4 ;  /* 0x5380000006027fae */ /* 0x0009e8000e1a1006 */
[----:B------:R-:W2:Y:S01]  /*b530*/  LDL.LU.64 R14, [R1+0x1b8] ;  /* 0x0001b800010e7983 */ /* 0x000ea20000300a00 */
[----:B----4-:R-:W-:-:S05]  /*b540*/  IMAD.WIDE R6, R16, 0x4, R10 ;  /* 0x0000000410067825 */ /* 0x010fca00078e020a */
        /* <DEDUP_REMOVED lines=9> */
[----:B------:R-:W4:Y:S01]  /*b5e0*/  LDL.LU.64 R18, [R1+0x158] ;  /* 0x0001580001127983 */ /* 0x000f220000300a00 */
[----:B------:R-:W-:Y:S02]  /*b5f0*/  IADD3 R0, PT, PT, R3, -0xb4, RZ ;  /* 0xffffff4c03007810 */ /* 0x000fe40007ffe0ff */
[----:B------:R-:W2:Y:S02]  /*b600*/  LDC R3, c[0x0][0x3a0] ;  /* 0x0000e800ff037b82 */ /* 0x000ea40000000800 */
[----:B------:R-:W-:Y:S01]  /*b610*/  ISETP.GE.U32.AND P2, PT, R0, 0x7ffffecd, PT ;  /* 0x7ffffecd0000780c */ /* 0x000fe20003f46070 */
[----:B--2---:R-:W-:-:S05]  /*b620*/  VIADD R0, R4, 0xffffff48 ;  /* 0xffffff4804007836 */ /* 0x004fca0000000000 */
[----:B------:R-:W2:Y:S01]  /*b630*/  LDC R4, c[0x0][0x3a0] ;  /* 0x0000e800ff047b82 */ /* 0x000ea20000000800 */
[----:B------:R-:W-:Y:S01]  /*b640*/  ISETP.GE.U32.AND P5, PT, R0, 0x7ffffec9, PT ;  /* 0x7ffffec90000780c */ /* 0x000fe20003fa6070 */
[----:B-1----:R-:W-:-:S05]  /*b650*/  VIADD R0, R5, 0xffffff44 ;  /* 0xffffff4405007836 */ /* 0x002fca0000000000 */
[----:B------:R3:W-:Y:S01]  /*b660*/  LDGSTS.E [R2+0x59800], desc[UR6][R6.64], !P2 ;  /* 0x5980000006027fae */ /* 0x0007e2000d1a1006 */
[----:B------:R-:W1:Y:S01]  /*b670*/  LDC R5, c[0x0][0x3a0] ;  /* 0x0000e800ff057b82 */ /* 0x000e620000000800 */
[----:B------:R-:W-:Y:S01]  /*b680*/  ISETP.GE.U32.AND P4, PT, R0, 0x7ffffec5, PT ;  /* 0x7ffffec50000780c */ /* 0x000fe20003f86070 */
[----:B------:R-:W-:-:S06]  /*b690*/  VIADD R0, R3, 0xffffff40 ;  /* 0xffffff4003007836 */ /* 0x000fcc0000000000 */
[----:B------:R-:W4:Y:S01]  /*b6a0*/  LDC R3, c[0x0][0x3a0] ;  /* 0x0000e800ff037b82 */ /* 0x000f220000000800 */
[----:B------:R-:W-:Y:S01]  /*b6b0*/  ISETP.GE.U32.AND P1, PT, R0, 0x7ffffec1, PT ;  /* 0x7ffffec10000780c */ /* 0x000fe20003f26070 */
[----:B---3--:R-:W-:-:S04]  /*b6c0*/  IMAD.WIDE R6, R16, 0x4, R22 ;  /* 0x0000000410067825 */ /* 0x008fc800078e0216 */
[----:B--2---:R-:W-:Y:S01]  /*b6d0*/  VIADD R0, R4, 0xffffff3c ;  /* 0xffffff3c04007836 */ /* 0x004fe20000000000 */
[----:B------:R2:W-:Y:S01]  /*b6e0*/  STL.64 [R1+0x1f8], R6 ;  /* 0x0001f80601007387 */ /* 0x0005e20000100a00 */
[----:B------:R-:W3:Y:S03]  /*b6f0*/  LDC R4, c[0x0][0x3a0] ;  /* 0x0000e800ff047b82 */ /* 0x000ee60000000800 */
[----:B------:R2:W-:Y:S01]  /*b700*/  LDGSTS.E [R2+0x5b800], desc[UR6][R6.64], !P5 ;  /* 0x5b80000006027fae */ /* 0x0005e2000e9a1006 */
[----:B------:R-:W-:Y:S01]  /*b710*/  ISETP.GE.U32.AND P3, PT, R0, 0x7ffffebd, PT ;  /* 0x7ffffebd0000780c */ /* 0x000fe20003f66070 */
[----:B-1----:R-:W-:Y:S02]  /*b720*/  VIADD R0, R5, 0xffffff38 ;  /* 0xffffff3805007836 */ /* 0x002fe40000000000 */
[----:B------:R-:W3:Y:S01]  /*b730*/  LDL.LU.64 R22, [R1+0x138] ;  /* 0x0001380001167983 */ /* 0x000ee20000300a00 */
[----:B------:R-:W1:Y:S01]  /*b740*/  LDC R5, c[0x0][0x3a0] ;  /* 0x0000e800ff057b82 */ /* 0x000e620000000800 */
[----:B--2---:R-:W-:-:S05]  /*b750*/  IMAD.WIDE R6, R16, 0x4, R20 ;  /* 0x0000000410067825 */ /* 0x004fca00078e0214 */
[----:B------:R2:W-:Y:S04]  /*b760*/  STL.64 [R1+0x1d8], R6 ;  /* 0x0001d80601007387 */ /* 0x0005e80000100a00 */
[----:B------:R2:W-:Y:S01]  /*b770*/  LDGSTS.E [R2+0x5d800], desc[UR6][R6.64], !P4 ;  /* 0x5d80000006027fae */ /* 0x0005e2000e1a1006 */
[----:B------:R-:W-:-:S03]  /*b780*/  ISETP.GE.U32.AND P2, PT, R0, 0x7ffffeb9, PT ;  /* 0x7ffffeb90000780c */ /* 0x000fc60003f46070 */
[----:B------:R-:W3:Y:S01]  /*b790*/  LDL.LU.64 R20, [R1+0x118] ;  /* 0x0001180001147983 */ /* 0x000ee20000300a00 */
[----:B--2---:R-:W-:-:S05]  /*b7a0*/  IMAD.WIDE R6, R16, 0x4, R14 ;  /* 0x0000000410067825 */ /* 0x004fca00078e020e */
[----:B------:R4:W-:Y:S04]  /*b7b0*/  STL.64 [R1+0x1b8], R6 ;  /* 0x0001b80601007387 */ /* 0x0009e80000100a00 */
[----:B------:R4:W-:Y:S04]  /*b7c0*/  LDGSTS.E [R2+0x5f800], desc[UR6][R6.64], !P1 ;  /* 0x5f80000006027fae */ /* 0x0009e8000c9a1006 */
[----:B------:R-:W2:Y:S01]  /*b7d0*/  LDL.LU.64 R14, [R1+0xf8] ;  /* 0x0000f800010e7983 */ /* 0x000ea20000300a00 */
[----:B----4-:R-:W-:-:S05]  /*b7e0*/  IMAD.WIDE R6, R16, 0x4, R10 ;  /* 0x0000000410067825 */ /* 0x010fca00078e020a */
[----:B------:R4:W-:Y:S04]  /*b7f0*/  STL.64 [R1+0x198], R6 ;  /* 0x0001980601007387 */ /* 0x0009e80000100a00 */
[----:B------:R4:W-:Y:S02]  /*b800*/  LDGSTS.E [R2+0x61800], desc[UR6][R6.64], !P3 ;  /* 0x6180000006027fae */ /* 0x0009e4000d9a1006 */
[C---:B----4-:R-:W-:Y:S02]  /*b810*/  IMAD.WIDE R6, R16.reuse, 0x4, R26 ;  /* 0x0000000410067825 */ /* 0x050fe400078e021a */
[----:B------:R-:W4:Y:S04]  /*b820*/  LDL.LU.64 R26, [R1+0xd8] ;  /* 0x0000d800011a7983 */ /* 0x000f280000300a00 */
[----:B------:R1:W-:Y:S04]  /*b830*/  STL.64 [R1+0x178], R6 ;  /* 0x0001780601007387 */ /* 0x0003e80000100a00 */
[----:B------:R1:W-:Y:S04]  /*b840*/  LDGSTS.E [R2+0x63800], desc[UR6][R6.64], !P2 ;  /* 0x6380000006027fae */ /* 0x0003e8000d1a1006 */
[----:B------:R-:W4:Y:S01]  /*b850*/  LDL.LU.64 R10, [R1+0xb8] ;  /* 0x0000b800010a7983 */ /* 0x000f220000300a00 */
[----:B-1----:R-:W-:-:S05]  /*b860*/  IMAD.WIDE R6, R16, 0x4, R18 ;  /* 0x0000000410067825 */ /* 0x002fca00078e0212 */
[----:B------:R1:W-:Y:S04]  /*b870*/  STL.64 [R1+0x158], R6 ;  /* 0x0001580601007387 */ /* 0x0003e80000100a00 */
[----:B------:R-:W4:Y:S01]  /*b880*/  LDL.LU.64 R18, [R1+0x98] ;  /* 0x0000980001127983 */ /* 0x000f220000300a00 */
[----:B------:R-:W-:Y:S02]  /*b890*/  IADD3 R0, PT, PT, R3, -0xcc, RZ ;  /* 0xffffff3403007810 */ /* 0x000fe40007ffe0ff */
[----:B------:R-:W1:Y:S02]  /*b8a0*/  LDC R3, c[0x0][0x3a0] ;  /* 0x0000e800ff037b82 */ /* 0x000e640000000800 */
[----:B------:R-:W-:Y:S01]  /*b8b0*/  ISETP.GE.U32.AND P5, PT, R0, 0x7ffffeb5, PT ;  /* 0x7ffffeb50000780c */ /* 0x000fe20003fa6070 */
[----:B---3--:R-:W-:-:S05]  /*b8c0*/  VIADD R0, R4, 0xffffff30 ;  /* 0xffffff3004007836 */ /* 0x008fca0000000000 */
[----:B------:R-:W-:Y:S01]  /*b8d0*/  ISETP.GE.U32.AND P4, PT, R0, 0x7ffffeb1, PT ;  /* 0x7ffffeb10000780c */ /* 0x000fe20003f86070 */
[----:B------:R-:W-:Y:S01]  /*b8e0*/  VIADD R0, R13, 0xffffff2c ;  /* 0xffffff2c0d007836 */ /* 0x000fe20000000000 */
[----:B------:R-:W3:Y:S05]  /*b8f0*/  LDC R4, c[0x0][0x3a0] ;  /* 0x0000e800ff047b82 */ /* 0x000eea0000000800 */
[----:B------:R1:W-:Y:S03]  /*b900*/  LDGSTS.E [R2+0x65800], desc[UR6][R6.64], !P5 ;  /* 0x6580000006027fae */ /* 0x0003e6000e9a1006 */
[----:B------:R-:W3:Y:S01]  /*b910*/  LDC R13, c[0x0][0x3a0] ;  /* 0x0000e800ff0d7b82 */ /* 0x000ee20000000800 */
[----:B------:R-:W-:Y:S01]  /*b920*/  ISETP.GE.U32.AND P1, PT, R0, 0x7ffffead, PT ;  /* 0x7ffffead0000780c */ /* 0x000fe20003f26070 */
[----:B-1----:R-:W-:-:S06]  /*b930*/  VIADD R0, R3, 0xffffff28 ;  /* 0xffffff2803007836 */ /* 0x002fcc0000000000 */
[----:B------:R-:W1:Y:S01]  /*b940*/  LDC R3, c[0x0][0x3a0] ;  /* 0x0000e800ff037b82 */ /* 0x000e620000000800 */
[----:B------:R-:W-:Y:S01]  /*b950*/  ISETP.GE.U32.AND P3, PT, R0, 0x7ffffea9, PT ;  /* 0x7ffffea90000780c */ /* 0x000fe20003f66070 */
[----:B------:R-:W-:-:S06]  /*b960*/  VIADD R0, R5, 0xffffff24 ;  /* 0xffffff2405007836 */ /* 0x000fcc0000000000 */
[----:B------:R-:W1:Y:S01]  /*b970*/  LDC R5, c[0x0][0x3a0] ;  /* 0x0000e800ff057b82 */ /* 0x000e620000000800 */
[----:B------:R-:W-:Y:S01]  /*b980*/  ISETP.GE.U32.AND P2, PT, R0, 0x7ffffea5, PT ;  /* 0x7ffffea50000780c */ /* 0x000fe20003f46070 */
[----:B------:R-:W-:-:S04]  /*b990*/  IMAD.WIDE R6, R16, 0x4, R22 ;  /* 0x0000000410067825 */ /* 0x000fc800078e0216 */
[----:B---3--:R-:W-:Y:S01]  /*b9a0*/  VIADD R0, R13, 0xffffff20 ;  /* 0xffffff200d007836 */ /* 0x008fe20000000000 */
[----:B------:R3:W-:Y:S01]  /*b9b0*/  STL.64 [R1+0x138], R6 ;  /* 0x0001380601007387 */ /* 0x0007e20000100a00 */
[----:B------:R-:W1:Y:S03]  /*b9c0*/  LDC R13, c[0x0][0x3a0] ;  /* 0x0000e800ff0d7b82 */ /* 0x000e660000000800 */
[----:B------:R3:W-:Y:S01]  /*b9d0*/  LDGSTS.E [R2+0x67800], desc[UR6][R6.64], !P4 ;  /* 0x6780000006027fae */ /* 0x0007e2000e1a1006 */
[----:B------:R-:W-:Y:S02]  /*b9e0*/  ISETP.GE.U32.AND P5, PT, R0, 0x7ffffea1, PT ;  /* 0x7ffffea10000780c */ /* 0x000fe40003fa6070 */
[----:B------:R-:W-:Y:S01]  /*b9f0*/  IADD3 R0, PT, PT, R4, -0xe4, RZ ;  /* 0xffffff1c04007810 */ /* 0x000fe20007ffe0ff */
[----:B------:R-:W4:Y:S01]  /*ba00*/  LDL.LU.64 R22, [R1+0x78] ;  /* 0x0000780001167983 */ /* 0x000f220000300a00 */
[----:B------:R-:W1:Y:S02]  /*ba10*/  LDC R4, c[0x0][0x3a0] ;  /* 0x0000e800ff047b82 */ /* 0x000e640000000800 */
[----:B------:R-:W-:Y:S01]  /*ba20*/  ISETP.GE.U32.AND P4, PT, R0, 0x7ffffe9d, PT ;  /* 0x7ffffe9d0000780c */ /* 0x000fe20003f86070 */
[----:B---3--:R-:W-:-:S02]  /*ba30*/  IMAD.WIDE R6, R16, 0x4, R20 ;  /* 0x0000000410067825 */ /* 0x008fc400078e0214 */
[----:B------:R-:W3:Y:S04]  /*ba40*/  LDL.LU.64 R20, [R1+0x58] ;  /* 0x0000580001147983 */ /* 0x000ee80000300a00 */
[----:B------:R2:W-:Y:S04]  /*ba50*/  STL.64 [R1+0x118], R6 ;  /* 0x0001180601007387 */ /* 0x0005e80000100a00 */
[----:B------:R2:W-:Y:S02]  /*ba60*/  LDGSTS.E [R2+0x69800], desc[UR6][R6.64], !P1 ;  /* 0x6980000006027fae */ /* 0x0005e4000c9a1006 */
[----:B--2---:R-:W-:-:S05]  /*ba70*/  IMAD.WIDE R6, R16, 0x4, R14 ;  /* 0x0000000410067825 */ /* 0x004fca00078e020e */
[----:B------:R2:W-:Y:S04]  /*ba80*/  STL.64 [R1+0xf8], R6 ;  /* 0x0000f80601007387 */ /* 0x0005e80000100a00 */
[----:B------:R1:W-:Y:S04]  /*ba90*/  LDGSTS.E [R2+0x6b800], desc[UR6][R6.64], !P3 ;  /* 0x6b80000006027fae */ /* 0x0003e8000d9a1006 */
[----:B--2---:R-:W2:Y:S04]  /*baa0*/  LDL.LU.64 R6, [R1+0x38] ;  /* 0x0000380001067983 */ /* 0x004ea80000300a00 */
[----:B------:R-:W2:Y:S01]  /*bab0*/  LDL.LU.64 R14, [R1+0x18] ;  /* 0x00001800010e7983 */ /* 0x000ea20000300a00 */
[----:B----4-:R-:W-:-:S05]  /*bac0*/  IMAD.WIDE R26, R16, 0x4, R26 ;  /* 0x00000004101a7825 */ /* 0x010fca00078e021a */
[----:B------:R4:W-:Y:S04]  /*bad0*/  STL.64 [R1+0xd8], R26 ;  /* 0x0000d81a01007387 */ /* 0x0009e80000100a00 */
[----:B------:R1:W-:Y:S01]  /*bae0*/  LDGSTS.E [R2+0x6d800], desc[UR6][R26.64], !P2 ;  /* 0x6d8000001a027fae */ /* 0x0003e2000d1a1006 */
[----:B------:R-:W-:-:S05]  /*baf0*/  IMAD.WIDE R10, R16, 0x4, R10 ;  /* 0x00000004100a7825 */ /* 0x000fca00078e020a */
[----:B------:R-:W-:Y:S04]  /*bb00*/  LDGSTS.E [R2+0x6f800], desc[UR6][R10.64], !P5 ;  /* 0x6f8000000a027fae */ /* 0x000fe8000e9a1006 */
[----:B----4-:R-:W4:Y:S04]  /*bb10*/  LDL.LU.64 R26, [R1+0x910] ;  /* 0x00091000011a7983 */ /* 0x010f280000300a00 */
[----:B------:R1:W-:Y:S04]  /*bb20*/  STL.64 [R1+0xb8], R10 ;  /* 0x0000b80a01007387 */ /* 0x0003e80000100a00 */
[----:B-1----:R-:W4:Y:S01]  /*bb30*/  LDL.LU.64 R10, [R1+0x468] ;  /* 0x00046800010a7983 */ /* 0x002f220000300a00 */
[----:B------:R-:W-:-:S05]  /*bb40*/  IMAD.WIDE R18, R16, 0x4, R18 ;  /* 0x0000000410127825 */ /* 0x000fca00078e0212 */
[----:B------:R1:W-:Y:S04]  /*bb50*/  STL.64 [R1+0x98], R18 ;  /* 0x0000981201007387 */ /* 0x0003e80000100a00 */
[----:B------:R1:W-:Y:S04]  /*bb60*/  LDGSTS.E [R2+0x71800], desc[UR6][R18.64], !P4 ;  /* 0x7180000012027fae */ /* 0x0003e8000e1a1006 */
[----:B-1----:R-:W4:Y:S01]  /*bb70*/  LDL.LU.64 R18, [R1+0x908] ;  /* 0x0009080001127983 */ /* 0x002f220000300a00 */
[----:B------:R-:W-:Y:S02]  /*bb80*/  VIADD R0, R3, 0xffffff18 ;  /* 0xffffff1803007836 */ /* 0x000fe40000000000 */
[----:B------:R-:W1:Y:S03]  /*bb90*/  LDC R3, c[0x0][0x3a0] ;  /* 0x0000e800ff037b82 */ /* 0x000e660000000800 */
[----:B------:R-:W-:Y:S01]  /*bba0*/  ISETP.GE.U32.AND P1, PT, R0, 0x7ffffe99, PT ;  /* 0x7ffffe990000780c */ /* 0x000fe20003f26070 */
[----:B------:R-:W-:-:S04]  /*bbb0*/  VIADD R0, R5, 0xffffff14 ;  /* 0xffffff1405007836 */ /* 0x000fc80000000000 */
[----:B------:R-:W3:Y:S01]  /*bbc0*/  LDC R5, c[0x0][0x3a0] ;  /* 0x0000e800ff057b82 */ /* 0x000ee20000000800 */
[----:B------:R-:W-:Y:S01]  /*bbd0*/  ISETP.GE.U32.AND P3, PT, R0, 0x7ffffe95, PT ;  /* 0x7ffffe950000780c */ /* 0x000fe20003f66070 */
[----:B------:R-:W-:-:S06]  /*bbe0*/  VIADD R0, R4, 0xffffff10 ;  /* 0xffffff1004007836 */ /* 0x000fcc0000000000 */
[----:B------:R-:W3:Y:S01]  /*bbf0*/  LDC R4, c[0x0][0x3a0] ;  /* 0x0000e800ff047b82 */ /* 0x000ee20000000800 */
[----:B------:R-:W-:Y:S01]  /*bc00*/  ISETP.GE.U32.AND P2, PT, R0, 0x7ffffe91, PT ;  /* 0x7ffffe910000780c */ /* 0x000fe20003f46070 */
[----:B-1----:R-:W-:-:S05]  /*bc10*/  VIADD R0, R3, 0xffffff0c ;  /* 0xffffff0c03007836 */ /* 0x002fca0000000000 */
[----:B------:R-:W-:Y:S01]  /*bc20*/  ISETP.GE.U32.AND P5, PT, R0, 0x7ffffe8d, PT ;  /* 0x7ffffe8d0000780c */ /* 0x000fe20003fa6070 */
[----:B------:R-:W-:Y:S02]  /*bc30*/  VIADD R0, R13, 0xffffff08 ;  /* 0xffffff080d007836 */ /* 0x000fe40000000000 */
[----:B------:R-:W-:-:S03]  /*bc40*/  IMAD.WIDE R22, R16, 0x4, R22 ;  /* 0x0000000410167825 */ /* 0x000fc600078e0216 */
[----:B------:R-:W-:Y:S02]  /*bc50*/  ISETP.GE.U32.AND P4, PT, R0, 0x7ffffe89, PT ;  /* 0x7ffffe890000780c */ /* 0x000fe40003f86070 */
[----:B---3--:R-:W-:Y:S01]  /*bc60*/  IADD3 R0, PT, PT, R5, -0xfc, RZ ;  /* 0xffffff0405007810 */ /* 0x008fe20007ffe0ff */
[----:B------:R-:W-:Y:S01]  /*bc70*/  LDGSTS.E [R2+0x73800], desc[UR6][R22.64], !P1 ;  /* 0x7380000016027fae */ /* 0x000fe2000c9a1006 */
[----:B------:R-:W-:Y:S02]  /*bc80*/  IMAD.WIDE R20, R16, 0x4, R20 ;  /* 0x0000000410147825 */ /* 0x000fe400078e0214 */
[----:B------:R-:W-:Y:S01]  /*bc90*/  ISETP.GE.U32.AND P1, PT, R0, 0x7ffffe85, PT ;  /* 0x7ffffe850000780c */ /* 0x000fe20003f26070 */
[----:B------:R1:W-:Y:S01]  /*bca0*/  STL.64 [R1+0x78], R22 ;  /* 0x0000781601007387 */ /* 0x0003e20000100a00 */
[----:B------:R-:W-:-:S03]  /*bcb0*/  VIADD R0, R4, 0xffffff00 ;  /* 0xffffff0004007836 */ /* 0x000fc60000000000 */
[----:B------:R-:W-:Y:S04]  /*bcc0*/  LDGSTS.E [R2+0x75800], desc[UR6][R20.64], !P3 ;  /* 0x7580000014027fae */ /* 0x000fe8000d9a1006 */
[----:B-1----:R-:W3:Y:S04]  /*bcd0*/  LDL.LU.64 R22, [R1+0x450] ;  /* 0x0004500001167983 */ /* 0x002ee80000300a00 */
[----:B------:R-:W3:Y:S04]  /*bce0*/  LDL.LU.64 R4, [R1+0x438] ;  /* 0x0004380001047983 */ /* 0x000ee80000300a00 */
[----:B------:R1:W-:Y:S01]  /*bcf0*/  STL.64 [R1+0x58], R20 ;  /* 0x0000581401007387 */ /* 0x0003e20000100a00 */
[----:B------:R-:W-:-:S03]  /*bd00*/  IMAD.WIDE R24, R16, 0x4, R24 ;  /* 0x0000000410187825 */ /* 0x000fc600078e0218 */
[----:B-1----:R-:W3:Y:S01]  /*bd10*/  LDL.LU.64 R20, [R1+0x460] ;  /* 0x0004600001147983 */ /* 0x002ee20000300a00 */
[----:B--2---:R-:W-:-:S04]  /*bd20*/  IMAD.WIDE R6, R16, 0x4, R6 ;  /* 0x0000000410067825 */ /* 0x004fc800078e0206 */
[C---:B------:R-:W-:Y:S01]  /*bd30*/  IMAD.WIDE R14, R16.reuse, 0x4, R14 ;  /* 0x00000004100e7825 */ /* 0x040fe200078e020e */
[----:B------:R1:W-:Y:S04]  /*bd40*/  STL.64 [R1+0x38], R6 ;  /* 0x0000380601007387 */ /* 0x0003e80000100a00 */
[----:B------:R2:W-:Y:S04]  /*bd50*/  STL.64 [R1+0x18], R14 ;  /* 0x0000180e01007387 */ /* 0x0005e80000100a00 */
[----:B------:R-:W-:Y:S04]  /*bd60*/  LDGSTS.E [R2+0x77800], desc[UR6][R6.64], !P2 ;  /* 0x7780000006027fae */ /* 0x000fe8000d1a1006 */
[----:B------:R-:W-:Y:S04]  /*bd70*/  LDGSTS.E [R2+0x79800], desc[UR6][R14.64], !P5 ;  /* 0x798000000e027fae */ /* 0x000fe8000e9a1006 */
[----:B-1----:R-:W3:Y:S04]  /*bd80*/  LDL.LU.64 R6, [R1+0x448] ;  /* 0x0004480001067983 */ /* 0x002ee80000300a00 */
[----:B--2---:R-:W2:Y:S01]  /*bd90*/  LDL.LU.64 R14, [R1+0x900] ;  /* 0x00090000010e7983 */ /* 0x004ea20000300a00 */
[----:B----4-:R-:W-:-:S04]  /*bda0*/  IMAD.WIDE R26, R16, 0x4, R26 ;  /* 0x00000004101a7825 */ /* 0x010fc800078e021a */
[----:B------:R-:W-:-:S05]  /*bdb0*/  IMAD.WIDE R18, R16, 0x4, R18 ;  /* 0x0000000410127825 */ /* 0x000fca00078e0212 */
[----:B------:R-:W-:Y:S04]  /*bdc0*/  LDGSTS.E [R2+0x7b800], desc[UR6][R18.64], !P4 ;  /* 0x7b80000012027fae */ /* 0x000fe8000e1a1006 */
[----:B------:R1:W-:Y:S04]  /*bdd0*/  STL.64 [R1+0x8a8], R18 ;  /* 0x0008a81201007387 */ /* 0x0003e80000100a00 */
[----:B------:R-:W-:Y:S04]  /*bde0*/  LDGSTS.E [R2+0x7d800], desc[UR6][R26.64], !P1 ;  /* 0x7d8000001a027fae */ /* 0x000fe8000c9a1006 */
[----:B-1----:R-:W4:Y:S04]  /*bdf0*/  LDL.LU.64 R18, [R1+0x458] ;  /* 0x0004580001127983 */ /* 0x002f280000300a00 */
[----:B------:R1:W-:Y:S04]  /*be00*/  STL.64 [R1+0x8b0], R26 ;  /* 0x0008b01a01007387 */ /* 0x0003e80000100a00 */
[----:B------:R-:W-:Y:S04]  /*be10*/  STL.64 [R1+0x8b8], R24 ;  /* 0x0008b81801007387 */ /* 0x000fe80000100a00 */
[----:B-1----:R-:W2:Y:S01]  /*be20*/  LDL.LU.64 R26, [R1+0x430] ;  /* 0x00043000011a7983 */ /* 0x002ea20000300a00 */
[----:B------:R-:W-:Y:S01]  /*be30*/  ISETP.GE.U32.AND P3, PT, R0, 0x7ffffe81, PT ;  /* 0x7ffffe810000780c */ /* 0x000fe20003f66070 */
[----:B------:R-:W-:-:S12]  /*be40*/  IMAD.SHL.U32 R17, R17, 0x80, RZ ;  /* 0x0000008011117824 */ /* 0x000fd800078e00ff */
[----:B------:R1:W-:Y:S04]  /*be50*/  LDGSTS.E [R2+0x7f800], desc[UR6][R24.64], !P3 ;  /* 0x7f80000018027fae */ /* 0x0003e8000d9a1006 */
[----:B------:R-:W0:Y:S01]  /*be60*/  LDGDEPBAR ;  /* 0x00000000000079af */ /* 0x000e220000000000 */
[----:B-1----:R-:W-:-:S03]  /*be70*/  IMAD.WIDE R2, R17, 0x4, R10 ;  /* 0x0000000411027825 */ /* 0x002fc600078e020a */
[----:B------:R-:W2:Y:S01]  /*be80*/  LDL.LU.64 R10, [R1+0x428] ;  /* 0x00042800010a7983 */ /* 0x000ea20000300a00 */
[----:B---3--:R-:W-:-:S03]  /*be90*/  IMAD.WIDE R4, R17, 0x4, R4 ;  /* 0x0000000411047825 */ /* 0x008fc600078e0204 */
[----:B------:R-:W-:Y:S04]  /*bea0*/  STL [R1+0x880], R2 ;  /* 0x0008800201007387 */ /* 0x000fe80000100800 */
[----:B------:R1:W-:Y:S04]  /*beb0*/  LDGSTS.E [R28+-0x70000], desc[UR6][R2.64], P0 ;  /* 0x90000000021c7fae */ /* 0x0003e800081a1006 */
[----:B------:R1:W-:Y:S04]  /*bec0*/  STL [R1+0x878], R3 ;  /* 0x0008780301007387 */ /* 0x0003e80000100800 */
[----:B------:R-:W-:Y:S04]  /*bed0*/  STL [R1+0x87c], R4 ;  /* 0x00087c0401007387 */ /* 0x000fe80000100800 */
[----:B------:R3:W-:Y:S01]  /*bee0*/  LDGSTS.E [R28+-0x6f000], desc[UR6][R4.64], P0 ;  /* 0x91000000041c7fae */ /* 0x0007e200081a1006 */
[----:B-1----:R-:W-:-:S03]  /*bef0*/  IMAD.WIDE R2, R17, 0x4, R22 ;  /* 0x0000000411027825 */ /* 0x002fc600078e0216 */
[----:B------:R3:W-:Y:S04]  /*bf00*/  STL [R1+0x874], R5 ;  /* 0x0008740501007387 */ /* 0x0007e80000100800 */
[----:B------:R-:W2:Y:S04]  /*bf10*/  LDL.LU.64 R22, [R1+0x410] ;  /* 0x0004100001167983 */ /* 0x000ea80000300a00 */
[----:B------:R-:W-:Y:S01]  /*bf20*/  STL [R1+0x870], R2 ;  /* 0x0008700201007387 */ /* 0x000fe20000100800 */
[----:B---3--:R-:W-:-:S03]  /*bf30*/  IMAD.WIDE R4, R17, 0x4, R20 ;  /* 0x0000000411047825 */ /* 0x008fc600078e0214 */
[----:B------:R-:W-:Y:S04]  /*bf40*/  LDGSTS.E [R28+-0x6e000], desc[UR6][R2.64], P0 ;  /* 0x92000000021c7fae */ /* 0x000fe800081a1006 */
[----:B------:R-:W-:Y:S04]  /*bf50*/  STL [R1+0x868], R3 ;  /* 0x0008680301007387 */ /* 0x000fe80000100800 */
[----:B------:R-:W-:Y:S04]  /*bf60*/  STL [R1+0x86c], R4 ;  /* 0x00086c0401007387 */ /* 0x000fe80000100800 */
[----:B------:R1:W-:Y:S04]  /*bf70*/  LDGSTS.E [R28+-0x6d000], desc[UR6][R4.64], P0 ;  /* 0x93000000041c7fae */ /* 0x0003e800081a1006 */
[----:B------:R1:W-:Y:S04]  /*bf80*/  STL [R1+0x864], R5 ;  /* 0x0008640501007387 */ /* 0x0003e80000100800 */
[----:B------:R-:W3:Y:S04]  /*bf90*/  LDL.LU.64 R24, [R1+0x408] ;  /* 0x0004080001187983 */ /* 0x000ee80000300a00 */
[----:B------:R-:W3:Y:S01]  /*bfa0*/  LDL.LU.64 R20, [R1+0x400] ;  /* 0x0004000001147983 */ /* 0x000ee20000300a00 */
[----:B-1----:R-:W-:-:S04]  /*bfb0*/  IMAD.WIDE R4, R17, 0x4, R6 ;  /* 0x0000000411047825 */ /* 0x002fc800078e0206 */
[----:B----4-:R-:W-:-:S05]  /*bfc0*/  IMAD.WIDE R2, R17, 0x4, R18 ;  /* 0x0000000411027825 */ /* 0x010fca00078e0212 */
[----:B------:R-:W-:Y:S04]  /*bfd0*/  STL [R1+0x860], R2 ;  /* 0x0008600201007387 */ /* 0x000fe80000100800 */
[----:B------:R2:W-:Y:S04]  /*bfe0*/  LDGSTS.E [R28+-0x6c000], desc[UR6][R2.64], P0 ;  /* 0x94000000021c7fae */ /* 0x0005e800081a1006 */
[----:B------:R2:W-:Y:S04]  /*bff0*/  STL [R1+0x858], R3 ;  /* 0x0008580301007387 */ /* 0x0005e80000100800 */
[----:B------:R-:W-:Y:S04]  /*c000*/  STL [R1+0x85c], R4 ;  /* 0x00085c0401007387 */ /* 0x000fe80000100800 */
[----:B------:R-:W4:Y:S01]  /*c010*/  LDL.LU.64 R18, [R1+0x3f0] ;  /* 0x0003f00001127983 */ /* 0x000f220000300a00 */
[----:B--2---:R-:W-:-:S03]  /*c020*/  IMAD.WIDE R2, R17, 0x4, R26 ;  /* 0x0000000411027825 */ /* 0x004fc600078e021a */
[----:B------:R-:W-:Y:S04]  /*c030*/  STL [R1+0x854], R5 ;  /* 0x0008540501007387 */ /* 0x000fe80000100800 */
[----:B------:R-:W2:Y:S04]  /*c040*/  LDL.LU.64 R6, [R1+0x3e0] ;  /* 0x0003e00001067983 */ /* 0x000ea80000300a00 */
[----:B------:R1:W-:Y:S04]  /*c050*/  LDGSTS.E [R28+-0x6b000], desc[UR6][R4.64], P0 ;  /* 0x95000000041c7fae */ /* 0x0003e800081a1006 */
[----:B------:R-:W-:Y:S04]  /*c060*/  STL [R1+0x850], R2 ;  /* 0x0008500201007387 */ /* 0x000fe80000100800 */
[----:B------:R-:W-:Y:S04]  /*c070*/  LDGSTS.E [R28+-0x6a000], desc[UR6][R2.64], P0 ;  /* 0x96000000021c7fae */ /* 0x000fe800081a1006 */
[----:B------:R1:W-:Y:S04]  /*c080*/  STL [R1+0x848], R3 ;  /* 0x0008480301007387 */ /* 0x0003e80000100800 */
[----:B-1----:R-:W2:Y:S01]  /*c090*/  LDL.LU.64 R2, [R1+0x418] ;  /* 0x0004180001027983 */ /* 0x002ea20000300a00 */
[----:B------:R-:W-:-:S05]  /*c0a0*/  IMAD.WIDE R4, R17, 0x4, R10 ;  /* 0x0000000411047825 */ /* 0x000fca00078e020a */
[----:B------:R-:W-:Y:S04]  /*c0b0*/  STL [R1+0x84c], R4 ;  /* 0x00084c0401007387 */ /* 0x000fe80000100800 */
[----:B------:R-:W3:Y:S04]  /*c0c0*/  LDL.LU.64 R26, [R1+0x3d0] ;  /* 0x0003d000011a7983 */ /* 0x000ee80000300a00 */
[----:B------:R-:W3:Y:S04]  /*c0d0*/  LDL.LU.64 R10, [R1+0x3c0] ;  /* 0x0003c000010a7983 */ /* 0x000ee80000300a00 */
[----:B------:R1:W-:Y:S04]  /*c0e0*/  LDGSTS.E [R28+-0x69000], desc[UR6][R4.64], P0 ;  /* 0x97000000041c7fae */ /* 0x0003e800081a1006 */
[----:B------:R1:W-:Y:S02]  /*c0f0*/  STL [R1+0x844], R5 ;  /* 0x0008440501007387 */ /* 0x0003e40000100800 */
[----:B-1----:R-:W-:-:S04]  /*c100*/  IMAD.WIDE R4, R17, 0x4, R22 ;  /* 0x0000000411047825 */ /* 0x002fc800078e0216 */
[----:B--2---:R-:W-:-:S05]  /*c110*/  IMAD.WIDE R2, R17, 0x4, R2 ;  /* 0x0000000411027825 */ /* 0x004fca00078e0202 */
[----:B------:R-:W-:Y:S04]  /*c120*/  STL [R1+0x840], R2 ;  /* 0x0008400201007387 */ /* 0x000fe80000100800 */
[----:B------:R-:W-:Y:S04]  /*c130*/  STL [R1+0x838], R3 ;  /* 0x0008380301007387 */ /* 0x000fe80000100800 */
[----:B------:R-:W-:Y:S04]  /*c140*/  STL [R1+0x83c], R4 ;  /* 0x00083c0401007387 */ /* 0x000fe80000100800 */
[----:B------:R-:W-:Y:S04]  /*c150*/  LDGSTS.E [R28+-0x68000], desc[UR6][R2.64], P0 ;  /* 0x98000000021c7fae */ /* 0x000fe800081a1006 */
[----:B------:R3:W-:Y:S04]  /*c160*/  STL [R1+0x834], R5 ;  /* 0x0008340501007387 */ /* 0x0007e80000100800 */
[----:B------:R3:W-:Y:S04]  /*c170*/  LDGSTS.E [R28+-0x67000], desc[UR6][R4.64], P0 ;  /* 0x99000000041c7fae */ /* 0x0007e800081a1006 */
[----:B------:R-:W2:Y:S01]  /*c180*/  LDL.LU.64 R22, [R1+0x488] ;  /* 0x0004880001167983 */ /* 0x000ea20000300a00 */
[----:B---3--:R-:W-:-:S03]  /*c190*/  IMAD.WIDE R4, R17, 0x4, R20 ;  /* 0x0000000411047825 */ /* 0x008fc600078e0214 */
[----:B------:R-:W3:Y:S01]  /*c1a0*/  LDL.LU.64 R20, [R1+0x498] ;  /* 0x0004980001147983 */ /* 0x000ee20000300a00 */
[----:B------:R-:W-:-:S05]  /*c1b0*/  IMAD.WIDE R2, R17, 0x4, R24 ;  /* 0x0000000411027825 */ /* 0x000fca00078e0218 */
[----:B------:R-:W-:Y:S04]  /*c1c0*/  STL [R1+0x830], R2 ;  /* 0x0008300201007387 */ /* 0x000fe80000100800 */
[----:B------:R4:W-:Y:S04]  /*c1d0*/  STL [R1+0x828], R3 ;  /* 0x0008280301007387 */ /* 0x0009e80000100800 */
[----:B------:R4:W-:Y:S04]  /*c1e0*/  LDGSTS.E [R28+-0x66000], desc[UR6][R2.64], P0 ;  /* 0x9a000000021c7fae */ /* 0x0009e800081a1006 */
[----:B------:R-:W-:Y:S04]  /*c1f0*/  STL [R1+0x82c], R4 ;  /* 0x00082c0401007387 */ /* 0x000fe80000100800 */
[----:B------:R1:W-:Y:S01]  /*c200*/  STL [R1+0x824], R5 ;  /* 0x0008240501007387 */ /* 0x0003e20000100800 */
[----:B----4-:R-:W-:-:S03]  /*c210*/  IMAD.WIDE R2, R17, 0x4, R18 ;  /* 0x0000000411027825 */ /* 0x010fc600078e0212 */
[----:B------:R1:W-:Y:S04]  /*c220*/  LDGSTS.E [R28+-0x65000], desc[UR6][R4.64], P0 ;  /* 0x9b000000041c7fae */ /* 0x0003e800081a1006 */
[----:B------:R-:W4:Y:S04]  /*c230*/  LDL.LU.64 R18, [R1+0x4a8] ;  /* 0x0004a80001127983 */ /* 0x000f280000300a00 */
[----:B------:R1:W-:Y:S02]  /*c240*/  LDGSTS.E [R28+-0x64000], desc[UR6][R2.64], P0 ;  /* 0x9c000000021c7fae */ /* 0x0003e400081a1006 */
[----:B-1----:R-:W-:-:S02]  /*c250*/  IMAD.WIDE R4, R17, 0x4, R6 ;  /* 0x0000000411047825 */ /* 0x002fc400078e0206 */
[----:B------:R-:W4:Y:S04]  /*c260*/  LDL.LU.64 R6, [R1+0x4b0] ;  /* 0x0004b00001067983 */ /* 0x000f280000300a00 */
[----:B------:R-:W-:Y:S04]  /*c270*/  STL [R1+0x820], R2 ;  /* 0x0008200201007387 */ /* 0x000fe80000100800 */
[----:B------:R1:W-:Y:S04]  /*c280*/  STL [R1+0x818], R3 ;  /* 0x0008180301007387 */ /* 0x0003e80000100800 */
[----:B------:R-:W-:Y:S04]  /*c290*/  STL [R1+0x81c], R4 ;  /* 0x00081c0401007387 */ /* 0x000fe80000100800 */
[----:B------:R1:W-:Y:S02]  /*c2a0*/  STL [R1+0x814], R5 ;  /* 0x0008140501007387 */ /* 0x0003e40000100800 */
[----:B-1----:R-:W-:-:S02]  /*c2b0*/  IMAD.WIDE R2, R17, 0x4, R26 ;  /* 0x0000000411027825 */ /* 0x002fc400078e021a */
[----:B------:R1:W-:Y:S04]  /*c2c0*/  LDGSTS.E [R28+-0x63000], desc[UR6][R4.64], P0 ;  /* 0x9d000000041c7fae */ /* 0x0003e800081a1006 */
[----:B------:R-:W4:Y:S04]  /*c2d0*/  LDL.LU.64 R26, [R1+0x4a0] ;  /* 0x0004a000011a7983 */ /* 0x000f280000300a00 */
[----:B------:R2:W-:Y:S01]  /*c2e0*/  LDGSTS.E [R28+-0x62000], desc[UR6][R2.64], P0 ;  /* 0x9e000000021c7fae */ /* 0x0005e200081a1006 */
[----:B-1----:R-:W-:-:S03]  /*c2f0*/  IMAD.WIDE R4, R17, 0x4, R10 ;  /* 0x0000000411047825 */ /* 0x002fc600078e020a */
[----:B------:R-:W4:Y:S04]  /*c300*/  LDL.LU.64 R10, [R1+0x490] ;  /* 0x00049000010a7983 */ /* 0x000f280000300a00 */
[----:B------:R-:W-:Y:S04]  /*c310*/  STL [R1+0x810], R2 ;  /* 0x0008100201007387 */ /* 0x000fe80000100800 */
[----:B------:R-:W-:Y:S04]  /*c320*/  STL [R1+0x80c], R3 ;  /* 0x00080c0301007387 */ /* 0x000fe80000100800 */
[----:B------:R1:W-:Y:S04]  /*c330*/  STL [R1+0x8c0], R29 ;  /* 0x0008c01d01007387 */ /* 0x0003e80000100800 */
[----:B------:R-:W-:Y:S04]  /*c340*/  STL [R1+0x808], R4 ;  /* 0x0008080401007387 */ /* 0x000fe80000100800 */
[----:B------:R3:W-:Y:S04]  /*c350*/  LDGSTS.E [R28+-0x61000], desc[UR6][R4.64], P0 ;  /* 0x9f000000041c7fae */ /* 0x0007e800081a1006 */
[----:B------:R3:W-:Y:S04]  /*c360*/  STL [R1+0x804], R5 ;  /* 0x0008040501007387 */ /* 0x0007e80000100800 */
[----:B-1----:R-:W4:Y:S01]  /*c370*/  LDL.LU.64 R28, [R1+0x480] ;  /* 0x00048000011c7983 */ /* 0x002f220000300a00 */
[----:B--2---:R-:W-:-:S03]  /*c380*/  IMAD.WIDE R2, R17, 0x4, R22 ;  /* 0x0000000411027825 */ /* 0x004fc600078e0216 */
[----:B------:R-:W2:Y:S04]  /*c390*/  LDL.LU.64 R22, [R1+0x478] ;  /* 0x0004780001167983 */ /* 0x000ea80000300a00 */
[----:B------:R-:W-:Y:S01]  /*c3a0*/  STL [R1+0x800], R2 ;  /* 0x0008000201007387 */ /* 0x000fe20000100800 */
[----:B---3--:R-:W-:-:S03]  /*c3b0*/  IMAD.WIDE R4, R17, 0x4, R20 ;  /* 0x0000000411047825 */ /* 0x008fc600078e0214 */
[----:B------:R4:W-:Y:S04]  /*c3c0*/  STL [R1+0x7f8], R3 ;  /* 0x0007f80301007387 */ /* 0x0009e80000100800 */
[----:B------:R-:W-:Y:S04]  /*c3d0*/  STL [R1+0x7fc], R4 ;  /* 0x0007fc0401007387 */ /* 0x000fe80000100800 */
[----:B------:R-:W3:Y:S04]  /*c3e0*/  LDL.LU.64 R20, [R1+0x470] ;  /* 0x0004700001147983 */ /* 0x000ee80000300a00 */
[----:B------:R4:W-:Y:S04]  /*c3f0*/  LDGSTS.E [R12+-0x6f800], desc[UR6][R2.64], P0 ;  /* 0x90800000020c7fae */ /* 0x0009e800081a1006 */
[----:B------:R1:W-:Y:S04]  /*c400*/  LDGSTS.E [R12+-0x6e800], desc[UR6][R4.64], P0 ;  /* 0x91800000040c7fae */ /* 0x0003e800081a1006 */
[----:B------:R1:W-:Y:S04]  /*c410*/  STL [R1+0x7f4], R5 ;  /* 0x0007f40501007387 */ /* 0x0003e80000100800 */
[----:B------:R-:W3:Y:S01]  /*c420*/  LDL.LU.64 R24, [R1+0x440] ;  /* 0x0004400001187983 */ /* 0x000ee20000300a00 */
[----:B----4-:R-:W-:-:S05]  /*c430*/  IMAD.WIDE R2, R17, 0x4, R18 ;  /* 0x0000000411027825 */ /* 0x010fca00078e0212 */
[----:B------:R-:W-:Y:S01]  /*c440*/  STL [R1+0x7f0], R2 ;  /* 0x0007f00201007387 */ /* 0x000fe20000100800 */
[----:B-1----:R-:W-:-:S03]  /*c450*/  IMAD.WIDE R4, R17, 0x4, R6 ;  /* 0x0000000411047825 */ /* 0x002fc600078e0206 */
[----:B------:R1:W-:Y:S04]  /*c460*/  STL [R1+0x7e8], R3 ;  /* 0x0007e80301007387 */ /* 0x0003e80000100800 */
[----:B------:R-:W-:Y:S04]  /*c470*/  STL [R1+0x7ec], R4 ;  /* 0x0007ec0401007387 */ /* 0x000fe80000100800 */
[----:B------:R-:W4:Y:S04]  /*c480*/  LDL.LU.64 R18, [R1+0x420] ;  /* 0x0004200001127983 */ /* 0x000f280000300a00 */
[----:B------:R-:W4:Y:S04]  /*c490*/  LDL.LU.64 R6, [R1+0x3f8] ;  /* 0x0003f80001067983 */ /* 0x000f280000300a00 */
[----:B------:R1:W-:Y:S04]  /*c4a0*/  LDGSTS.E [R12+-0x6d800], desc[UR6][R2.64], P0 ;  /* 0x92800000020c7fae */ /* 0x0003e800081a1006 */
[----:B------:R1:W-:Y:S04]  /*c4b0*/  LDGSTS.E [R12+-0x6c800], desc[UR6][R4.64], P0 ;  /* 0x93800000040c7fae */ /* 0x0003e800081a1006 */
[----:B------:R1:W-:Y:S02]  /*c4c0*/  STL [R1+0x7e4], R5 ;  /* 0x0007e40501007387 */ /* 0x0003e40000100800 */
[----:B-1----:R-:W-:-:S04]  /*c4d0*/  IMAD.WIDE R2, R17, 0x4, R26 ;  /* 0x0000000411027825 */ /* 0x002fc800078e021a */
[C---:B------:R-:W-:Y:S01]  /*c4e0*/  IMAD.WIDE R4, R17.reuse, 0x4, R10 ;  /* 0x0000000411047825 */ /* 0x040fe200078e020a */
[----:B------:R-:W-:Y:S04]  /*c4f0*/  STL [R1+0x7e0], R2 ;  /* 0x0007e00201007387 */ /* 0x000fe80000100800 */
[----:B------:R1:W-:Y:S04]  /*c500*/  STL [R1+0x7d8], R3 ;  /* 0x0007d80301007387 */ /* 0x0003e80000100800 */
[----:B------:R-:W-:Y:S04]  /*c510*/  STL [R1+0x7dc], R4 ;  /* 0x0007dc0401007387 */ /* 0x000fe80000100800 */
[----:B------:R-:W4:Y:S04]  /*c520*/  LDL.LU.64 R26, [R1+0x3e8] ;  /* 0x0003e800011a7983 */ /* 0x000f280000300a00 */
[----:B------:R1:W-:Y:S04]  /*c530*/  LDGSTS.E [R12+-0x6b800], desc[UR6][R2.64], P0 ;  /* 0x94800000020c7fae */ /* 0x0003e800081a1006 */
[----:B------:R-:W4:Y:S04]  /*c540*/  LDL.LU.64 R10, [R1+0x3d8] ;  /* 0x0003d800010a7983 */ /* 0x000f280000300a00 */
[----:B------:R2:W-:Y:S04]  /*c550*/  LDGSTS.E [R12+-0x6a800], desc[UR6][R4.64], P0 ;  /* 0x95800000040c7fae */ /* 0x0005e800081a1006 */
[----:B------:R2:W-:Y:S01]  /*c560*/  STL [R1+0x7d4], R5 ;  /* 0x0007d40501007387 */ /* 0x0005e20000100800 */
[----:B-1----:R-:W-:-:S05]  /*c570*/  IMAD.WIDE R2, R17, 0x4, R28 ;  /* 0x0000000411027825 */ /* 0x002fca00078e021c */
[----:B------:R-:W-:Y:S04]  /*c580*/  STL [R1+0x7d0], R2 ;  /* 0x0007d00201007387 */ /* 0x000fe80000100800 */
[----:B------:R-:W-:Y:S04]  /*c590*/  STL [R1+0x7c8], R3 ;  /* 0x0007c80301007387 */ /* 0x000fe80000100800 */
[----:B------:R-:W-:Y:S01]  /*c5a0*/  LDGSTS.E [R12+-0x69800], desc[UR6][R2.64], P0 ;  /* 0x96800000020c7fae */ /* 0x000fe200081a1006 */
[----:B--2---:R-:W-:-:S05]  /*c5b0*/  IMAD.WIDE R4, R17, 0x4, R22 ;  /* 0x0000000411047825 */ /* 0x004fca00078e0216 */
[----:B------:R-:W-:Y:S04]  /*c5c0*/  STL [R1+0x7cc], R4 ;  /* 0x0007cc0401007387 */ /* 0x000fe80000100800 */
[----:B------:R3:W-:Y:S04]  /*c5d0*/  LDGSTS.E [R12+-0x68800], desc[UR6][R4.64], P0 ;  /* 0x97800000040c7fae */ /* 0x0007e800081a1006 */
[----:B------:R3:W-:Y:S04]  /*c5e0*/  STL [R1+0x7c4], R5 ;  /* 0x0007c40501007387 */ /* 0x0007e80000100800 */
[----:B------:R-:W2:Y:S01]  /*c5f0*/  LDL.LU.64 R22, [R1+0x3c8] ;  /* 0x0003c80001167983 */ /* 0x000ea20000300a00 */
[----:B---3--:R-:W-:-:S03]  /*c600*/  IMAD.WIDE R4, R17, 0x4, R20 ;  /* 0x0000000411047825 */ /* 0x008fc600078e0214 */
[----:B------:R-:W3:Y:S04]  /*c610*/  LDL.LU.64 R20, [R1+0x3b8] ;  /* 0x0003b80001147983 */ /* 0x000ee80000300a00 */
[----:B------:R-:W-:Y:S01]  /*c620*/  STL [R1+0x7b8], R4 ;  /* 0x0007b80401007387 */ /* 0x000fe20000100800 */
[----:B------:R-:W-:-:S03]  /*c630*/  IMAD.WIDE R2, R17, 0x4, R24 ;  /* 0x0000000411027825 */ /* 0x000fc600078e0218 */
[----:B------:R4:W-:Y:S04]  /*c640*/  LDGSTS.E [R12+-0x67800], desc[UR6][R4.64], P0 ;  /* 0x98800000040c7fae */ /* 0x0009e800081a1006 */
[----:B------:R4:W-:Y:S04]  /*c650*/  STL [R1+0x7b4], R5 ;  /* 0x0007b40501007387 */ /* 0x0009e80000100800 */
[----:B------:R-:W-:Y:S04]  /*c660*/  STL [R1+0x7c0], R2 ;  /* 0x0007c00201007387 */ /* 0x000fe80000100800 */
[----:B------:R1:W-:Y:S04]  /*c670*/  STL [R1+0x7bc], R3 ;  /* 0x0007bc0301007387 */ /* 0x0003e80000100800 */
[----:B------:R1:W-:Y:S01]  /*c680*/  LDGSTS.E [R12+-0x66800], desc[UR6][R2.64], P0 ;  /* 0x99800000020c7fae */ /* 0x0003e200081a1006 */
[----:B----4-:R-:W-:-:S05]  /*c690*/  IMAD.WIDE R4, R17, 0x4, R18 ;  /* 0x0000000411047825 */ /* 0x010fca00078e0212 */
[----:B------:R-:W-:Y:S04]  /*c6a0*/  STL [R1+0x7a8], R4 ;  /* 0x0007a80401007387 */ /* 0x000fe80000100800 */
[----:B------:R-:W4:Y:S01]  /*c6b0*/  LDL.LU.64 R18, [R1+0x4b8] ;  /* 0x0004b80001127983 */ /* 0x000f220000300a00 */
[----:B-1----:R-:W-:-:S03]  /*c6c0*/  IMAD.WIDE R2, R17, 0x4, R6 ;  /* 0x0000000411027825 */ /* 0x002fc600078e0206 */
[----:B------:R1:W-:Y:S04]  /*c6d0*/  STL [R1+0x7a4], R5 ;  /* 0x0007a40501007387 */ /* 0x0003e80000100800 */
[----:B------:R-:W4:Y:S04]  /*c6e0*/  LDL.LU.64 R6, [R1+0x398] ;  /* 0x0003980001067983 */ /* 0x000f280000300a00 */
[----:B------:R1:W-:Y:S04]  /*c6f0*/  LDGSTS.E [R12+-0x65800], desc[UR6][R4.64], P0 ;  /* 0x9a800000040c7fae */ /* 0x0003e800081a1006 */
[----:B------:R-:W-:Y:S04]  /*c700*/  STL [R1+0x7b0], R2 ;  /* 0x0007b00201007387 */ /* 0x000fe80000100800 */
[----:B------:R1:W-:Y:S04]  /*c710*/  LDGSTS.E [R12+-0x64800], desc[UR6][R2.64], P0 ;  /* 0x9b800000020c7fae */ /* 0x0003e800081a1006 */
[----:B------:R1:W-:Y:S04]  /*c720*/  STL [R1+0x7ac], R3 ;  /* 0x0007ac0301007387 */ /* 0x0003e80000100800 */
[----:B------:R-:W4:Y:S01]  /*c730*/  LDL.LU.64 R28, [R1+0x350] ;  /* 0x00035000011c7983 */ /* 0x000f220000300a00 */
[----:B-1----:R-:W-:-:S05]  /*c740*/  IMAD.WIDE R4, R17, 0x4, R26 ;  /* 0x0000000411047825 */ /* 0x002fca00078e021a */
[----:B------:R-:W-:Y:S01]  /*c750*/  STL [R1+0x798], R4 ;  /* 0x0007980401007387 */ /* 0x000fe20000100800 */
[----:B------:R-:W-:-:S03]  /*c760*/  IMAD.WIDE R2, R17, 0x4, R10 ;  /* 0x0000000411027825 */ /* 0x000fc600078e020a */
[----:B------:R2:W-:Y:S04]  /*c770*/  LDGSTS.E [R12+-0x63800], desc[UR6][R4.64], P0 ;  /* 0x9c800000040c7fae */ /* 0x0005e800081a1006 */
[----:B------:R-:W4:Y:S04]  /*c780*/  LDL.LU.64 R10, [R1+0x330] ;  /* 0x00033000010a7983 */ /* 0x000f280000300a00 */
[----:B------:R2:W-:Y:S04]  /*c790*/  STL [R1+0x794], R5 ;  /* 0x0007940501007387 */ /* 0x0005e80000100800 */
[----:B------:R-:W4:Y:S04]  /*c7a0*/  LDL.LU.64 R24, [R1+0x310] ;  /* 0x0003100001187983 */ /* 0x000f280000300a00 */
[----:B------:R-:W-:Y:S04]  /*c7b0*/  STL [R1+0x7a0], R2 ;  /* 0x0007a00201007387 */ /* 0x000fe80000100800 */
[----:B------:R3:W-:Y:S04]  /*c7c0*/  STL [R1+0x79c], R3 ;  /* 0x00079c0301007387 */ /* 0x0007e80000100800 */
[----:B------:R3:W-:Y:S04]  /*c7d0*/  LDGSTS.E [R12+-0x62800], desc[UR6][R2.64], P0 ;  /* 0x9d800000020c7fae */ /* 0x0007e800081a1006 */
[----:B------:R-:W4:Y:S01]  /*c7e0*/  LDL.LU.64 R26, [R1+0x2f0] ;  /* 0x0002f000011a7983 */ /* 0x000f220000300a00 */
[----:B--2---:R-:W-:-:S03]  /*c7f0*/  IMAD.WIDE R4, R17, 0x4, R22 ;  /* 0x0000000411047825 */ /* 0x004fc600078e0216 */
[----:B------:R-:W2:Y:S04]  /*c800*/  LDL.LU.64 R22, [R1+0x2d0] ;  /* 0x0002d00001167983 */ /* 0x000ea80000300a00 */
[----:B------:R1:W-:Y:S01]  /*c810*/  LDGSTS.E [R12+-0x61800], desc[UR6][R4.64], P0 ;  /* 0x9e800000040c7fae */ /* 0x0003e200081a1006 */
[----:B---3--:R-:W-:-:S03]  /*c820*/  IMAD.WIDE R2, R17, 0x4, R20 ;  /* 0x0000000411027825 */ /* 0x008fc600078e0214 */
[----:B------:R-:W3:Y:S04]  /*c830*/  LDL.LU.64 R20, [R1+0x2b0] ;  /* 0x0002b00001147983 */ /* 0x000ee80000300a00 */
[----:B------:R1:W-:Y:S04]  /*c840*/  STL.64 [R1+0x8c8], R16 ;  /* 0x0008c81001007387 */ /* 0x0003e80000100a00 */
[----:B------:R2:W-:Y:S04]  /*c850*/  LDGSTS.E [R12+-0x60800], desc[UR6][R2.64], P0 ;  /* 0x9f800000020c7fae */ /* 0x0005e800081a1006 */
[----:B------:R-:W0:Y:S04]  /*c860*/  LDGDEPBAR ;  /* 0x00000000000079af */ /* 0x000e280000000000 */
[----:B-1----:R-:W2:Y:S04]  /*c870*/  LDL.LU.64 R16, [R1+0x370] ;  /* 0x0003700001107983 */ /* 0x002ea80000300a00 */
[----:B------:R-:W-:Y:S04]  /*c880*/  STL [R1+0x790], R4 ;  /* 0x0007900401007387 */ /* 0x000fe80000100800 */
[----:B------:R-:W-:Y:S04]  /*c890*/  STL [R1+0x78c], R5 ;  /* 0x00078c0501007387 */ /* 0x000fe80000100800 */
[----:B------:R-:W-:Y:S04]  /*c8a0*/  STL [R1+0x788], R2 ;  /* 0x0007880201007387 */ /* 0x000fe80000100800 */
[----:B------:R1:W-:Y:S04]  /*c8b0*/  STL [R1+0x784], R3 ;  /* 0x0007840301007387 */ /* 0x0003e80000100800 */
[----:B-1----:R-:W3:Y:S01]  /*c8c0*/  LDL.LU.64 R2, [R1+0x290] ;  /* 0x0002900001027983 */ /* 0x002ee20000300a00 */
[----:B----4-:R-:W-:-:S03]  /*c8d0*/  IMAD.MOV.U32 R0, RZ, RZ, R19 ;  /* 0x000000ffff007224 */ /* 0x010fc600078e0013 */
[----:B------:R1:W-:Y:S04]  /*c8e0*/  STL [R1+0x388], R18 ;  /* 0x0003881201007387 */ /* 0x0003e80000100800 */
[----:B------:R-:W4:Y:S04]  /*c8f0*/  LDL.LU.64 R12, [R1+0x270] ;  /* 0x00027000010c7983 */ /* 0x000f280000300a00 */
[----:B------:R-:W-:Y:S04]  /*c900*/  STL [R1+0x3a8], R6 ;  /* 0x0003a80601007387 */ /* 0x000fe80000100800 */
[----:B------:R1:W-:Y:S04]  /*c910*/  STL [R1+0x384], R0 ;  /* 0x0003840001007387 */ /* 0x0003e80000100800 */
[----:B-1----:R-:W3:Y:S01]  /*c920*/  LDL.LU.64 R18, [R1+0x250] ;  /* 0x0002500001127983 */ /* 0x002ee20000300a00 */
[----:B------:R-:W-:-:S03]  /*c930*/  IMAD.MOV.U32 R0, RZ, RZ, R7 ;  /* 0x000000ffff007224 */ /* 0x000fc600078e0007 */
[----:B--2---:R-:W-:Y:S04]  /*c940*/  STL [R1+0x3c8], R16 ;  /* 0x0003c81001007387 */ /* 0x004fe80000100800 */
[----:B------:R1:W-:Y:S04]  /*c950*/  STL [R1+0x3a4], R0 ;  /* 0x0003a40001007387 */ /* 0x0003e80000100800 */
[----:B------:R-:W2:Y:S01]  /*c960*/  LDL.LU.64 R6, [R1+0x230] ;  /* 0x0002300001067983 */ /* 0x000ea20000300a00 */
[----:B-1----:R-:W-:-:S03]  /*c970*/  IMAD.MOV.U32 R0, RZ, RZ, R17 ;  /* 0x000000ffff007224 */ /* 0x002fc600078e0011 */
[----:B------:R-:W-:Y:S04]  /*c980*/  STL [R1+0x3e8], R28 ;  /* 0x0003e81c01007387 */ /* 0x000fe80000100800 */
[----:B------:R1:W-:Y:S04]  /*c990*/  STL [R1+0x3c4], R0 ;  /* 0x0003c40001007387 */ /* 0x0003e80000100800 */
[----:B------:R-:W2:Y:S01]  /*c9a0*/  LDL.LU.64 R4, [R1+0x210] ;  /* 0x0002100001047983 */ /* 0x000ea20000300a00 */
[----:B-1----:R-:W-:-:S03]  /*c9b0*/  MOV R0, R29 ;  /* 0x0000001d00007202 */ /* 0x002fc60000000f00 */
[----:B------:R-:W-:Y:S04]  /*c9c0*/  STL [R1+0x408], R10 ;  /* 0x0004080a01007387 */ /* 0x000fe80000100800 */
[----:B------:R1:W-:Y:S04]  /*c9d0*/  STL [R1+0x3e4], R0 ;  /* 0x0003e40001007387 */ /* 0x0003e80000100800 */
[----:B------:R-:W2:Y:S01]  /*c9e0*/  LDL.LU.64 R16, [R1+0x1f0] ;  /* 0x0001f00001107983 */ /* 0x000ea20000300a00 */
[----:B-1----:R-:W-:-:S03]  /*c9f0*/  IMAD.MOV.U32 R0, RZ, RZ, R11 ;  /* 0x000000ffff007224 */ /* 0x002fc600078e000b */
        /* <DEDUP_REMOVED lines=12> */
[----:B---3--:R-:W-:Y:S04]  /*cac0*/  STL [R1+0x488], R20 ;  /* 0x0004881401007387 */ /* 0x008fe80000100800 */
[----:B------:R1:W-:Y:S04]  /*cad0*/  STL [R1+0x464], R0 ;  /* 0x0004640001007387 */ /* 0x0003e80000100800 */
[----:B------:R-:W3:Y:S01]  /*cae0*/  LDL.LU.64 R22, [R1+0x170] ;  /* 0x0001700001167983 */ /* 0x000ee20000300a00 */
[----:B-1----:R-:W-:-:S03]  /*caf0*/  IMAD.MOV.U32 R0, RZ, RZ, R21 ;  /* 0x000000ffff007224 */ /* 0x002fc600078e0015 */
[----:B------:R-:W3:Y:S04]  /*cb00*/  LDL.LU.64 R20, [R1+0x150] ;  /* 0x0001500001147983 */ /* 0x000ee80000300a00 */
[----:B------:R1:W-:Y:S04]  /*cb10*/  STL [R1+0x484], R0 ;  /* 0x0004840001007387 */ /* 0x0003e80000100800 */
[----:B------:R4:W-:Y:S04]  /*cb20*/  STL [R1+0x4a8], R2 ;  /* 0x0004a80201007387 */ /* 0x0009e80000100800 */
[----:B------:R-:W3:Y:S01]  /*cb30*/  LDL.LU.64 R26, [R1+0x130] ;  /* 0x00013000011a7983 */ /* 0x000ee20000300a00 */
[----:B-1----:R-:W-:-:S03]  /*cb40*/  MOV R0, R3 ;  /* 0x0000000300007202 */ /* 0x002fc60000000f00 */
[----:B----4-:R-:W4:Y:S04]  /*cb50*/  LDL.LU.64 R2, [R1+0x110] ;  /* 0x0001100001027983 */ /* 0x010f280000300a00 */
[----:B------:R1:W-:Y:S04]  /*cb60*/  STL [R1+0x4a4], R0 ;  /* 0x0004a40001007387 */ /* 0x0003e80000100800 */
[----:B------:R1:W-:Y:S02]  /*cb70*/  STL [R1+0x4c8], R12 ;  /* 0x0004c80c01007387 */ /* 0x0003e40000100800 */
[----:B-1----:R-:W-:-:S02]  /*cb80*/  IMAD.MOV.U32 R0, RZ, RZ, R13 ;  /* 0x000000ffff007224 */ /* 0x002fc400078e000d */
[----:B------:R-:W4:Y:S04]  /*cb90*/  LDL.LU.64 R12, [R1+0xf0] ;  /* 0x0000f000010c7983 */ /* 0x000f280000300a00 */
[----:B------:R1:W-:Y:S04]  /*cba0*/  STL [R1+0x4c4], R0 ;  /* 0x0004c40001007387 */ /* 0x0003e80000100800 */
[----:B------:R1:W-:Y:S02]  /*cbb0*/  STL [R1+0x4e8], R18 ;  /* 0x0004e81201007387 */ /* 0x0003e40000100800 */
[----:B-1----:R-:W-:-:S02]  /*cbc0*/  IMAD.MOV.U32 R0, RZ, RZ, R19 ;  /* 0x000000ffff007224 */ /* 0x002fc400078e0013 */
[----:B------:R-:W4:Y:S04]  /*cbd0*/  LDL.LU.64 R18, [R1+0xd0] ;  /* 0x0000d00001127983 */ /* 0x000f280000300a00 */
[----:B------:R2:W-:Y:S02]  /*cbe0*/  STL [R1+0x4e4], R0 ;  /* 0x0004e40001007387 */ /* 0x0005e40000100800 */
[----:B--2---:R-:W-:Y:S02]  /*cbf0*/  IMAD.MOV.U32 R0, RZ, RZ, R7 ;  /* 0x000000ffff007224 */ /* 0x004fe400078e0007 */
[----:B------:R1:W-:Y:S04]  /*cc00*/  STL [R1+0x508], R6 ;  /* 0x0005080601007387 */ /* 0x0003e80000100800 */
[----:B-1----:R-:W2:Y:S04]  /*cc10*/  LDL.LU.64 R6, [R1+0xb0] ;  /* 0x0000b00001067983 */ /* 0x002ea80000300a00 */
[----:B------:R1:W-:Y:S04]  /*cc20*/  STL [R1+0x504], R0 ;  /* 0x0005040001007387 */ /* 0x0003e80000100800 */
[----:B------:R1:W-:Y:S02]  /*cc30*/  STL [R1+0x528], R4 ;  /* 0x0005280401007387 */ /* 0x0003e40000100800 */
[----:B-1----:R-:W-:-:S02]  /*cc40*/  IMAD.MOV.U32 R0, RZ, RZ, R5 ;  /* 0x000000ffff007224 */ /* 0x002fc400078e0005 */
[----:B------:R-:W2:Y:S04]  /*cc50*/  LDL.LU.64 R4, [R1+0x90] ;  /* 0x0000900001047983 */ /* 0x000ea80000300a00 */
[----:B------:R1:W-:Y:S04]  /*cc60*/  STL [R1+0x524], R0 ;  /* 0x0005240001007387 */ /* 0x0003e80000100800 */
[----:B------:R1:W-:Y:S02]  /*cc70*/  STL [R1+0x548], R16 ;  /* 0x0005481001007387 */ /* 0x0003e40000100800 */
[----:B-1----:R-:W-:-:S02]  /*cc80*/  IMAD.MOV.U32 R0, RZ, RZ, R17 ;  /* 0x000000ffff007224 */ /* 0x002fc400078e0011 */
[----:B------:R-:W2:Y:S04]  /*cc90*/  LDL.LU.64 R16, [R1+0x70] ;  /* 0x0000700001107983 */ /* 0x000ea80000300a00 */
[----:B------:R1:W-:Y:S04]  /*cca0*/  STL [R1+0x544], R0 ;  /* 0x0005440001007387 */ /* 0x0003e80000100800 */
[----:B------:R1:W-:Y:S02]  /*ccb0*/  STL [R1+0x568], R10 ;  /* 0x0005680a01007387 */ /* 0x0003e40000100800 */
[----:B-1----:R-:W-:-:S02]  /*ccc0*/  MOV R0, R11 ;  /* 0x0000000b00007202 */ /* 0x002fc40000000f00 */
[----:B------:R-:W2:Y:S04]  /*ccd0*/  LDL.LU.64 R10, [R1+0x50] ;  /* 0x00005000010a7983 */ /* 0x000ea80000300a00 */
        /* <DEDUP_REMOVED lines=9> */
[----:B---3--:R3:W-:Y:S01]  /*cd70*/  STL [R1+0x5c8], R22 ;  /* 0x0005c81601007387 */ /* 0x0087e20000100800 */
[----:B-1----:R-:W-:-:S03]  /*cd80*/  IMAD.MOV.U32 R0, RZ, RZ, R23 ;  /* 0x000000ffff007224 */ /* 0x002fc600078e0017 */
[----:B---3--:R-:W3:Y:S04]  /*cd90*/  LDL.LU.64 R22, [R1+0x8f8] ;  /* 0x0008f80001167983 */ /* 0x008ee80000300a00 */
[----:B------:R-:W-:Y:S04]  /*cda0*/  STL [R1+0x5e8], R20 ;  /* 0x0005e81401007387 */ /* 0x000fe80000100800 */
[----:B------:R1:W-:Y:S02]  /*cdb0*/  STL [R1+0x5c4], R0 ;  /* 0x0005c40001007387 */ /* 0x0003e40000100800 */
[----:B-1----:R-:W-:-:S02]  /*cdc0*/  IMAD.MOV.U32 R0, RZ, RZ, R21 ;  /* 0x000000ffff007224 */ /* 0x002fc400078e0015 */
[----:B------:R-:W3:Y:S04]  /*cdd0*/  LDL.LU.64 R20, [R1+0x8f0] ;  /* 0x0008f00001147983 */ /* 0x000ee80000300a00 */
[----:B------:R-:W-:Y:S04]  /*cde0*/  STL [R1+0x608], R26 ;  /* 0x0006081a01007387 */ /* 0x000fe80000100800 */
[----:B------:R1:W-:Y:S04]  /*cdf0*/  STL [R1+0x5e4], R0 ;  /* 0x0005e40001007387 */ /* 0x0003e80000100800 */
[----:B----4-:R-:W-:Y:S01]  /*ce00*/  STL [R1+0x628], R2 ;  /* 0x0006280201007387 */ /* 0x010fe20000100800 */
[----:B-1----:R-:W-:-:S05]  /*ce10*/  IMAD.MOV.U32 R0, RZ, RZ, R27 ;  /* 0x000000ffff007224 */ /* 0x002fca00078e001b */
[----:B------:R1:W-:Y:S04]  /*ce20*/  STL [R1+0x604], R0 ;  /* 0x0006040001007387 */ /* 0x0003e80000100800 */
[----:B------:R-:W4:Y:S01]  /*ce30*/  LDL.LU.64 R26, [R1+0x3b0] ;  /* 0x0003b000011a7983 */ /* 0x000f220000300a00 */
[----:B-1----:R-:W-:-:S03]  /*ce40*/  MOV R0, R3 ;  /* 0x0000000300007202 */ /* 0x002fc60000000f00 */
[----:B------:R-:W-:Y:S04]  /*ce50*/  STL [R1+0x648], R12 ;  /* 0x0006480c01007387 */ /* 0x000fe80000100800 */
[----:B------:R1:W-:Y:S04]  /*ce60*/  STL [R1+0x624], R0 ;  /* 0x0006240001007387 */ /* 0x0003e80000100800 */
[----:B------:R-:W4:Y:S01]  /*ce70*/  LDL.LU.64 R2, [R1+0x4d0] ;  /* 0x0004d00001027983 */ /* 0x000f220000300a00 */
[----:B-1----:R-:W-:-:S03]  /*ce80*/  IMAD.MOV.U32 R0, RZ, RZ, R13 ;  /* 0x000000ffff007224 */ /* 0x002fc600078e000d */
[----:B------:R-:W-:Y:S04]  /*ce90*/  STL [R1+0x668], R18 ;  /* 0x0006681201007387 */ /* 0x000fe80000100800 */
[----:B------:R1:W-:Y:S04]  /*cea0*/  STL [R1+0x644], R0 ;  /* 0x0006440001007387 */ /* 0x0003e80000100800 */
[----:B------:R-:W4:Y:S01]  /*ceb0*/  LDL.LU.64 R12, [R1+0x368] ;  /* 0x00036800010c7983 */ /* 0x000f220000300a00 */
[----:B-1----:R-:W-:-:S03]  /*cec0*/  IMAD.MOV.U32 R0, RZ, RZ, R19 ;  /* 0x000000ffff007224 */ /* 0x002fc600078e0013 */
[----:B--2---:R-:W-:Y:S04]  /*ced0*/  STL [R1+0x688], R6 ;  /* 0x0006880601007387 */ /* 0x004fe80000100800 */
        /* <DEDUP_REMOVED lines=20> */
[----:B------:R1:W-:Y:S02]  /*d020*/  STL [R1+0x704], R0 ;  /* 0x0007040001007387 */ /* 0x0003e40000100800 */
[----:B-1----:R-:W-:Y:S02]  /*d030*/  IMAD.MOV.U32 R0, RZ, RZ, R25 ;  /* 0x000000ffff007224 */ /* 0x002fe400078e0019 */
[----:B---3--:R-:W-:Y:S04]  /*d040*/  STL [R1+0x748], R20 ;  /* 0x0007481401007387 */ /* 0x008fe80000100800 */
[----:B------:R-:W-:Y:S04]  /*d050*/  STL [R1+0x724], R0 ;  /* 0x0007240001007387 */ /* 0x000fe80000100800 */
[----:B------:R1:W-:Y:S04]  /*d060*/  STL [R1+0x744], R21 ;  /* 0x0007441501007387 */ /* 0x0003e80000100800 */
[----:B-1----:R-:W3:Y:S04]  /*d070*/  LDL.LU.64 R20, [R1+0x2a8] ;  /* 0x0002a80001147983 */ /* 0x002ee80000300a00 */
[----:B------:R-:W3:Y:S04]  /*d080*/  LDL.LU.64 R28, [R1+0x288] ;  /* 0x00028800011c7983 */ /* 0x000ee80000300a00 */
[----:B------:R-:W-:Y:S01]  /*d090*/  STL [R1+0x768], R22 ;  /* 0x0007681601007387 */ /* 0x000fe20000100800 */
[----:B----4-:R-:W-:-:S03]  /*d0a0*/  IMAD.MOV.U32 R0, RZ, RZ, R27 ;  /* 0x000000ffff007224 */ /* 0x010fc600078e001b */
[----:B------:R-:W-:Y:S04]  /*d0b0*/  STL [R1+0x764], R23 ;  /* 0x0007641701007387 */ /* 0x000fe80000100800 */
[----:B------:R1:W-:Y:S04]  /*d0c0*/  STL [R1+0x390], R26 ;  /* 0x0003901a01007387 */ /* 0x0003e80000100800 */
[----:B------:R-:W4:Y:S04]  /*d0d0*/  LDL.LU.64 R24, [R1+0x268] ;  /* 0x0002680001187983 */ /* 0x000f280000300a00 */
[----:B------:R-:W-:Y:S04]  /*d0e0*/  STL [R1+0x3b0], R2 ;  /* 0x0003b00201007387 */ /* 0x000fe80000100800 */
[----:B------:R1:W-:Y:S04]  /*d0f0*/  STL [R1+0x38c], R0 ;  /* 0x00038c0001007387 */ /* 0x0003e80000100800 */
[----:B-1----:R-:W4:Y:S01]  /*d100*/  LDL.LU.64 R26, [R1+0x248] ;  /* 0x00024800011a7983 */ /* 0x002f220000300a00 */
[----:B------:R-:W-:-:S03]  /*d110*/  IMAD.MOV.U32 R0, RZ, RZ, R3 ;  /* 0x000000ffff007224 */ /* 0x000fc600078e0003 */
[----:B------:R-:W-:Y:S04]  /*d120*/  STL [R1+0x3d0], R12 ;  /* 0x0003d00c01007387 */ /* 0x000fe80000100800 */
[----:B------:R1:W-:Y:S04]  /*d130*/  STL [R1+0x3ac], R0 ;  /* 0x0003ac0001007387 */ /* 0x0003e80000100800 */
[----:B------:R-:W4:Y:S01]  /*d140*/  LDL.LU.64 R2, [R1+0x228] ;  /* 0x0002280001027983 */ /* 0x000f220000300a00 */
[----:B-1----:R-:W-:-:S03]  /*d150*/  IMAD.MOV.U32 R0, RZ, RZ, R13 ;  /* 0x000000ffff007224 */ /* 0x002fc600078e000d */
[----:B--2---:R-:W-:Y:S04]  /*d160*/  STL [R1+0x3f0], R18 ;  /* 0x0003f01201007387 */ /* 0x004fe80000100800 */
        /* <DEDUP_REMOVED lines=21> */
[----:B------:R-:W3:Y:S04]  /*d2c0*/  LDL.LU.64 R10, [R1+0x168] ;  /* 0x00016800010a7983 */ /* 0x000ee80000300a00 */
[----:B------:R-:W3:Y:S01]  /*d2d0*/  LDL.LU.64 R22, [R1+0x148] ;  /* 0x0001480001167983 */ /* 0x000ee20000300a00 */
[----:B-1----:R-:W-:-:S05]  /*d2e0*/  IMAD.MOV.U32 R0, RZ, RZ, R21 ;  /* 0x000000ffff007224 */ /* 0x002fca00078e0015 */
[----:B------:R1:W-:Y:S04]  /*d2f0*/  STL [R1+0x48c], R0 ;  /* 0x00048c0001007387 */ /* 0x0003e80000100800 */
[----:B------:R1:W-:Y:S04]  /*d300*/  STL [R1+0x4b0], R28 ;  /* 0x0004b01c01007387 */ /* 0x0003e80000100800 */
[----:B------:R-:W3:Y:S01]  /*d310*/  LDL.LU.64 R20, [R1+0x128] ;  /* 0x0001280001147983 */ /* 0x000ee20000300a00 */
[----:B-1----:R-:W-:-:S03]  /*d320*/  MOV R0, R29 ;  /* 0x0000001d00007202 */ /* 0x002fc60000000f00 */
[----:B------:R-:W3:Y:S04]  /*d330*/  LDL.LU.64 R28, [R1+0x108] ;  /* 0x00010800011c7983 */ /* 0x000ee80000300a00 */
[----:B------:R1:W-:Y:S04]  /*d340*/  STL [R1+0x4ac], R0 ;  /* 0x0004ac0001007387 */ /* 0x0003e80000100800 */
[----:B----4-:R4:W-:Y:S01]  /*d350*/  STL [R1+0x4d0], R24 ;  /* 0x0004d01801007387 */ /* 0x0109e20000100800 */
[----:B-1----:R-:W-:-:S03]  /*d360*/  IMAD.MOV.U32 R0, RZ, RZ, R25 ;  /* 0x000000ffff007224 */ /* 0x002fc600078e0019 */
        /* <DEDUP_REMOVED lines=29> */
[----:B------:R3:W-:Y:S02]  /*d540*/  STL [R1+0x5ac], R0 ;  /* 0x0005ac0001007387 */ /* 0x0007e40000100800 */
[----:B---3--:R-:W-:Y:S02]  /*d550*/  IMAD.MOV.U32 R0, RZ, RZ, R11 ;  /* 0x000000ffff007224 */ /* 0x008fe400078e000b */
[----:B------:R1:W-:Y:S04]  /*d560*/  STL [R1+0x5d0], R10 ;  /* 0x0005d00a01007387 */ /* 0x0003e80000100800 */
[----:B-1----:R-:W3:Y:S04]  /*d570*/  LDL.LU.64 R10, [R1+0x8e8] ;  /* 0x0008e800010a7983 */ /* 0x002ee80000300a00 */
[----:B------:R-:W-:Y:S04]  /*d580*/  STL [R1+0x5f0], R22 ;  /* 0x0005f01601007387 */ /* 0x000fe80000100800 */
[----:B------:R1:W-:Y:S04]  /*d590*/  STL [R1+0x5cc], R0 ;  /* 0x0005cc0001007387 */ /* 0x0003e80000100800 */
[----:B------:R-:W-:Y:S01]  /*d5a0*/  STL [R1+0x610], R20 ;  /* 0x0006101401007387 */ /* 0x000fe20000100800 */
[----:B-1----:R-:W-:-:S05]  /*d5b0*/  IMAD.MOV.U32 R0, RZ, RZ, R23 ;  /* 0x000000ffff007224 */ /* 0x002fca00078e0017 */
[----:B------:R1:W-:Y:S04]  /*d5c0*/  STL [R1+0x5ec], R0 ;  /* 0x0005ec0001007387 */ /* 0x0003e80000100800 */
[----:B------:R-:W-:Y:S01]  /*d5d0*/  STL [R1+0x630], R28 ;  /* 0x0006301c01007387 */ /* 0x000fe20000100800 */
[----:B-1----:R-:W-:-:S05]  /*d5e0*/  IMAD.MOV.U32 R0, RZ, RZ, R21 ;  /* 0x000000ffff007224 */ /* 0x002fca00078e0015 */
[----:B------:R1:W-:Y:S02]  /*d5f0*/  STL [R1+0x60c], R0 ;  /* 0x00060c0001007387 */ /* 0x0003e40000100800 */
[----:B-1----:R-:W-:Y:S02]  /*d600*/  MOV R0, R29 ;  /* 0x0000001d00007202 */ /* 0x002fe40000000f00 */
        /* <DEDUP_REMOVED lines=10> */
[----:B------:R-:W-:Y:S04]  /*d6b0*/  STL [R1+0x690], R2 ;  /* 0x0006900201007387 */ /* 0x000fe80000100800 */
[----:B------:R-:W4:Y:S01]  /*d6c0*/  LDL.LU.64 R22, [R1+0x340] ;  /* 0x0003400001167983 */ /* 0x000f220000300a00 */
[----:B-1----:R-:W-:-:S05]  /*d6d0*/  IMAD.MOV.U32 R0, RZ, RZ, R3 ;  /* 0x000000ffff007224 */ /* 0x002fca00078e0003 */
[----:B------:R2:W-:Y:S02]  /*d6e0*/  STL [R1+0x68c], R0 ;  /* 0x00068c0001007387 */ /* 0x0005e40000100800 */
[----:B--2---:R-:W-:Y:S02]  /*d6f0*/  IMAD.MOV.U32 R0, RZ, RZ, R13 ;  /* 0x000000ffff007224 */ /* 0x004fe400078e000d */
[----:B------:R-:W-:Y:S04]  /*d700*/  STL [R1+0x6b0], R12 ;  /* 0x0006b00c01007387 */ /* 0x000fe80000100800 */
[----:B------:R-:W2:Y:S04]  /*d710*/  LDL.LU.64 R20, [R1+0x320] ;  /* 0x0003200001147983 */ /* 0x000ea80000300a00 */
[----:B------:R1:W-:Y:S02]  /*d720*/  STL [R1+0x6ac], R0 ;  /* 0x0006ac0001007387 */ /* 0x0003e40000100800 */
[----:B-1----:R-:W-:-:S02]  /*d730*/  IMAD.MOV.U32 R0, RZ, RZ, R19 ;  /* 0x000000ffff007224 */ /* 0x002fc400078e0013 */
[----:B------:R1:W-:Y:S04]  /*d740*/  STL [R1+0x6d0], R18 ;  /* 0x0006d01201007387 */ /* 0x0003e80000100800 */
[----:B-1----:R-:W2:Y:S04]  /*d750*/  LDL.LU.64 R18, [R1+0x300] ;  /* 0x0003000001127983 */ /* 0x002ea80000300a00 */
[----:B------:R1:W-:Y:S04]  /*d760*/  STL [R1+0x6cc], R0 ;  /* 0x0006cc0001007387 */ /* 0x0003e80000100800 */
[----:B------:R1:W-:Y:S02]  /*d770*/  STL [R1+0x6f0], R6 ;  /* 0x0006f00601007387 */ /* 0x0003e40000100800 */
[----:B-1----:R-:W-:-:S02]  /*d780*/  MOV R0, R7 ;  /* 0x0000000700007202 */ /* 0x002fc40000000f00 */
[----:B------:R-:W2:Y:S04]  /*d790*/  LDL.LU.64 R6, [R1+0x2e0] ;  /* 0x0002e00001067983 */ /* 0x000ea80000300a00 */
[----:B------:R1:W-:Y:S04]  /*d7a0*/  STL [R1+0x6ec], R0 ;  /* 0x0006ec0001007387 */ /* 0x0003e80000100800 */
[----:B------:R-:W-:Y:S04]  /*d7b0*/  STL [R1+0x710], R4 ;  /* 0x0007100401007387 */ /* 0x000fe80000100800 */
        /* <DEDUP_REMOVED lines=8> */
[----:B------:R-:W-:Y:S04]  /*d840*/  STL [R1+0x74c], R11 ;  /* 0x00074c0b01007387 */ /* 0x000fe80000100800 */
[----:B------:R-:W3:Y:S04]  /*d850*/  LDL.LU.64 R4, [R1+0x280] ;  /* 0x0002800001047983 */ /* 0x000ee80000300a00 */
[----:B------:R-:W-:Y:S04]  /*d860*/  STL [R1+0x770], R14 ;  /* 0x0007700e01007387 */ /* 0x000fe80000100800 */
[----:B------:R-:W-:Y:S04]  /*d870*/  STL [R1+0x76c], R15 ;  /* 0x00076c0f01007387 */ /* 0x000fe80000100800 */
[----:B------:R-:W3:Y:S04]  /*d880*/  LDL.LU.64 R16, [R1+0x260] ;  /* 0x0002600001107983 */ /* 0x000ee80000300a00 */
[----:B------:R4:W-:Y:S01]  /*d890*/  STL [R1+0x398], R28 ;  /* 0x0003981c01007387 */ /* 0x0009e20000100800 */
        /* <DEDUP_REMOVED lines=10> */
[----:B------:R1:W-:Y:S04]  /*d940*/  STL [R1+0x3d4], R0 ;  /* 0x0003d40001007387 */ /* 0x0003e80000100800 */
[----:B------:R1:W-:Y:S02]  /*d950*/  STL [R1+0x3f8], R22 ;  /* 0x0003f81601007387 */ /* 0x0003e40000100800 */
[----:B-1----:R-:W-:-:S02]  /*d960*/  MOV R0, R23 ;  /* 0x0000001700007202 */ /* 0x002fc40000000f00 */
[----:B------:R-:W4:Y:S04]  /*d970*/  LDL.LU.64 R22, [R1+0x1e0] ;  /* 0x0001e00001167983 */ /* 0x000f280000300a00 */
[----:B------:R2:W-:Y:S02]  /*d980*/  STL [R1+0x3f4], R0 ;  /* 0x0003f40001007387 */ /* 0x0005e40000100800 */
[----:B--2---:R-:W-:Y:S02]  /*d990*/  IMAD.MOV.U32 R0, RZ, RZ, R21 ;  /* 0x000000ffff007224 */ /* 0x004fe400078e0015 */
[----:B------:R1:W-:Y:S04]  /*d9a0*/  STL [R1+0x418], R20 ;  /* 0x0004181401007387 */ /* 0x0003e80000100800 */
[----:B-1----:R-:W2:Y:S04]  /*d9b0*/  LDL.LU.64 R20, [R1+0x1c0] ;  /* 0x0001c00001147983 */ /* 0x002ea80000300a00 */
[----:B------:R1:W-:Y:S02]  /*d9c0*/  STL [R1+0x414], R0 ;  /* 0x0004140001007387 */ /* 0x0003e40000100800 */
[----:B-1----:R-:W-:-:S02]  /*d9d0*/  IMAD.MOV.U32 R0, RZ, RZ, R19 ;  /* 0x000000ffff007224 */ /* 0x002fc400078e0013 */
[----:B------:R1:W-:Y:S04]  /*d9e0*/  STL [R1+0x438], R18 ;  /* 0x0004381201007387 */ /* 0x0003e80000100800 */
[----:B-1----:R-:W2:Y:S04]  /*d9f0*/  LDL.LU.64 R18, [R1+0x1a0] ;  /* 0x0001a00001127983 */ /* 0x002ea80000300a00 */
[----:B------:R1:W-:Y:S04]  /*da00*/  STL [R1+0x434], R0 ;  /* 0x0004340001007387 */ /* 0x0003e80000100800 */
[----:B------:R1:W-:Y:S02]  /*da10*/  STL [R1+0x458], R6 ;  /* 0x0004580601007387 */ /* 0x0003e40000100800 */
[----:B-1----:R-:W-:-:S02]  /*da20*/  IMAD.MOV.U32 R0, RZ, RZ, R7 ;  /* 0x000000ffff007224 */ /* 0x002fc400078e0007 */
[----:B------:R-:W-:Y:S04]  /*da30*/  STL [R1+0x478], R2 ;  /* 0x0004780201007387 */ /* 0x000fe80000100800 */
[----:B------:R1:W-:Y:S04]  /*da40*/  STL [R1+0x454], R0 ;  /* 0x0004540001007387 */ /* 0x0003e80000100800 */
[----:B------:R-:W2:Y:S01]  /*da50*/  LDL.LU.64 R6, [R1+0x180] ;  /* 0x0001800001067983 */ /* 0x000ea20000300a00 */
[----:B-1----:R-:W-:-:S03]  /*da60*/  IMAD.MOV.U32 R0, RZ, RZ, R3 ;  /* 0x000000ffff007224 */ /* 0x002fc600078e0003 */
[----:B------:R-:W-:Y:S04]  /*da70*/  STL [R1+0x498], R12 ;  /* 0x0004980c01007387 */ /* 0x000fe80000100800 */
[----:B------:R1:W-:Y:S04]  /*da80*/  STL [R1+0x474], R0 ;  /* 0x0004740001007387 */ /* 0x0003e80000100800 */
[----:B------:R-:W2:Y:S04]  /*da90*/  LDL.LU.64 R14, [R1+0x160] ;  /* 0x00016000010e7983 */ /* 0x000ea80000300a00 */
[----:B------:R-:W2:Y:S01]  /*daa0*/  LDL.LU.64 R2, [R1+0x140] ;  /* 0x0001400001027983 */ /* 0x000ea20000300a00 */
[----:B-1----:R-:W-:-:S05]  /*dab0*/  IMAD.MOV.U32 R0, RZ, RZ, R13 ;  /* 0x000000ffff007224 */ /* 0x002fca00078e000d */
[----:B------:R1:W-:Y:S04]  /*dac0*/  STL [R1+0x494], R0 ;  /* 0x0004940001007387 */ /* 0x0003e80000100800 */
[----:B---3--:R3:W-:Y:S01]  /*dad0*/  STL [R1+0x4b8], R4 ;  /* 0x0004b80401007387 */ /* 0x0087e20000100800 */
[----:B-1----:R-:W-:-:S03]  /*dae0*/  MOV R0, R5 ;  /* 0x0000000500007202 */ /* 0x002fc60000000f00 */
[----:B------:R-:W2:Y:S04]  /*daf0*/  LDL.LU.64 R12, [R1+0x120] ;  /* 0x00012000010c7983 */ /* 0x000ea80000300a00 */
[----:B------:R-:W-:Y:S04]  /*db00*/  STL [R1+0x4d8], R16 ;  /* 0x0004d81001007387 */ /* 0x000fe80000100800 */
[----:B------:R1:W-:Y:S04]  /*db10*/  STL [R1+0x4b4], R0 ;  /* 0x0004b40001007387 */ /* 0x0003e80000100800 */
[----:B---3--:R-:W3:Y:S01]  /*db20*/  LDL.LU.64 R4, [R1+0x100] ;  /* 0x0001000001047983 */ /* 0x008ee20000300a00 */
[----:B-1----:R-:W-:-:S03]  /*db30*/  IMAD.MOV.U32 R0, RZ, RZ, R17 ;  /* 0x000000ffff007224 */ /* 0x002fc600078e0011 */
[----:B----4-:R-:W-:Y:S04]  /*db40*/  STL [R1+0x4f8], R28 ;  /* 0x0004f81c01007387 */ /* 0x010fe80000100800 */
[----:B------:R1:W-:Y:S04]  /*db50*/  STL [R1+0x4d4], R0 ;  /* 0x0004d40001007387 */ /* 0x0003e80000100800 */
[----:B------:R-:W4:Y:S01]  /*db60*/  LDL.LU.64 R16, [R1+0xe0] ;  /* 0x0000e00001107983 */ /* 0x000f220000300a00 */
[----:B-1----:R-:W-:-:S03]  /*db70*/  IMAD.MOV.U32 R0, RZ, RZ, R29 ;  /* 0x000000ffff007224 */ /* 0x002fc600078e001d */
        /* <DEDUP_REMOVED lines=15> */
[----:B-1----:R-:W-:-:S05]  /*dc70*/  MOV R0, R21 ;  /* 0x0000001500007202 */ /* 0x002fca0000000f00 */
[----:B------:R1:W-:Y:S02]  /*dc80*/  STL [R1+0x574], R0 ;  /* 0x0005740001007387 */ /* 0x0003e40000100800 */
[----:B-1----:R-:W-:Y:S02]  /*dc90*/  IMAD.MOV.U32 R0, RZ, RZ, R19 ;  /* 0x000000ffff007224 */ /* 0x002fe400078e0013 */
[----:B------:R1:W-:Y:S04]  /*dca0*/  STL [R1+0x598], R18 ;  /* 0x0005981201007387 */ /* 0x0003e80000100800 */
[----:B------:R-:W2:Y:S04]  /*dcb0*/  LDL.LU.64 R22, [R1+0x40] ;  /* 0x0000400001167983 */ /* 0x000ea80000300a00 */
[----:B-1----:R-:W2:Y:S04]  /*dcc0*/  LDL.LU.64 R18, [R1+0x20] ;  /* 0x0000200001127983 */ /* 0x002ea80000300a00 */
[----:B------:R1:W-:Y:S04]  /*dcd0*/  STL [R1+0x594], R0 ;  /* 0x0005940001007387 */ /* 0x0003e80000100800 */
[----:B------:R1:W-:Y:S02]  /*dce0*/  STL [R1+0x5b8], R6 ;  /* 0x0005b80601007387 */ /* 0x0003e40000100800 */
[----:B-1----:R-:W-:-:S02]  /*dcf0*/  IMAD.MOV.U32 R0, RZ, RZ, R7 ;  /* 0x000000ffff007224 */ /* 0x002fc400078e0007 */
[----:B------:R-:W2:Y:S04]  /*dd00*/  LDL.LU.64 R20, [R1] ;  /* 0x0000000001147983 */ /* 0x000ea80000300a00 */
[----:B------:R-:W2:Y:S04]  /*dd10*/  LDL.LU.64 R6, [R1+0x8e0] ;  /* 0x0008e00001067983 */ /* 0x000ea80000300a00 */
[----:B------:R-:W-:Y:S04]  /*dd20*/  STL [R1+0x5d8], R14 ;  /* 0x0005d80e01007387 */ /* 0x000fe80000100800 */
[----:B------:R1:W-:Y:S04]  /*dd30*/  STL [R1+0x5b4], R0 ;  /* 0x0005b40001007387 */ /* 0x0003e80000100800 */
[----:B------:R-:W-:Y:S01]  /*dd40*/  STL [R1+0x5f8], R2 ;  /* 0x0005f80201007387 */ /* 0x000fe20000100800 */
[----:B-1----:R-:W-:-:S05]  /*dd50*/  IMAD.MOV.U32 R0, RZ, RZ, R15 ;  /* 0x000000ffff007224 */ /* 0x002fca00078e000f */
[----:B------:R1:W-:Y:S02]  /*dd60*/  STL [R1+0x5d4], R0 ;  /* 0x0005d40001007387 */ /* 0x0003e40000100800 */
[----:B-1----:R-:W-:Y:S02]  /*dd70*/  IMAD.MOV.U32 R0, RZ, RZ, R3 ;  /* 0x000000ffff007224 */ /* 0x002fe400078e0003 */
[----:B------:R-:W-:Y:S04]  /*dd80*/  STL [R1+0x618], R12 ;  /* 0x0006180c01007387 */ /* 0x000fe80000100800 */
[----:B------:R1:W-:Y:S04]  /*dd90*/  STL [R1+0x5f4], R0 ;  /* 0x0005f40001007387 */ /* 0x0003e80000100800 */
[----:B------:R-:W2:Y:S01]  /*dda0*/  LDL.LU.64 R2, [R1+0x890] ;  /* 0x0008900001027983 */ /* 0x000ea20000300a00 */
[----:B-1----:R-:W-:-:S05]  /*ddb0*/  IMAD.MOV.U32 R0, RZ, RZ, R13 ;  /* 0x000000ffff007224 */ /* 0x002fca00078e000d */
[----:B------:R1:W-:Y:S04]  /*ddc0*/  STL [R1+0x614], R0 ;  /* 0x0006140001007387 */ /* 0x0003e80000100800 */
[----:B---3--:R-:W-:Y:S04]  /*ddd0*/  STL [R1+0x638], R4 ;  /* 0x0006380401007387 */ /* 0x008fe80000100800 */
[----:B------:R-:W3:Y:S01]  /*dde0*/  LDL.LU.64 R12, [R1+0x898] ;  /* 0x00089800010c7983 */ /* 0x000ee20000300a00 */
[----:B-1----:R-:W-:-:S05]  /*ddf0*/  MOV R0, R5 ;  /* 0x0000000500007202 */ /* 0x002fca0000000f00 */
[----:B------:R4:W-:Y:S02]  /*de00*/  STL [R1+0x634], R0 ;  /* 0x0006340001007387 */ /* 0x0009e40000100800 */
[----:B----4-:R-:W-:Y:S02]  /*de10*/  IMAD.MOV.U32 R0, RZ, RZ, R17 ;  /* 0x000000ffff007224 */ /* 0x010fe400078e0011 */
[----:B------:R-:W-:Y:S04]  /*de20*/  STL [R1+0x658], R16 ;  /* 0x0006581001007387 */ /* 0x000fe80000100800 */
[----:B------:R-:W4:Y:S04]  /*de30*/  LDL.LU.64 R4, [R1+0x358] ;  /* 0x0003580001047983 */ /* 0x000f280000300a00 */
[----:B------:R1:W-:Y:S02]  /*de40*/  STL [R1+0x654], R0 ;  /* 0x0006540001007387 */ /* 0x0003e40000100800 */
[----:B-1----:R-:W-:-:S02]  /*de50*/  IMAD.MOV.U32 R0, RZ, RZ, R29 ;  /* 0x000000ffff007224 */ /* 0x002fc400078e001d */
[----:B------:R-:W-:Y:S04]  /*de60*/  STL [R1+0x678], R28 ;  /* 0x0006781c01007387 */ /* 0x000fe80000100800 */
[----:B------:R-:W4:Y:S04]  /*de70*/  LDL.LU.64 R16, [R1+0x338] ;  /* 0x0003380001107983 */ /* 0x000f280000300a00 */
[----:B------:R1:W-:Y:S04]  /*de80*/  STL [R1+0x674], R0 ;  /* 0x0006740001007387 */ /* 0x0003e80000100800 */
[----:B------:R1:W-:Y:S02]  /*de90*/  STL [R1+0x698], R24 ;  /* 0x0006981801007387 */ /* 0x0003e40000100800 */
[----:B-1----:R-:W-:-:S02]  /*dea0*/  IMAD.MOV.U32 R0, RZ, RZ, R25 ;  /* 0x000000ffff007224 */ /* 0x002fc400078e0019 */
[----:B------:R-:W4:Y:S04]  /*deb0*/  LDL.LU.64 R28, [R1+0x318] ;  /* 0x00031800011c7983 */ /* 0x000f280000300a00 */
[----:B------:R-:W-:Y:S04]  /*dec0*/  STL [R1+0x6b8], R26 ;  /* 0x0006b81a01007387 */ /* 0x000fe80000100800 */
[----:B------:R1:W-:Y:S04]  /*ded0*/  STL [R1+0x694], R0 ;  /* 0x0006940001007387 */ /* 0x0003e80000100800 */
[----:B------:R-:W4:Y:S01]  /*dee0*/  LDL.LU.64 R24, [R1+0x2f8] ;  /* 0x0002f80001187983 */ /* 0x000f220000300a00 */
[----:B-1----:R-:W-:-:S03]  /*def0*/  IMAD.MOV.U32 R0, RZ, RZ, R27 ;  /* 0x000000ffff007224 */ /* 0x002fc600078e001b */
[----:B------:R-:W4:Y:S04]  /*df00*/  LDL.LU.64 R26, [R1+0x2d8] ;  /* 0x0002d800011a7983 */ /* 0x000f280000300a00 */
[----:B------:R2:W-:Y:S02]  /*df10*/  STL [R1+0x6b4], R0 ;  /* 0x0006b40001007387 */ /* 0x0005e40000100800 */
[----:B--2---:R-:W-:Y:S02]  /*df20*/  IMAD.MOV.U32 R0, RZ, RZ, R11 ;  /* 0x000000ffff007224 */ /* 0x004fe400078e000b */
[----:B------:R-:W-:Y:S04]  /*df30*/  STL [R1+0x6d8], R10 ;  /* 0x0006d80a01007387 */ /* 0x000fe80000100800 */
[----:B------:R-:W-:Y:S04]  /*df40*/  STL [R1+0x6f8], R22 ;  /* 0x0006f81601007387 */ /* 0x000fe80000100800 */
[----:B------:R1:W-:Y:S04]  /*df50*/  STL [R1+0x6d4], R0 ;  /* 0x0006d40001007387 */ /* 0x0003e80000100800 */
[----:B------:R-:W-:Y:S01]  /*df60*/  STL [R1+0x718], R18 ;  /* 0x0007181201007387 */ /* 0x000fe20000100800 */
[----:B-1----:R-:W-:-:S05]  /*df70*/  MOV R0, R23 ;  /* 0x0000001700007202 */ /* 0x002fca0000000f00 */
[----:B------:R1:W-:Y:S04]  /*df80*/  STL [R1+0x6f4], R0 ;  /* 0x0006f40001007387 */ /* 0x0003e80000100800 */
[----:B------:R-:W-:Y:S01]  /*df90*/  STL [R1+0x738], R20 ;  /* 0x0007381401007387 */ /* 0x000fe20000100800 */
[----:B-1----:R-:W-:-:S05]  /*dfa0*/  IMAD.MOV.U32 R0, RZ, RZ, R19 ;  /* 0x000000ffff007224 */ /* 0x002fca00078e0013 */
[----:B------:R1:W-:Y:S04]  /*dfb0*/  STL [R1+0x714], R0 ;  /* 0x0007140001007387 */ /* 0x0003e80000100800 */
[----:B------:R-:W2:Y:S01]  /*dfc0*/  LDL.LU.64 R18, [R1+0x2b8] ;  /* 0x0002b80001127983 */ /* 0x000ea20000300a00 */
[----:B-1----:R-:W-:-:S03]  /*dfd0*/  IMAD.MOV.U32 R0, RZ, RZ, R21 ;  /* 0x000000ffff007224 */ /* 0x002fc600078e0015 */
[----:B------:R-:W-:Y:S04]  /*dfe0*/  STL [R1+0x758], R6 ;  /* 0x0007580601007387 */ /* 0x000fe80000100800 */
[----:B------:R1:W-:Y:S04]  /*dff0*/  STL [R1+0x734], R0 ;  /* 0x0007340001007387 */ /* 0x0003e80000100800 */
[----:B------:R-:W-:Y:S04]  /*e000*/  STL [R1+0x754], R7 ;  /* 0x0007540701007387 */ /* 0x000fe80000100800 */
[----:B------:R-:W2:Y:S04]  /*e010*/  LDL.LU.64 R22, [R1+0x298] ;  /* 0x0002980001167983 */ /* 0x000ea80000300a00 */
[----:B------:R-:W-:Y:S04]  /*e020*/  STL [R1+0x778], R8 ;  /* 0x0007780801007387 */ /* 0x000fe80000100800 */
[----:B------:R-:W-:Y:S01]  /*e030*/  STL [R1+0x774], R9 ;  /* 0x0007740901007387 */ /* 0x000fe20000100800 */
[----:B-1----:R-:W-:-:S03]  /*e040*/  IMAD.MOV.U32 R0, RZ, RZ, R3 ;  /* 0x000000ffff007224 */ /* 0x002fc600078e0003 */
[----:B------:R1:W-:Y:S04]  /*e050*/  STL [R1+0x3a0], R2 ;  /* 0x0003a00201007387 */ /* 0x0003e80000100800 */
[----:B------:R-:W2:Y:S04]  /*e060*/  LDL.LU.64 R20, [R1+0x278] ;  /* 0x0002780001147983 */ /* 0x000ea80000300a00 */
[----:B---3--:R-:W-:Y:S04]  /*e070*/  STL [R1+0x3c0], R12 ;  /* 0x0003c00c01007387 */ /* 0x008fe80000100800 */
[----:B------:R3:W-:Y:S04]  /*e080*/  STL [R1+0x39c], R0 ;  /* 0x00039c0001007387 */ /* 0x0007e80000100800 */
[----:B-1----:R-:W2:Y:S01]  /*e090*/  LDL.LU.64 R2, [R1+0x258] ;  /* 0x0002580001027983 */ /* 0x002ea20000300a00 */
[----:B---3--:R-:W-:-:S05]  /*e0a0*/  IMAD.MOV.U32 R0, RZ, RZ, R13 ;  /* 0x000000ffff007224 */ /* 0x008fca00078e000d */
[----:B------:R4:W-:Y:S02]  /*e0b0*/  STL [R1+0x3bc], R0 ;  /* 0x0003bc0001007387 */ /* 0x0009e40000100800 */
[----:B----4-:R-:W-:Y:S02]  /*e0c0*/  IMAD.MOV.U32 R0, RZ, RZ, R5 ;  /* 0x000000ffff007224 */ /* 0x010fe400078e0005 */
[----:B------:R-:W-:Y:S04]  /*e0d0*/  STL [R1+0x3e0], R4 ;  /* 0x0003e00401007387 */ /* 0x000fe80000100800 */
[----:B------:R-:W3:Y:S04]  /*e0e0*/  LDL.LU.64 R12, [R1+0x238] ;  /* 0x00023800010c7983 */ /* 0x000ee80000300a00 */
[----:B------:R1:W-:Y:S02]  /*e0f0*/  STL [R1+0x3dc], R0 ;  /* 0x0003dc0001007387 */ /* 0x0003e40000100800 */
[----:B-1----:R-:W-:-:S02]  /*e100*/  MOV R0, R17 ;  /* 0x0000001100007202 */ /* 0x002fc40000000f00 */
[----:B------:R-:W-:Y:S04]  /*e110*/  STL [R1+0x400], R16 ;  /* 0x0004001001007387 */ /* 0x000fe80000100800 */
[----:B------:R-:W-:Y:S04]  /*e120*/  STL [R1+0x420], R28 ;  /* 0x0004201c01007387 */ /* 0x000fe80000100800 */
[----:B------:R1:W-:Y:S04]  /*e130*/  STL [R1+0x3fc], R0 ;  /* 0x0003fc0001007387 */ /* 0x0003e80000100800 */
[----:B------:R-:W4:Y:S01]  /*e140*/  LDL.LU.64 R4, [R1+0x218] ;  /* 0x0002180001047983 */ /* 0x000f220000300a00 */
[----:B-1----:R-:W-:-:S03]  /*e150*/  IMAD.MOV.U32 R0, RZ, RZ, R29 ;  /* 0x000000ffff007224 */ /* 0x002fc600078e001d */
[----:B------:R-:W-:Y:S04]  /*e160*/  STL [R1+0x440], R24 ;  /* 0x0004401801007387 */ /* 0x000fe80000100800 */
[----:B------:R1:W-:Y:S04]  /*e170*/  STL [R1+0x41c], R0 ;  /* 0x00041c0001007387 */ /* 0x0003e80000100800 */
[----:B------:R-:W-:Y:S01]  /*e180*/  STL [R1+0x460], R26 ;  /* 0x0004601a01007387 */ /* 0x000fe20000100800 */
[----:B-1----:R-:W-:-:S05]  /*e190*/  IMAD.MOV.U32 R0, RZ, RZ, R25 ;  /* 0x000000ffff007224 */ /* 0x002fca00078e0019 */
[----:B------:R-:W-:Y:S04]  /*e1a0*/  STL [R1+0x43c], R0 ;  /* 0x00043c0001007387 */ /* 0x000fe80000100800 */
[----:B------:R-:W2:Y:S04]  /*e1b0*/  LDL.LU.64 R16, [R1+0x1b8] ;  /* 0x0001b80001107983 */ /* 0x000ea80000300a00 */
[----:B--2---:R1:W-:Y:S04]  /*e1c0*/  STL.64 [R1+0x8d0], R16 ;  /* 0x0008d01001007387 */ /* 0x0043e80000100a00 */
[----:B-1----:R-:W2:Y:S01]  /*e1d0*/  LDL.LU.64 R16, [R1+0x1d8] ;  /* 0x0001d80001107983 */ /* 0x002ea20000300a00 */
[----:B------:R-:W-:-:S03]  /*e1e0*/  IMAD.MOV.U32 R0, RZ, RZ, R27 ;  /* 0x000000ffff007224 */ /* 0x000fc600078e001b */
[----:B--2---:R1:W-:Y:S04]  /*e1f0*/  STL.64 [R1+0x8d8], R16 ;  /* 0x0008d81001007387 */ /* 0x0043e80000100a00 */
[----:B-1----:R-:W2:Y:S04]  /*e200*/  LDL.LU.64 R16, [R1+0x1f8] ;  /* 0x0001f80001107983 */ /* 0x002ea80000300a00 */
[----:B------:R-:W2:Y:S04]  /*e210*/  LDL.LU.64 R28, [R1+0x198] ;  /* 0x00019800011c7983 */ /* 0x000ea80000300a00 */
[----:B------:R1:W-:Y:S04]  /*e220*/  STL [R1+0x45c], R0 ;  /* 0x00045c0001007387 */ /* 0x0003e80000100800 */
[----:B------:R3:W-:Y:S04]  /*e230*/  STL [R1+0x480], R18 ;  /* 0x0004801201007387 */ /* 0x0007e80000100800 */
[----:B------:R-:W2:Y:S01]  /*e240*/  LDL.LU.64 R24, [R1+0x178] ;  /* 0x0001780001187983 */ /* 0x000ea20000300a00 */
[----:B-1----:R-:W-:-:S03]  /*e250*/  IMAD.MOV.U32 R0, RZ, RZ, R19 ;  /* 0x000000ffff007224 */ /* 0x002fc600078e0013 */
[----:B------:R-:W2:Y:S04]  /*e260*/  LDL.LU.64 R26, [R1+0x158] ;  /* 0x00015800011a7983 */ /* 0x000ea80000300a00 */
[----:B------:R1:W-:Y:S04]  /*e270*/  STL [R1+0x47c], R0 ;  /* 0x00047c0001007387 */ /* 0x0003e80000100800 */
[----:B------:R-:W-:Y:S04]  /*e280*/  STL [R1+0x4a0], R22 ;  /* 0x0004a01601007387 */ /* 0x000fe80000100800 */
[----:B---3--:R-:W3:Y:S01]  /*e290*/  LDL.LU.64 R18, [R1+0x138] ;  /* 0x0001380001127983 */ /* 0x008ee20000300a00 */
[----:B-1----:R-:W-:-:S03]  /*e2a0*/  IMAD.MOV.U32 R0, RZ, RZ, R23 ;  /* 0x000000ffff007224 */ /* 0x002fc600078e0017 */
[----:B------:R-:W3:Y:S04]  /*e2b0*/  LDL.LU.64 R8, [R1+0x118] ;  /* 0x0001180001087983 */ /* 0x000ee80000300a00 */
[----:B------:R1:W-:Y:S04]  /*e2c0*/  STL [R1+0x49c], R0 ;  /* 0x00049c0001007387 */ /* 0x0003e80000100800 */
[----:B------:R-:W-:Y:S04]  /*e2d0*/  STL [R1+0x4c0], R20 ;  /* 0x0004c01401007387 */ /* 0x000fe80000100800 */
[----:B------:R-:W3:Y:S01]  /*e2e0*/  LDL.LU.64 R6, [R1+0xf8] ;  /* 0x0000f80001067983 */ /* 0x000ee20000300a00 */
[----:B-1----:R-:W-:-:S03]  /*e2f0*/  MOV R0, R21 ;  /* 0x0000001500007202 */ /* 0x002fc60000000f00 */
[----:B------:R-:W3:Y:S04]  /*e300*/  LDL.LU.64 R14, [R1+0xd8] ;  /* 0x0000d800010e7983 */ /* 0x000ee80000300a00 */
[----:B------:R1:W-:Y:S04]  /*e310*/  STL [R1+0x4bc], R0 ;  /* 0x0004bc0001007387 */ /* 0x0003e80000100800 */
[----:B------:R-:W-:Y:S04]  /*e320*/  STL [R1+0x4e0], R2 ;  /* 0x0004e00201007387 */ /* 0x000fe80000100800 */
[----:B------:R-:W3:Y:S01]  /*e330*/  LDL.LU.64 R10, [R1+0xb8] ;  /* 0x0000b800010a7983 */ /* 0x000ee20000300a00 */
[----:B-1----:R-:W-:-:S03]  /*e340*/  IMAD.MOV.U32 R0, RZ, RZ, R3 ;  /* 0x000000ffff007224 */ /* 0x002fc600078e0003 */
[----:B------:R-:W-:Y:S04]  /*e350*/  STL [R1+0x500], R12 ;  /* 0x0005000c01007387 */ /* 0x000fe80000100800 */
[----:B------:R1:W-:Y:S04]  /*e360*/  STL [R1+0x4dc], R0 ;  /* 0x0004dc0001007387 */ /* 0x0003e80000100800 */
[----:B------:R-:W3:Y:S04]  /*e370*/  LDL.LU.64 R22, [R1+0x98] ;  /* 0x0000980001167983 */ /* 0x000ee80000300a00 */
[----:B------:R-:W3:Y:S01]  /*e380*/  LDL.LU.64 R20, [R1+0x78] ;  /* 0x0000780001147983 */ /* 0x000ee20000300a00 */
[----:B-1----:R-:W-:-:S05]  /*e390*/  IMAD.MOV.U32 R0, RZ, RZ, R13 ;  /* 0x000000ffff007224 */ /* 0x002fca00078e000d */
[----:B------:R1:W-:Y:S04]  /*e3a0*/  STL [R1+0x4fc], R0 ;  /* 0x0004fc0001007387 */ /* 0x0003e80000100800 */
[----:B----4-:R-:W-:Y:S04]  /*e3b0*/  STL [R1+0x520], R4 ;  /* 0x0005200401007387 */ /* 0x010fe80000100800 */
[----:B------:R-:W4:Y:S01]  /*e3c0*/  LDL.LU.64 R2, [R1+0x58] ;  /* 0x0000580001027983 */ /* 0x000f220000300a00 */
[----:B-1----:R-:W-:-:S03]  /*e3d0*/  IMAD.MOV.U32 R0, RZ, RZ, R5 ;  /* 0x000000ffff007224 */ /* 0x002fc600078e0005 */
[----:B------:R-:W3:Y:S04]  /*e3e0*/  LDL.LU.64 R12, [R1+0x38] ;  /* 0x00003800010c7983 */ /* 0x000ee80000300a00 */
[----:B------:R1:W-:Y:S04]  /*e3f0*/  STL [R1+0x51c], R0 ;  /* 0x00051c0001007387 */ /* 0x0003e80000100800 */
[----:B--2---:R2:W-:Y:S01]  /*e400*/  STL [R1+0x540], R16 ;  /* 0x0005401001007387 */ /* 0x0045e20000100800 */
[----:B-1----:R-:W-:-:S03]  /*e410*/  IMAD.MOV.U32 R0, RZ, RZ, R17 ;  /* 0x000000ffff007224 */ /* 0x002fc600078e0011 */
[----:B------:R-:W3:Y:S04]  /*e420*/  LDL.LU.64 R4, [R1+0x18] ;  /* 0x0000180001047983 */ /* 0x000ee80000300a00 */
[----:B--2---:R-:W2:Y:S04]  /*e430*/  LDL.LU.64 R16, [R1+0x8d8] ;  /* 0x0008d80001107983 */ /* 0x004ea80000300a00 */
[----:B--2---:R-:W-:Y:S04]  /*e440*/  STL [R1+0x560], R16 ;  /* 0x0005601001007387 */ /* 0x004fe80000100800 */
[----:B------:R1:W-:Y:S02]  /*e450*/  STL [R1+0x53c], R0 ;  /* 0x00053c0001007387 */ /* 0x0003e40000100800 */
[----:B-1----:R-:W-:-:S02]  /*e460*/  IMAD.MOV.U32 R0, RZ, RZ, R17 ;  /* 0x000000ffff007224 */ /* 0x002fc400078e0011 */
[----:B------:R-:W2:Y:S04]  /*e470*/  LDL.LU.64 R16, [R1+0x8d0] ;  /* 0x0008d00001107983 */ /* 0x000ea80000300a00 */
[----:B--2---:R-:W-:Y:S04]  /*e480*/  STL [R1+0x580], R16 ;  /* 0x0005801001007387 */ /* 0x004fe80000100800 */
[----:B------:R1:W-:Y:S02]  /*e490*/  STL [R1+0x55c], R0 ;  /* 0x00055c0001007387 */ /* 0x0003e40000100800 */
[----:B-1----:R-:W-:-:S02]  /*e4a0*/  MOV R0, R17 ;  /* 0x0000001100007202 */ /* 0x002fc40000000f00 */
[----:B------:R1:W5:Y:S04]  /*e4b0*/  LDL.LU.64 R16, [R1+0x8c8] ;  /* 0x0008c80001107983 */ /* 0x0003680000300a00 */
[----:B------:R-:W-:Y:S04]  /*e4c0*/  STL [R1+0x5a0], R28 ;  /* 0x0005a01c01007387 */ /* 0x000fe80000100800 */
[----:B------:R2:W-:Y:S02]  /*e4d0*/  STL [R1+0x57c], R0 ;  /* 0x00057c0001007387 */ /* 0x0005e40000100800 */
[----:B--2---:R-:W-:-:S02]  /*e4e0*/  IMAD.MOV.U32 R0, RZ, RZ, R29 ;  /* 0x000000ffff007224 */ /* 0x004fc400078e001d */
[----:B------:R1:W5:Y:S04]  /*e4f0*/  LDL.LU R29, [R1+0x8c0] ;  /* 0x0008c000011d7983 */ /* 0x0003680000300800 */
[----:B------:R-:W-:Y:S04]  /*e500*/  STL [R1+0x5c0], R24 ;  /* 0x0005c01801007387 */ /* 0x000fe80000100800 */
[----:B------:R2:W-:Y:S02]  /*e510*/  STL [R1+0x59c], R0 ;  /* 0x00059c0001007387 */ /* 0x0005e40000100800 */
[----:B--2---:R-:W-:-:S02]  /*e520*/  IMAD.MOV.U32 R0, RZ, RZ, R25 ;  /* 0x000000ffff007224 */ /* 0x004fc400078e0019 */
[----:B------:R-:W2:Y:S04]  /*e530*/  LDL.LU.64 R24, [R1+0x8b8] ;  /* 0x0008b80001187983 */ /* 0x000ea80000300a00 */
[----:B------:R-:W-:Y:S04]  /*e540*/  STL [R1+0x5e0], R26 ;  /* 0x0005e01a01007387 */ /* 0x000fe80000100800 */
[----:B------:R1:W-:Y:S02]  /*e550*/  STL [R1+0x5bc], R0 ;  /* 0x0005bc0001007387 */ /* 0x0003e40000100800 */
[----:B-1----:R-:W-:-:S02]  /*e560*/  IMAD.MOV.U32 R0, RZ, RZ, R27 ;  /* 0x000000ffff007224 */ /* 0x002fc400078e001b */
[----:B------:R-:W2:Y:S04]  /*e570*/  LDL.LU.64 R26, [R1+0x8b0] ;  /* 0x0008b000011a7983 */ /* 0x000ea80000300a00 */
[----:B---3--:R-:W-:Y:S04]  /*e580*/  STL [R1+0x600], R18 ;  /* 0x0006001201007387 */ /* 0x008fe80000100800 */
[----:B------:R1:W-:Y:S02]  /*e590*/  STL [R1+0x5dc], R0 ;  /* 0x0005dc0001007387 */ /* 0x0003e40000100800 */
[----:B-1----:R-:W-:-:S02]  /*e5a0*/  IMAD.MOV.U32 R0, RZ, RZ, R19 ;  /* 0x000000ffff007224 */ /* 0x002fc400078e0013 */
[----:B------:R-:W3:Y:S04]  /*e5b0*/  LDL.LU.64 R18, [R1+0x8a8] ;  /* 0x0008a80001127983 */ /* 0x000ee80000300a00 */
[----:B------:R-:W-:Y:S04]  /*e5c0*/  STL [R1+0x620], R8 ;  /* 0x0006200801007387 */ /* 0x000fe80000100800 */
[----:B------:R1:W-:Y:S04]  /*e5d0*/  STL [R1+0x5fc], R0 ;  /* 0x0005fc0001007387 */ /* 0x0003e80000100800 */
[----:B------:R-:W-:Y:S01]  /*e5e0*/  STL [R1+0x640], R6 ;  /* 0x0006400601007387 */ /* 0x000fe20000100800 */
[----:B-1----:R-:W-:-:S05]  /*e5f0*/  IMAD.MOV.U32 R0, RZ, RZ, R9 ;  /* 0x000000ffff007224 */ /* 0x002fca00078e0009 */
[----:B------:R1:W-:Y:S04]  /*e600*/  STL [R1+0x61c], R0 ;  /* 0x00061c0001007387 */ /* 0x0003e80000100800 */
[----:B------:R-:W-:Y:S01]  /*e610*/  STL [R1+0x660], R14 ;  /* 0x0006600e01007387 */ /* 0x000fe20000100800 */
[----:B-1----:R-:W-:-:S05]  /*e620*/  MOV R0, R7 ;  /* 0x0000000700007202 */ /* 0x002fca0000000f00 */
[----:B------:R1:W-:Y:S04]  /*e630*/  STL [R1+0x63c], R0 ;  /* 0x00063c0001007387 */ /* 0x0003e80000100800 */
[----:B------:R-:W-:Y:S01]  /*e640*/  STL [R1+0x680], R10 ;  /* 0x0006800a01007387 */ /* 0x000fe20000100800 */
[----:B-1----:R-:W-:-:S05]  /*e650*/  IMAD.MOV.U32 R0, RZ, RZ, R15 ;  /* 0x000000ffff007224 */ /* 0x002fca00078e000f */
[----:B------:R1:W-:Y:S02]  /*e660*/  STL [R1+0x65c], R0 ;  /* 0x00065c0001007387 */ /* 0x0003e40000100800 */
[----:B-1----:R-:W-:-:S05]  /*e670*/  IMAD.MOV.U32 R0, RZ, RZ, R11 ;  /* 0x000000ffff007224 */ /* 0x002fca00078e000b */
[----:B------:R1:W-:Y:S04]  /*e680*/  STL [R1+0x67c], R0 ;  /* 0x00067c0001007387 */ /* 0x0003e80000100800 */
[----:B------:R-:W-:Y:S01]  /*e690*/  STL [R1+0x6a0], R22 ;  /* 0x0006a01601007387 */ /* 0x000fe20000100800 */
[----:B-1----:R-:W-:-:S03]  /*e6a0*/  IMAD.MOV.U32 R0, RZ, RZ, R23 ;  /* 0x000000ffff007224 */ /* 0x002fc600078e0017 */
[----:B------:R-:W-:Y:S04]  /*e6b0*/  STL [R1+0x6c0], R20 ;  /* 0x0006c01401007387 */ /* 0x000fe80000100800 */
[----:B------:R1:W-:Y:S04]  /*e6c0*/  STL [R1+0x69c], R0 ;  /* 0x00069c0001007387 */ /* 0x0003e80000100800 */
[----:B----4-:R-:W-:Y:S01]  /*e6d0*/  STL [R1+0x6e0], R2 ;  /* 0x0006e00201007387 */ /* 0x010fe20000100800 */
[----:B-1----:R-:W-:-:S05]  /*e6e0*/  IMAD.MOV.U32 R0, RZ, RZ, R21 ;  /* 0x000000ffff007224 */ /* 0x002fca00078e0015 */
[----:B------:R1:W-:Y:S04]  /*e6f0*/  STL [R1+0x6bc], R0 ;  /* 0x0006bc0001007387 */ /* 0x0003e80000100800 */
[----:B------:R-:W-:Y:S01]  /*e700*/  STL [R1+0x700], R12 ;  /* 0x0007000c01007387 */ /* 0x000fe20000100800 */
[----:B-1----:R-:W-:-:S05]  /*e710*/  IMAD.MOV.U32 R0, RZ, RZ, R3 ;  /* 0x000000ffff007224 */ /* 0x002fca00078e0003 */
[----:B------:R1:W-:Y:S04]  /*e720*/  STL [R1+0x6dc], R0 ;  /* 0x0006dc0001007387 */ /* 0x0003e80000100800 */
[----:B------:R-:W-:Y:S01]  /*e730*/  STL [R1+0x720], R4 ;  /* 0x0007200401007387 */ /* 0x000fe20000100800 */
[----:B-1----:R-:W-:-:S05]  /*e740*/  MOV R0, R13 ;  /* 0x0000000d00007202 */ /* 0x002fca0000000f00 */
[----:B------:R1:W-:Y:S02]  /*e750*/  STL [R1+0x6fc], R0 ;  /* 0x0006fc0001007387 */ /* 0x0003e40000100800 */
[----:B-1----:R-:W-:Y:S01]  /*e760*/  IMAD.MOV.U32 R0, RZ, RZ, R5 ;  /* 0x000000ffff007224 */ /* 0x002fe200078e0005 */
[----:B------:R-:W1:Y:S01]  /*e770*/  S2R R21, SR_TID.X ;  /* 0x0000000000157919 */ /* 0x000e620000002100 */
[----:B---3--:R3:W-:Y:S04]  /*e780*/  STL [R1+0x740], R18 ;  /* 0x0007401201007387 */ /* 0x0087e80000100800 */
[----:B------:R3:W-:Y:S04]  /*e790*/  STL [R1+0x71c], R0 ;  /* 0x00071c0001007387 */ /* 0x0007e80000100800 */
[----:B------:R3:W-:Y:S04]  /*e7a0*/  STL [R1+0x73c], R19 ;  /* 0x00073c1301007387 */ /* 0x0007e80000100800 */
[----:B--2---:R3:W-:Y:S04]  /*e7b0*/  STL [R1+0x760], R26 ;  /* 0x0007601a01007387 */ /* 0x0047e80000100800 */
[----:B------:R3:W-:Y:S04]  /*e7c0*/  STL [R1+0x75c], R27 ;  /* 0x00075c1b01007387 */ /* 0x0007e80000100800 */
[----:B------:R3:W-:Y:S04]  /*e7d0*/  STL [R1+0x780], R24 ;  /* 0x0007801801007387 */ /* 0x0007e80000100800 */
[----:B------:R3:W-:Y:S01]  /*e7e0*/  STL [R1+0x77c], R25 ;  /* 0x00077c1901007387 */ /* 0x0007e20000100800 */
[----:B-1----:R-:W-:Y:S05]  /*e7f0*/  @P6 BRA `(.L_x_0) ;  /* 0x0000000400f46947 */ /* 0x002fea0003800000 */
[----:B---3--:R-:W-:Y:S01]  /*e800*/  IMAD.SHL.U32 R0, R21, 0x80, RZ ;  /* 0x0000008015007824 */ /* 0x008fe200078e00ff */
[----:B------:R1:W-:Y:S01]  /*e810*/  STL [R1+0x190], RZ ;  /* 0x000190ff01007387 */ /* 0x0003e20000100800 */
[----:B-----5:R-:W-:Y:S02]  /*e820*/  CS2R R16, SRZ ;  /* 0x0000000000107805 */ /* 0x020fe4000001ff00 */
[----:B------:R-:W-:Y:S02]  /*e830*/  CS2R R18, SRZ ;  /* 0x0000000000127805 */ /* 0x000fe4000001ff00 */
[----:B------:R-:W-:Y:S01]  /*e840*/  CS2R R12, SRZ ;  /* 0x00000000000c7805 */ /* 0x000fe2000001ff00 */
[----:B------:R1:W-:Y:S01]  /*e850*/  STL [R1+0x890], R0 ;  /* 0x0008900001007387 */ /* 0x0003e20000100800 */
[----:B------:R-:W-:Y:S02]  /*e860*/  CS2R R14, SRZ ;  /* 0x00000000000e7805 */ /* 0x000fe4000001ff00 */
[----:B------:R-:W-:-:S02]  /*e870*/  CS2R R8, SRZ ;  /* 0x0000000000087805 */ /* 0x000fc4000001ff00 */
[----:B------:R-:W-:Y:S01]  /*e880*/  CS2R R10, SRZ ;  /* 0x00000000000a7805 */ /* 0x000fe2000001ff00 */
[----:B------:R1:W-:Y:S04]  /*e890*/  STL [R1+0x194], RZ ;  /* 0x000194ff01007387 */ /* 0x0003e80000100800 */
        /* <DEDUP_REMOVED lines=113> */
[----:B------:R1:W-:Y:S01]  /*efb0*/  STL [R1+0x8c], RZ ;  /* 0x00008cff01007387 */ /* 0x0003e20000100800 */
[----:B------:R-:W-:Y:S05]  /*efc0*/  BRA `(.L_x_1) ;  /* 0x0000023c00547947 */ /* 0x000fea0003800000 */
.L_x_0:
[----:B-----5:R-:W-:Y:S01]  /*efd0*/  IMAD.SHL.U32 R6, R17, 0x4, RZ ;  /* 0x0000000411067824 */ /* 0x020fe200078e00ff */
[C---:B------:R-:W-:Y:S01]  /*efe0*/  SHF.L.U32 R5, R21.reuse, 0x7, RZ ;  /* 0x0000000715057819 */ /* 0x040fe200000006ff */
[C---:B------:R-:W-:Y:S01]  /*eff0*/  IMAD.SHL.U32 R3, R21.reuse, 0x2, RZ ;  /* 0x0000000215037824 */ /* 0x040fe200078e00ff */
[----:B---3--:R-:W-:Y:S02]  /*f000*/  SHF.R.S32.HI R0, RZ, 0x1f, R29 ;  /* 0x0000001fff007819 */ /* 0x008fe4000001141d */
[----:B------:R-:W-:Y:S01]  /*f010*/  CS2R R18, SRZ ;  /* 0x0000000000127805 */ /* 0x000fe2000001ff00 */
[----:B------:R1:W-:Y:S01]  /*f020*/  STL [R1+0x370], R6 ;  /* 0x0003700601007387 */ /* 0x0003e20000100800 */
[C---:B------:R-:W-:Y:S02]  /*f030*/  LOP3.LUT R28, R21.reuse, 0x7, RZ, 0xc0, !PT ;  /* 0x00000007151c7812 */ /* 0x040fe400078ec0ff */
[----:B------:R-:W-:Y:S02]  /*f040*/  CS2R R12, SRZ ;  /* 0x00000000000c7805 */ /* 0x000fe4000001ff00 */
[----:B------:R-:W-:Y:S01]  /*f050*/  LEA.HI R0, R0, R29, RZ, 0x7 ;  /* 0x0000001d00007211 */ /* 0x000fe200078f38ff */
[----:B------:R-:W-:Y:S01]  /*f060*/  STL [R1+0x380], RZ ;  /* 0x000380ff01007387 */ /* 0x000fe20000100800 */
[----:B------:R-:W-:Y:S01]  /*f070*/  LOP3.LUT R4, R21, 0x3, RZ, 0xc0, !PT ;  /* 0x0000000315047812 */ /* 0x000fe200078ec0ff */
[----:B------:R-:W-:Y:S01]  /*f080*/  IMAD R28, R28, 0x210, RZ ;  /* 0x000002101c1c7824 */ /* 0x000fe200078e02ff */
[----:B------:R-:W-:Y:S01]  /*f090*/  SHF.R.S32.HI R2, RZ, 0x1f, R16 ;  /* 0x0000001fff027819 */ /* 0x000fe20000011410 */
[----:B------:R-:W-:Y:S01]  /*f0a0*/  STL [R1+0x190], RZ ;  /* 0x000190ff01007387 */ /* 0x000fe20000100800 */
[----:B------:R-:W-:Y:S01]  /*f0b0*/  SHF.R.S32.HI R29, RZ, 0x1f, R17 ;  /* 0x0000001fff1d7819 */ /* 0x000fe20000011411 */
[----:B-1----:R-:W-:Y:S01]  /*f0c0*/  IMAD.MOV.U32 R6, RZ, RZ, 0x1 ;  /* 0x00000001ff067424 */ /* 0x002fe200078e00ff */
[----:B------:R-:W-:Y:S01]  /*f0d0*/  LOP3.LUT R28, R28, 0x30, R3, 0x78, !PT ;  /* 0x000000301c1c7812 */ /* 0x000fe200078e7803 */
[----:B------:R-:W-:Y:S01]  /*f0e0*/  IMAD R4, R4, 0x820, RZ ;  /* 0x0000082004047824 */ /* 0x000fe200078e02ff */
[C---:B------:R-:W-:Y:S01]  /*f0f0*/  SHF.L.U64.HI R2, R16.reuse, 0x2, R2 ;  /* 0x0000000210027819 */ /* 0x040fe20000010202 */
[----:B------:R-:W-:Y:S01]  /*f100*/  IMAD.SHL.U32 R3, R16, 0x4, RZ ;  /* 0x0000000410037824 */ /* 0x000fe200078e00ff */
[----:B------:R1:W-:Y:S01]  /*f110*/  STL [R1+0x884], R6 ;  /* 0x0008840601007387 */ /* 0x0003e20000100800 */
[----:B------:R-:W-:-:S02]  /*f120*/  SHF.L.U64.HI R29, R17, 0x2, R29 ;  /* 0x00000002111d7819 */ /* 0x000fc4000001021d */
[----:B------:R-:W-:Y:S02]  /*f130*/  CS2R R16, SRZ ;  /* 0x0000000000107805 */ /* 0x000fe4000001ff00 */
[----:B------:R-:W-:Y:S01]  /*f140*/  LOP3.LUT R28, R28, 0x1000, R5, 0xf8, !PT ;  /* 0x000010001c1c7812 */ /* 0x000fe200078ef805 */
[----:B------:R2:W-:Y:S01]  /*f150*/  STL [R1+0x890], R5 ;  /* 0x0008900501007387 */ /* 0x0005e20000100800 */
[----:B------:R-:W-:Y:S02]  /*f160*/  CS2R R14, SRZ ;  /* 0x00000000000e7805 */ /* 0x000fe4000001ff00 */
[----:B------:R-:W-:Y:S02]  /*f170*/  CS2R R8, SRZ ;  /* 0x0000000000087805 */ /* 0x000fe4000001ff00 */
[----:B------:R-:W-:Y:S01]  /*f180*/  CS2R R10, SRZ ;  /* 0x00000000000a7805 */ /* 0x000fe2000001ff00 */
[----:B------:R2:W-:Y:S01]  /*f190*/  STL [R1+0x194], RZ ;  /* 0x000194ff01007387 */ /* 0x0005e20000100800 */
[----:B------:R-:W-:Y:S01]  /*f1a0*/  UMOV UR5, 0xffffffff ;  /* 0xffffffff00057882 */ /* 0x000fe20000000000 */
[----:B-1----:R-:W-:-:S02]  /*f1b0*/  SHF.R.S32.HI R6, RZ, 0x7, R0 ;  /* 0x00000007ff067819 */ /* 0x002fc40000011400 */
[----:B------:R2:W-:Y:S01]  /*f1c0*/  STL [R1+0x198], RZ ;  /* 0x000198ff01007387 */ /* 0x0005e20000100800 */
[----:B------:R-:W-:-:S03]  /*f1d0*/  LOP3.LUT R0, R4, 0x1dc, R21, 0x78, !PT ;  /* 0x000001dc04007812 */ /* 0x000fc600078e7815 */
        /* <DEDUP_REMOVED lines=97> */
[----:B------:R2:W-:Y:S04]  /*f7f0*/  STL [R1+0x888], R6 ;  /* 0x0008880601007387 */ /* 0x0005e80000100800 */
        /* <DEDUP_REMOVED lines=15> */
[----:B------:R2:W-:Y:S02]  /*f8f0*/  STL [R1+0x8c], RZ ;  /* 0x00008cff01007387 */ /* 0x0005e40000100800 */
.L_x_2:
[----:B-----5:R-:W-:Y:S01]  /*f900*/  STL.64 [R1+0x2770], R18 ;  /* 0x0027701201007387 */ /* 0x020fe20000100a00 */
[----:B------:R-:W-:-:S04]  /*f910*/  DEPBAR.LE SB0, 0x2 ;  /* 0x000080800000791a */ /* 0x000fc80000000000 */
[----:B------:R1:W-:Y:S04]  /*f920*/  STL.64 [R1+0x2768], R16 ;  /* 0x0027681001007387 */ /* 0x0003e80000100a00 */
[----:B-1----:R-:W3:Y:S04]  /*f930*/  LDL.LU.64 R16, [R1+0x110] ;  /* 0x0001100001107983 */ /* 0x002ee80000300a00 */
[----:B------:R-:W4:Y:S01]  /*f940*/  LDL.LU.64 R18, [R1+0x118] ;  /* 0x0001180001127983 */ /* 0x000f220000300a00 */
[----:B------:R-:W-:-:S04]  /*f950*/  UIADD3 UR5, UPT, UPT, UR5, 0x1, URZ ;  /* 0x0000000105057890 */ /* 0x000fc8000fffe0ff */
[----:B------:R-:W-:-:S04]  /*f960*/  UISETP.GT.AND UP0, UPT, UR5, 0x1, UPT ;  /* 0x000000010500788c */ /* 0x000fc8000bf04270 */
[----:B------:R-:W-:-:S04]  /*f970*/  USEL UR5, UR5, URZ, !UP0 ;  /* 0x000000ff05057287 */ /* 0x000fc8000c000000 */
[----:B------:R-:W-:Y:S01]  /*f980*/  ULEA UR9, UR5, UR4, 0x10 ;  /* 0x0000000405097291 */ /* 0x000fe2000f8e80ff */
[----:B------:R-:W-:Y:S01]  /*f990*/  BAR.SYNC.DEFER_BLOCKING 0x0 ;  /* 0x0000000000007b1d */ /* 0x000fe20000010000 */
[----:B------:R-:W-:-:S07]  /*f9a0*/  ULEA UR8, UR5, UR4, 0x12 ;  /* 0x0000000405087291 */ /* 0x000fce000f8e90ff */
[----:B------:R-:W-:Y:S04]  /*f9b0*/  LDSM.16.M88.4 R20, [R28+UR9+0x8c000] ;  /* 0x08c000091c14783b */ /* 0x000fe80008000200 */
[----:B------:R-:W-:Y:S04]  /*f9c0*/  LDS R4, [R0+UR8] ;  /* 0x0000000800047984 */ /* 0x000fe80008000800 */
[----:B--2---:R-:W-:Y:S04]  /*f9d0*/  LDS R6, [R0+UR8+0x2000] ;  /* 0x0020000800067984 */ /* 0x004fe80008000800 */
[----:B------:R-:W-:Y:S04]  /*f9e0*/  LDSM.16.M88.4 R24, [R28+UR9+0x8e000] ;  /* 0x08e000091c18783b */ /* 0x000fe80008000200 */
[----:B----4-:R-:W-:Y:S04]  /*f9f0*/  STL.64 [R1+0x28b8], R18 ;  /* 0x0028b81201007387 */ /* 0x010fe80000100a00 */
[----:B---3--:R-:W-:Y:S04]  /*fa00*/  STL.64 [R1+0x28b0], R16 ;  /* 0x0028b01001007387 */ /* 0x008fe80000100a00 */
[----:B------:R-:W1:Y:S04]  /*fa10*/  LDSM.16.M88.4 R16, [R28+UR9+0x80000] ;  /* 0x080000091c10783b */ /* 0x000e680008000200 */
[----:B------:R-:W-:Y:S04]  /*fa20*/  STL.64 [R1+0x2760], R14 ;  /* 0x0027600e01007387 */ /* 0x000fe80000100a00 */
[----:B------:R-:W-:Y:S04]  /*fa30*/  STL.64 [R1+0x2758], R12 ;  /* 0x0027580c01007387 */ /* 0x000fe80000100a00 */
[----:B------:R-:W-:Y:S04]  /*fa40*/  STL.64 [R1+0x2750], R10 ;  /* 0x0027500a01007387 */ /* 0x000fe80000100a00 */
[----:B------:R-:W-:Y:S04]  /*fa50*/  STL.64 [R1+0x2748], R8 ;  /* 0x0027480801007387 */ /* 0x000fe80000100a00 */
[----:B------:R-:W-:Y:S04]  /*fa60*/  STL [R1+0x934], R3 ;  /* 0x0009340301007387 */ /* 0x000fe80000100800 */
[----:B------:R-:W-:Y:S04]  /*fa70*/  STL [R1+0x930], R2 ;  /* 0x0009300201007387 */ /* 0x000fe80000100800 */
[----:B------:R-:W2:Y:S04]  /*fa80*/  LDSM.16.M88.4 R12, [R28+UR9+0x82000] ;  /* 0x082000091c0c783b */ /* 0x000ea80008000200 */
[----:B------:R3:W-:Y:S04]  /*fa90*/  STL [R1+0x8d4], R29 ;  /* 0x0008d41d01007387 */ /* 0x0007e80000100800 */
[----:B------:R-:W4:Y:S04]  /*faa0*/  LDSM.16.M88.4 R8, [R28+UR9+0x84000] ;  /* 0x084000091c08783b */ /* 0x000f280008000200 */
[----:B-1----:R-:W-:Y:S01]  /*fab0*/  STL.64 [R1+0x50], R16 ;  /* 0x0000501001007387 */ /* 0x002fe20000100a00 */
[----:B---3--:R-:W-:-:S03]  /*fac0*/  LOP3.LUT R29, R0, 0x20, RZ, 0x3c, !PT ;  /* 0x00000020001d7812 */ /* 0x008fc600078e3cff */
[----:B------:R-:W-:Y:S04]  /*fad0*/  STL.64 [R1+0x58], R18 ;  /* 0x0000581201007387 */ /* 0x000fe80000100a00 */
[----:B------:R-:W1:Y:S04]  /*fae0*/  LDSM.16.M88.4 R16, [R28+UR9+0x86000] ;  /* 0x086000091c10783b */ /* 0x000e680008000200 */
[----:B------:R-:W-:Y:S04]  /*faf0*/  LDS R5, [R29+UR8] ;  /* 0x000000081d057984 */ /* 0x000fe80008000800 */
[----:B------:R-:W-:Y:S04]  /*fb00*/  LDS R7, [R29+UR8+0x2000] ;  /* 0x002000081d077984 */ /* 0x000fe80008000800 */
[----:B--2---:R-:W-:Y:S04]  /*fb10*/  STL.64 [R1+0x40], R12 ;  /* 0x0000400c01007387 */ /* 0x004fe80000100a00 */
[----:B------:R-:W-:Y:S04]  /*fb20*/  STL.64 [R1+0x48], R14 ;  /* 0x0000480e01007387 */ /* 0x000fe80000100a00 */
[----:B----4-:R-:W-:Y:S04]  /*fb30*/  STL.64 [R1+0x30], R8 ;  /* 0x0000300801007387 */ /* 0x010fe80000100a00 */
[----:B------:R-:W-:Y:S04]  /*fb40*/  STL.64 [R1+0x38], R10 ;  /* 0x0000380a01007387 */ /* 0x000fe80000100a00 */
[----:B------:R-:W2:Y:S04]  /*fb50*/  LDSM.16.M88.4 R12, [R28+UR9+0x88000] ;  /* 0x088000091c0c783b */ /* 0x000ea80008000200 */
[----:B-1----:R-:W-:Y:S04]  /*fb60*/  STL.64 [R1+0x20], R16 ;  /* 0x0000201001007387 */ /* 0x002fe80000100a00 */
[----:B------:R-:W-:Y:S04]  /*fb70*/  STL.64 [R1+0x28], R18 ;  /* 0x0000281201007387 */ /* 0x000fe80000100a00 */
[----:B------:R1:W-:Y:S04]  /*fb80*/  STL.64 [R1+0x28c8], R16 ;  /* 0x0028c81001007387 */ /* 0x0003e80000100a00 */
[----:B------:R-:W3:Y:S04]  /*fb90*/  LDSM.16.M88.4 R8, [R28+UR9+0x8a000] ;  /* 0x08a000091c08783b */ /* 0x000ee80008000200 */
[----:B-1----:R-:W4:Y:S04]  /*fba0*/  LDL.64 R16, [R1+0x30] ;  /* 0x0000300001107983 */ /* 0x002f280000100a00 */
[----:B----4-:R1:W-:Y:S04]  /*fbb0*/  STL.64 [R1+0x28d8], R16 ;  /* 0x0028d81001007387 */ /* 0x0103e80000100a00 */
[----:B-1----:R-:W4:Y:S04]  /*fbc0*/  LDL.64 R16, [R1+0x40] ;  /* 0x0000400001107983 */ /* 0x002f280000100a00 */
[----:B----4-:R1:W-:Y:S04]  /*fbd0*/  STL.64 [R1+0x28f0], R16 ;  /* 0x0028f01001007387 */ /* 0x0103e80000100a00 */
[----:B-1----:R-:W4:Y:S04]  /*fbe0*/  LDL.64 R16, [R1+0x50] ;  /* 0x0000500001107983 */ /* 0x002f280000100a00 */
[----:B------:R-:W-:Y:S04]  /*fbf0*/  STL [R1+0x26cc], R22 ;  /* 0x0026cc1601007387 */ /* 0x000fe80000100800 */
[----:B--2---:R-:W-:Y:S04]  /*fc00*/  STL.64 [R1+0x18], R14 ;  /* 0x0000180e01007387 */ /* 0x004fe80000100a00 */
[----:B------:R1:W-:Y:S04]  /*fc10*/  STL.64 [R1+0x28d0], R12 ;  /* 0x0028d00c01007387 */ /* 0x0003e80000100a00 */
[----:B-1----:R-:W2:Y:S04]  /*fc20*/  LDL.LU.64 R12, [R1+0x200] ;  /* 0x00020000010c7983 */ /* 0x002ea80000300a00 */
[----:B------:R-:W2:Y:S04]  /*fc30*/  LDL.LU.64 R14, [R1+0x208] ;  /* 0x00020800010e7983 */ /* 0x000ea80000300a00 */
        /* <DEDUP_REMOVED lines=8> */
[----:B------:R-:W-:Y:S04]  /*fcc0*/  STL [R1+0x26c8], R23 ;  /* 0x0026c81701007387 */ /* 0x000fe80000100800 */
[----:B------:R1:W-:Y:S01]  /*fcd0*/  STL.64 [R1+0x28c0], R20 ;  /* 0x0028c01401007387 */ /* 0x0003e20000100a00 */
[----:B----4-:R-:W-:-:S02]  /*fce0*/  IMAD.MOV.U32 R3, RZ, RZ, R16 ;  /* 0x000000ffff037224 */ /* 0x010fc400078e0010 */
[----:B------:R-:W-:Y:S01]  /*fcf0*/  IMAD.MOV.U32 R2, RZ, RZ, R17 ;  /* 0x000000ffff027224 */ /* 0x000fe200078e0011 */
[----:B-1----:R-:W4:Y:S04]  /*fd00*/  LDL.LU.64 R20, [R1+0x140] ;  /* 0x0001400001147983 */ /* 0x002f280000300a00 */
[----:B------:R-:W4:Y:S04]  /*fd10*/  LDL.LU.64 R22, [R1+0x148] ;  /* 0x0001480001167983 */ /* 0x000f280000300a00 */
[----:B---3--:R-:W-:Y:S04]  /*fd20*/  STL.64 [R1+0x8], R10 ;  /* 0x0000080a01007387 */ /* 0x008fe80000100a00 */
[----:B------:R-:W-:Y:S04]  /*fd30*/  STL [R1+0x2734], R26 ;  /* 0x0027341a01007387 */ /* 0x000fe80000100800 */
[----:B------:R-:W-:Y:S04]  /*fd40*/  STL [R1+0x2730], R27 ;  /* 0x0027301b01007387 */ /* 0x000fe80000100800 */
[----:B------:R-:W-:Y:S01]  /*fd50*/  STL [R1+0x2550], R28 ;  /* 0x0025501c01007387 */ /* 0x000fe20000100800 */
[----:B--2---:R-:W-:-:S15]  /*fd60*/  HMMA.1688.F32.TF32 R12, R4, R16, R12 ;  /* 0x00000010040c723c */ /* 0x004fde000008100c */
[----:B------:R-:W-:-:S04]  /*fd70*/  NOP ;  /* 0x0000000000007918 */ /* 0x000fc80000000000 */
[----:B------:R-:W-:Y:S04]  /*fd80*/  STL.64 [R1+0x190], R12 ;  /* 0x0001900c01007387 */ /* 0x000fe80000100a00 */
[----:B------:R1:W-:Y:S04]  /*fd90*/  STL.64 [R1+0x198], R14 ;  /* 0x0001980e01007387 */ /* 0x0003e80000100a00 */
[----:B-1----:R-:W2:Y:S04]  /*fda0*/  LDL.LU.64 R14, [R1+0x2900] ;  /* 0x00290000010e7983 */ /* 0x002ea80000300a00 */
[----:B------:R-:W2:Y:S04]  /*fdb0*/  LDL.LU.64 R12, [R1+0x28f8] ;  /* 0x0028f800010c7983 */ /* 0x000ea80000300a00 */
[----:B------:R-:W2:Y:S02]  /*fdc0*/  LDL.LU.64 R16, [R1+0x28f0] ;  /* 0x0028f00001107983 */ /* 0x000ea40000300a00 */
[----:B--2---:R-:W-:Y:S01]  /*fdd0*/  HMMA.1688.F32.TF32 R12, R4, R16, R12 ;  /* 0x00000010040c723c */ /* 0x004fe2000008100c */
[----:B------:R-:W-:-:S02]  /*fde0*/  IMAD.MOV.U32 R11, RZ, RZ, R16 ;  /* 0x000000ffff0b7224 */ /* 0x000fc400078e0010 */
[----:B------:R-:W-:-:S15]  /*fdf0*/  IMAD.MOV.U32 R10, RZ, RZ, R17 ;  /* 0x000000ffff0a7224 */ /* 0x000fde00078e0011 */
[----:B------:R-:W-:Y:S01]  /*fe00*/  NOP ;  /* 0x0000000000007918 */ /* 0x000fe20000000000 */
[----:B------:R-:W-:Y:S04]  /*fe10*/  STL.64 [R1+0x180], R12 ;  /* 0x0001800c01007387 */ /* 0x000fe80000100a00 */
[----:B------:R1:W-:Y:S04]  /*fe20*/  STL.64 [R1+0x188], R14 ;  /* 0x0001880e01007387 */ /* 0x0003e80000100a00 */
[----:B-1----:R-:W2:Y:S04]  /*fe30*/  LDL.LU.64 R14, [R1+0x28e8] ;  /* 0x0028e800010e7983 */ /* 0x002ea80000300a00 */
[----:B------:R-:W2:Y:S04]  /*fe40*/  LDL.LU.64 R12, [R1+0x28e0] ;  /* 0x0028e000010c7983 */ /* 0x000ea80000300a00 */
[----:B------:R-:W2:Y:S02]  /*fe50*/  LDL.LU.64 R16, [R1+0x28d8] ;  /* 0x0028d80001107983 */ /* 0x000ea40000300a00 */
[----:B--2---:R-:W-:-:S15]  /*fe60*/  HMMA.1688.F32.TF32 R12, R4, R16, R12 ;  /* 0x00000010040c723c */ /* 0x004fde000008100c */
[----:B------:R-:W-:-:S04]  /*fe70*/  NOP ;  /* 0x0000000000007918 */ /* 0x000fc80000000000 */
[----:B------:R1:W-:Y:S04]  /*fe80*/  STL.64 [R1+0x170], R12 ;  /* 0x0001700c01007387 */ /* 0x0003e80000100a00 */
[----:B------:R2:W-:Y:S04]  /*fe90*/  STL.64 [R1+0x178], R14 ;  /* 0x0001780e01007387 */ /* 0x0005e80000100a00 */
[----:B-1----:R-:W3:Y:S01]  /*fea0*/  LDL.LU.64 R12, [R1+0x28d0] ;  /* 0x0028d000010c7983 */ /* 0x002ee20000300a00 */
[----:B--2---:R-:W-:Y:S01]  /*feb0*/  MOV R15, R16 ;  /* 0x00000010000f7202 */ /* 0x004fe20000000f00 */
[----:B------:R-:W-:-:S02]  /*fec0*/  IMAD.MOV.U32 R14, RZ, RZ, R17 ;  /* 0x000000ffff0e7224 */ /* 0x000fc400078e0011 */
[----:B------:R-:W4:Y:S02]  /*fed0*/  LDL.LU.64 R16, [R1+0x28c8] ;  /* 0x0028c80001107983 */ /* 0x000f240000300a00 */
[----:B----4-:R-:W-:Y:S02]  /*fee0*/  HMMA.1688.F32.TF32 R16, R4, R16, R20 ;  /* 0x000000100410723c */ /* 0x010fe40000081014 */
[----:B------:R-:W2:-:S15]  /*fef0*/  LDL.LU.64 R20, [R1+0x28c0] ;  /* 0x0028c00001147983 */ /* 0x000e9e0000300a00 */
[----:B------:R-:W-:Y:S02]  /*ff00*/  NOP ;  /* 0x0000000000007918 */ /* 0x000fe40000000000 */
[----:B------:R-:W-:Y:S04]  /*ff10*/  STL.64 [R1+0x160], R16 ;  /* 0x0001601001007387 */ /* 0x000fe80000100a00 */
[----:B------:R1:W-:Y:S04]  /*ff20*/  STL.64 [R1+0x168], R18 ;  /* 0x0001681201007387 */ /* 0x0003e80000100a00 */
[----:B-1----:R-:W4:Y:S04]  /*ff30*/  LDL.LU.64 R18, [R1+0x28b8] ;  /* 0x0028b80001127983 */ /* 0x002f280000300a00 */
[----:B------:R-:W4:Y:S04]  /*ff40*/  LDL.LU.64 R16, [R1+0x28b0] ;  /* 0x0028b00001107983 */ /* 0x000f280000300a00 */
[----:B---3--:R1:W-:Y:S01]  /*ff50*/  STL.64 [R1+0x2860], R12 ;  /* 0x0028600c01007387 */ /* 0x0083e20000100a00 */
[----:B----4-:R-:W-:Y:S03]  /*ff60*/  HMMA.1688.F32.TF32 R16, R4, R12, R16 ;  /* 0x0000000c0410723c */ /* 0x010fe60000081010 */
[----:B-1----:R-:W3:-:S15]  /*ff70*/  LDL.LU.64 R12, [R1+0x20] ;  /* 0x00002000010c7983 */ /* 0x002ede0000300a00 */
[----:B------:R-:W-:Y:S01]  /*ff80*/  NOP ;  /* 0x0000000000007918 */ /* 0x000fe20000000000 */
[----:B------:R-:W-:Y:S04]  /*ff90*/  STL.64 [R1+0x150], R16 ;  /* 0x0001501001007387 */ /* 0x000fe80000100a00 */
[----:B------:R-:W-:Y:S04]  /*ffa0*/  STL.64 [R1+0x158], R18 ;  /* 0x0001581201007387 */ /* 0x000fe80000100a00 */
[----:B---3--:R1:W-:Y:S02]  /*ffb0*/  STL.64 [R1+0x2868], R12 ;  /* 0x0028680c01007387 */ /* 0x0083e40000100a00 */
[----:B-1----:R-:W-:-:S02]  /*ffc0*/  IMAD.MOV.U32 R12, RZ, RZ, R15 ;  /* 0x000000ffff0c7224 */ /* 0x002fc400078e000f */
[----:B------:R-:W-:-:S05]  /*ffd0*/  IMAD.MOV.U32 R13, RZ, RZ, R14 ;  /* 0x000000ffff0d7224 */ /* 0x000fca00078e000e */
[----:B------:R1:W-:Y:S02]  /*ffe0*/  STL.64 [R1+0x2878], R12 ;  /* 0x0028780c01007387 */ /* 0x0003e40000100a00 */
[----:B-1----:R-:W-:Y:S02]  /*fff0*/  IMAD.MOV.U32 R12, RZ, RZ, R11 ;  /* 0x000000ffff0c7224 */ /* 0x002fe400078e000b */
[----:B------:R-:W-:-:S05]  /*10000*/  IMAD.MOV.U32 R13, RZ, RZ, R10 ;  /* 0x000000ffff0d7224 */ /* 0x000fca00078e000a */
[----:B------:R1:W-:Y:S04]  /*10010*/  STL.64 [R1+0x2890], R12 ;  /* 0x0028900c01007387 */ /* 0x0003e80000100a00 */
[----:B------:R-:W2:Y:S04]  /*10020*/  LDL.LU.64 R16, [R1+0x300] ;  /* 0x0003000001107983 */ /* 0x000ea80000300a00 */
[----:B------:R-:W2:Y:S01]  /*10030*/  LDL.LU.64 R18, [R1+0x308] ;  /* 0x0003080001127983 */ /* 0x000ea20000300a00 */
[----:B-1----:R-:W-:Y:S01]  /*10040*/  MOV R12, R3 ;  /* 0x00000003000c7202 */ /* 0x002fe20000000f00 */
[----:B------:R-:W-:-:S05]  /*10050*/  IMAD.MOV.U32 R13, RZ, RZ, R2 ;  /* 0x000000ffff0d7224 */ /* 0x000fca00078e0002 */
[----:B------:R1:W-:Y:S04]  /*10060*/  STL.64 [R1+0x28a8], R12 ;  /* 0x0028a80c01007387 */ /* 0x0003e80000100a00 */
[----:B-1----:R-:W3:Y:S04]  /*10070*/  LDL.LU.64 R12, [R1+0x2c0] ;  /* 0x0002c000010c7983 */ /* 0x002ee80000300a00 */
[----:B------:R-:W3:Y:S02]  /*10080*/  LDL.LU.64 R14, [R1+0x2c8] ;  /* 0x0002c800010e7983 */ /* 0x000ee40000300a00 */
[----:B---3--:R-:W-:-:S15]  /*10090*/  HMMA.1688.F32.TF32 R12, R4, R8, R12 ;  /* 0x00000008040c723c */ /* 0x008fde000008100c */
[----:B------:R-:W-:-:S04]  /*100a0*/  NOP ;  /* 0x0000000000007918 */ /* 0x000fc80000000000 */
[----:B------:R1:W-:Y:S01]  /*100b0*/  STL.64 [R1+0x140], R12 ;  /* 0x0001400c01007387 */ /* 0x0003e20000100a00 */
[----:B------:R-:W-:-:S03]  /*100c0*/  IMAD.MOV.U32 R2, RZ, RZ, R15 ;  /* 0x000000ffff027224 */ /* 0x000fc600078e000f */
[----:B------:R3:W-:Y:S04]  /*100d0*/  STL [R1+0x148], R14 ;  /* 0x0001480e01007387 */ /* 0x0007e80000100800 */
[----:B-1----:R-:W4:Y:S04]  /*100e0*/  LDL.LU.64 R12, [R1+0x2b0] ;  /* 0x0002b000010c7983 */ /* 0x002f280000300a00 */
[----:B---3--:R-:W4:Y:S04]  /*100f0*/  LDL.LU.64 R14, [R1+0x2b8] ;  /* 0x0002b800010e7983 */ /* 0x008f280000300a00 */
[----:B------:R1:W-:Y:S04]  /*10100*/  STL.64 [R1+0x2870], R8 ;  /* 0x0028700801007387 */ /* 0x0003e80000100a00 */
[----:B-1----:R-:W3:Y:S04]  /*10110*/  LDL.LU.64 R8, [R1+0xe0] ;  /* 0x0000e00001087983 */ /* 0x002ee80000300a00 */
[----:B------:R-:W3:Y:S01]  /*10120*/  LDL.LU.64 R10, [R1+0xe8] ;  /* 0x0000e800010a7983 */ /* 0x000ee20000300a00 */
[C---:B--2---:R-:W-:Y:S03]  /*10130*/  HMMA.1688.F32.TF32 R16, R4.reuse, R20, R16 ;  /* 0x000000140410723c */ /* 0x044fe60000081010 */
[----:B---3--:R-:W-:Y:S04]  /*10140*/  STL.64 [R1+0x2888], R10 ;  /* 0x0028880a01007387 */ /* 0x008fe80000100a00 */
[----:B------:R1:W-:Y:S04]  /*10150*/  STL.64 [R1+0x2880], R8 ;  /* 0x0028800801007387 */ /* 0x0003e80000100a00 */
[----:B-1----:R-:W2:Y:S04]  /*10160*/  LDL.LU.64 R8, [R1+0xd0] ;  /* 0x0000d00001087983 */ /* 0x002ea80000300a00 */
[----:B------:R-:W3:Y:S01]  /*10170*/  LDL.LU.64 R10, [R1+0xd8] ;  /* 0x0000d800010a7983 */ /* 0x000ee20000300a00 */
[----:B----4-:R-:W-:Y:S03]  /*10180*/  HMMA.1688.F32.TF32 R4, R4, R24, R12 ;  /* 0x000000180404723c */ /* 0x010fe6000008100c */
[----:B---3--:R-:W-:Y:S04]  /*10190*/  STL.64 [R1+0x28a0], R10 ;  /* 0x0028a00a01007387 */ /* 0x008fe80000100a00 */
[----:B--2---:R1:W-:Y:S04]  /*101a0*/  STL.64 [R1+0x2898], R8 ;  /* 0x0028980801007387 */ /* 0x0043e80000100a00 */
[----:B-1----:R-:W2:Y:S04]  /*101b0*/  LDL.LU.64 R8, [R1+0xc0] ;  /* 0x0000c00001087983 */ /* 0x002ea80000300a00 */
[----:B------:R-:W2:Y:S04]  /*101c0*/  LDL.LU.64 R10, [R1+0xc8] ;  /* 0x0000c800010a7983 */ /* 0x000ea80000300a00 */
[----:B------:R-:W-:Y:S04]  /*101d0*/  STL [R1+0x2738], R2 ;  /* 0x0027380201007387 */ /* 0x000fe80000100800 */
[----:B------:R1:W-:Y:S04]  /*101e0*/  STL.64 [R1+0x130], R16 ;  /* 0x0001301001007387 */ /* 0x0003e80000100a00 */
[----:B------:R3:W-:Y:S04]  /*101f0*/  STL.64 [R1+0x138], R18 ;  /* 0x0001381201007387 */ /* 0x0007e80000100a00 */
[----:B-1----:R-:W4:Y:S04]  /*10200*/  LDL.LU.64 R16, [R1+0x250] ;  /* 0x0002500001107983 */ /* 0x002f280000300a00 */
[----:B---3--:R-:W4:Y:S04]  /*10210*/  LDL.LU.64 R18, [R1+0x258] ;  /* 0x0002580001127983 */ /* 0x008f280000300a00 */
[----:B------:R-:W2:Y:S04]  /*10220*/  LDL.LU.64 R12, [R1+0x28a8] ;  /* 0x0028a800010c7983 */ /* 0x000ea80000300a00 */
[----:B------:R-:W-:Y:S04]  /*10230*/  STL.64 [R1+0x110], R4 ;  /* 0x0001100401007387 */ /* 0x000fe80000100a00 */
[----:B------:R-:W-:Y:S04]  /*10240*/  STL.64 [R1+0x118], R6 ;  /* 0x0001180601007387 */ /* 0x000fe80000100a00 */
[----:B------:R-:W-:Y:S04]  /*10250*/  LDS R4, [R0+UR8+0x200] ;  /* 0x0002000800047984 */ /* 0x000fe80008000800 */
[----:B------:R-:W-:Y:S04]  /*10260*/  LDS R6, [R0+UR8+0x2200] ;  /* 0x0022000800067984 */ /* 0x000fe80008000800 */
[----:B------:R-:W-:Y:S04]  /*10270*/  LDS R5, [R29+UR8+0x200] ;  /* 0x000200081d057984 */ /* 0x000fe80008000800 */
[----:B------:R-:W2:Y:S02]  /*10280*/  LDS R7, [R29+UR8+0x2200] ;  /* 0x002200081d077984 */ /* 0x000ea40008000800 */
[----:B--2---:R-:W-:Y:S02]  /*10290*/  HMMA.1688.F32.TF32 R12, R4, R12, R8 ;  /* 0x0000000c040c723c */ /* 0x004fe40000081008 */
[----:B------:R-:W2:Y:S04]  /*102a0*/  LDL.LU.64 R10, [R1+0x28a0] ;  /* 0x0028a000010a7983 */ /* 0x000ea80000300a00 */
[----:B------:R-:W2:-:S13]  /*102b0*/  LDL.LU.64 R8, [R1+0x2898] ;  /* 0x0028980001087983 */ /* 0x000e9a0000300a00 */
[----:B------:R1:W-:Y:S04]  /*102c0*/  STL.64 [R1+0x100], R12 ;  /* 0x0001000c01007387 */ /* 0x0003e80000100a00 */
[----:B------:R2:W-:Y:S04]  /*102d0*/  STL [R1+0x108], R14 ;  /* 0x0001080e01007387 */ /* 0x0005e80000100800 */
[----:B-1----:R-:W2:Y:S01]  /*102e0*/  LDL.LU.64 R12, [R1+0x2890] ;  /* 0x00289000010c7983 */ /* 0x002ea20000300a00 */
[----:B------:R-:W-:-:S05]  /*102f0*/  IMAD.MOV.U32 R3, RZ, RZ, R15 ;  /* 0x000000ffff037224 */ /* 0x000fca00078e000f */
[----:B------:R-:W-:Y:S01]  /*10300*/  STL [R1+0x26d0], R3 ;  /* 0x0026d00301007387 */ /* 0x000fe20000100800 */
[----:B--2---:R-:W-:Y:S03]  /*10310*/  HMMA.1688.F32.TF32 R12, R4, R12, R8 ;  /* 0x0000000c040c723c */ /* 0x004fe60000081008 */
[----:B------:R-:W2:Y:S04]  /*10320*/  LDL.LU.64 R10, [R1+0x2888] ;  /* 0x00288800010a7983 */ /* 0x000ea80000300a00 */
[----:B------:R-:W2:-:S12]  /*10330*/  LDL.LU.64 R8, [R1+0x2880] ;  /* 0x0028800001087983 */ /* 0x000e980000300a00 */
[----:B------:R1:W-:Y:S01]  /*10340*/  STL [R1+0xf0], R12 ;  /* 0x0000f00c01007387 */ /* 0x0003e20000100800 */
[----:B------:R-:W-:-:S03]  /*10350*/  IMAD.MOV.U32 R22, RZ, RZ, R13 ;  /* 0x000000ffff167224 */ /* 0x000fc600078e000d */
[----:B------:R2:W-:Y:S04]  /*10360*/  STL [R1+0xfc], R15 ;  /* 0x0000fc0f01007387 */ /* 0x0005e80000100800 */
[----:B-1----:R-:W2:Y:S01]  /*10370*/  LDL.LU.64 R12, [R1+0x2878] ;  /* 0x00287800010c7983 */ /* 0x002ea20000300a00 */
[----:B------:R-:W-:-:S05]  /*10380*/  IMAD.MOV.U32 R23, RZ, RZ, R14 ;  /* 0x000000ffff177224 */ /* 0x000fca00078e000e */
[----:B------:R-:W-:Y:S04]  /*10390*/  STL [R1+0x26d8], R23 ;  /* 0x0026d81701007387 */ /* 0x000fe80000100800 */
[----:B------:R-:W-:Y:S01]  /*103a0*/  STL [R1+0x26d4], R22 ;  /* 0x0026d41601007387 */ /* 0x000fe20000100800 */
[----:B--2---:R-:W-:Y:S03]  /*103b0*/  HMMA.1688.F32.TF32 R12, R4, R12, R8 ;  /* 0x0000000c040c723c */ /* 0x004fe60000081008 */
[----:B------:R-:W2:-:S15]  /*103c0*/  LDL.LU.64 R8, [R1+0x2870] ;  /* 0x0028700001087983 */ /* 0x000e9e0000300a00 */
[----:B------:R-:W-:Y:S01]  /*103d0*/  NOP ;  /* 0x0000000000007918 */ /* 0x000fe20000000000 */
[----:B------:R1:W-:Y:S04]  /*103e0*/  STL.64 [R1+0xe0], R12 ;  /* 0x0000e00c01007387 */ /* 0x0003e80000100a00 */
[----:B------:R-:W-:Y:S04]  /*103f0*/  STL [R1+0xe8], R14 ;  /* 0x0000e80e01007387 */ /* 0x000fe80000100800 */
[----:B-1----:R-:W4:Y:S01]  /*10400*/  LDL.LU.64 R12, [R1+0x2868] ;  /* 0x00286800010c7983 */ /* 0x002f220000300a00 */
[----:B------:R-:W-:-:S05]  /*10410*/  MOV R3, R15 ;  /* 0x0000000f00037202 */ /* 0x000fca0000000f00 */
[----:B------:R-:W-:Y:S01]  /*10420*/  STL [R1+0x26dc], R3 ;  /* 0x0026dc0301007387 */ /* 0x000fe20000100800 */
[----:B----4-:R-:W-:Y:S01]  /*10430*/  HMMA.1688.F32.TF32 R16, R4, R12, R16 ;  /* 0x0000000c0410723c */ /* 0x010fe20000081010 */
[----:B------:R-:W-:Y:S02]  /*10440*/  IMAD.MOV.U32 R10, RZ, RZ, R12 ;  /* 0x000000ffff0a7224 */ /* 0x000fe400078e000c */
[----:B------:R-:W-:Y:S02]  /*10450*/  IMAD.MOV.U32 R28, RZ, RZ, R13 ;  /* 0x000000ffff1c7224 */ /* 0x000fe400078e000d */
[----:B------:R-:W3:-:S14]  /*10460*/  LDL.LU.64 R12, [R1+0x2860] ;  /* 0x00286000010c7983 */ /* 0x000edc0000300a00 */
[----:B------:R-:W-:Y:S04]  /*10470*/  STL.64 [R1+0xd0], R16 ;  /* 0x0000d01001007387 */ /* 0x000fe80000100a00 */
[----:B------:R-:W-:Y:S04]  /*10480*/  STL [R1+0x2858], R10 ;  /* 0x0028580a01007387 */ /* 0x000fe80000100800 */
[----:B--2---:R1:W-:Y:S04]  /*10490*/  STL.64 [R1+0x2850], R8 ;  /* 0x0028500801007387 */ /* 0x0043e80000100a00 */
[----:B-1----:R-:W3:Y:S04]  /*104a0*/  LDL.LU.64 R8, [R1+0x2a0] ;  /* 0x0002a00001087983 */ /* 0x002ee80000300a00 */
[----:B------:R-:W3:Y:S01]  /*104b0*/  LDL.LU.64 R10, [R1+0x2a8] ;  /* 0x0002a800010a7983 */ /* 0x000ee20000300a00 */
[----:B------:R-:W-:-:S02]  /*104c0*/  IMAD.MOV.U32 R23, RZ, RZ, R18 ;  /* 0x000000ffff177224 */ /* 0x000fc400078e0012 */
[----:B------:R-:W-:Y:S01]  /*104d0*/  IMAD.MOV.U32 R22, RZ, RZ, R19 ;  /* 0x000000ffff167224 */ /* 0x000fe200078e0013 */
[----:B------:R-:W2:Y:S04]  /*104e0*/  LDL.LU.64 R16, [R1+0x90] ;  /* 0x0000900001107983 */ /* 0x000ea80000300a00 */
[----:B------:R-:W4:Y:S01]  /*104f0*/  LDL.LU.64 R18, [R1+0x98] ;  /* 0x0000980001127983 */ /* 0x000f220000300a00 */
[----:B---3--:R-:W-:Y:S03]  /*10500*/  HMMA.1688.F32.TF32 R8, R4, R12, R8 ;  /* 0x0000000c0408723c */ /* 0x008fe60000081008 */
[----:B----4-:R-:W-:Y:S04]  /*10510*/  STL.64 [R1+0x2848], R18 ;  /* 0x0028481201007387 */ /* 0x010fe80000100a00 */
[----:B--2---:R1:W-:-:S12]  /*10520*/  STL.64 [R1+0x2840], R16 ;  /* 0x0028401001007387 */ /* 0x0043d80000100a00 */
[----:B------:R-:W-:Y:S01]  /*10530*/  MOV R26, R10 ;  /* 0x0000000a001a7202 */ /* 0x000fe20000000f00 */
[----:B-1----:R-:W2:Y:S04]  /*10540*/  LDL.LU.64 R16, [R1+0xb0] ;  /* 0x0000b00001107983 */ /* 0x002ea80000300a00 */
[----:B------:R-:W2:Y:S01]  /*10550*/  LDL.LU.64 R18, [R1+0xb8] ;  /* 0x0000b80001127983 */ /* 0x000ea20000300a00 */
[----:B------:R-:W-:-:S03]  /*10560*/  IMAD.MOV.U32 R2, RZ, RZ, R9 ;  /* 0x000000ffff027224 */ /* 0x000fc600078e0009 */
[----:B------:R-:W-:Y:S04]  /*10570*/  STL [R1+0x26e4], R23 ;  /* 0x0026e41701007387 */ /* 0x000fe80000100800 */
[----:B------:R-:W-:Y:S04]  /*10580*/  STL [R1+0x26e0], R22 ;  /* 0x0026e01601007387 */ /* 0x000fe80000100800 */
[----:B------:R1:W-:Y:S04]  /*10590*/  STL [R1+0xc0], R8 ;  /* 0x0000c00801007387 */ /* 0x0003e80000100800 */
[----:B------:R-:W3:Y:S04]  /*105a0*/  LDL.LU R10, [R1+0x2858] ;  /* 0x00285800010a7983 */ /* 0x000ee80000300800 */
[----:B-1----:R-:W2:Y:S04]  /*105b0*/  LDL.LU.64 R8, [R1+0x2850] ;  /* 0x0028500001087983 */ /* 0x002ea80000300a00 */
[----:B------:R1:W-:Y:S04]  /*105c0*/  STL.64 [R1+0x2820], R12 ;  /* 0x0028200c01007387 */ /* 0x0003e80000100a00 */
[----:B-1----:R-:W4:Y:S04]  /*105d0*/  LDL.LU.64 R12, [R1+0xa0] ;  /* 0x0000a000010c7983 */ /* 0x002f280000300a00 */
[----:B------:R-:W4:Y:S01]  /*105e0*/  LDL.LU.64 R14, [R1+0xa8] ;  /* 0x0000a800010e7983 */ /* 0x000f220000300a00 */
[----:B--2---:R-:W-:-:S15]  /*105f0*/  HMMA.1688.F32.TF32 R16, R4, R8, R16 ;  /* 0x000000080410723c */ /* 0x004fde0000081010 */
[----:B------:R-:W-:-:S04]  /*10600*/  NOP ;  /* 0x0000000000007918 */ /* 0x000fc80000000000 */
[----:B------:R-:W-:Y:S01]  /*10610*/  IMAD.MOV.U32 R22, RZ, RZ, R18 ;  /* 0x000000ffff167224 */ /* 0x000fe200078e0012 */
[----:B------:R1:W-:Y:S01]  /*10620*/  STL [R1+0xb0], R16 ;  /* 0x0000b01001007387 */ /* 0x0003e20000100800 */
[----:B------:R-:W-:Y:S02]  /*10630*/  IMAD.MOV.U32 R3, RZ, RZ, R19 ;  /* 0x000000ffff037224 */ /* 0x000fe400078e0013 */
[----:B------:R-:W-:Y:S01]  /*10640*/  IMAD.MOV.U32 R23, RZ, RZ, R17 ;  /* 0x000000ffff177224 */ /* 0x000fe200078e0011 */
[----:B------:R-:W2:Y:S04]  /*10650*/  LDL.LU.64 R18, [R1+0x2848] ;  /* 0x0028480001127983 */ /* 0x000ea80000300a00 */
[----:B-1----:R-:W2:Y:S01]  /*10660*/  LDL.LU.64 R16, [R1+0x2840] ;  /* 0x0028400001107983 */ /* 0x002ea20000300a00 */
[----:B----4-:R-:W-:Y:S03]  /*10670*/  HMMA.1688.F32.TF32 R12, R4, R20, R12 ;  /* 0x00000014040c723c */ /* 0x010fe6000008100c */
[----:B------:R-:W-:Y:S04]  /*10680*/  STL.64 [R1+0x2838], R8 ;  /* 0x0028380801007387 */ /* 0x000fe80000100a00 */
[----:B------:R3:W-:Y:S01]  /*10690*/  STL.64 [R1+0x27f8], R22 ;  /* 0x0027f81601007387 */ /* 0x0007e20000100a00 */
[----:B------:R-:W-:-:S11]  /*106a0*/  IMAD.MOV.U32 R27, RZ, RZ, R11 ;  /* 0x000000ffff1b7224 */ /* 0x000fd600078e000b */
[----:B------:R1:W-:Y:S01]  /*106b0*/  STL.64 [R1+0xa0], R12 ;  /* 0x0000a00c01007387 */ /* 0x0003e20000100a00 */
[----:B---3--:R-:W-:-:S03]  /*106c0*/  IMAD.MOV.U32 R23, RZ, RZ, R10 ;  /* 0x000000ffff177224 */ /* 0x008fc600078e000a */
[----:B------:R3:W-:Y:S04]  /*106d0*/  STL.64 [R1+0xa8], R14 ;  /* 0x0000a80e01007387 */ /* 0x0007e80000100a00 */
[----:B------:R-:W-:Y:S04]  /*106e0*/  STL.64 [R1+0x27f0], R20 ;  /* 0x0027f01401007387 */ /* 0x000fe80000100a00 */
[----:B------:R-:W4:Y:S04]  /*106f0*/  LDL.LU.64 R8, [R1+0x1c0] ;  /* 0x0001c00001087983 */ /* 0x000f280000300a00 */
[----:B------:R-:W4:Y:S01]  /*10700*/  LDL.LU.64 R10, [R1+0x1c8] ;  /* 0x0001c800010a7983 */ /* 0x000f220000300a00 */
[----:B--2---:R-:W-:-:S15]  /*10710*/  HMMA.1688.F32.TF32 R4, R4, R24, R16 ;  /* 0x000000180404723c */ /* 0x004fde0000081010 */
[----:B------:R-:W-:-:S04]  /*10720*/  NOP ;  /* 0x0000000000007918 */ /* 0x000fc80000000000 */
[----:B------:R-:W-:Y:S04]  /*10730*/  STL.64 [R1+0x90], R4 ;  /* 0x0000900401007387 */ /* 0x000fe80000100a00 */
[----:B------:R-:W-:Y:S04]  /*10740*/  STL.64 [R1+0x98], R6 ;  /* 0x0000980601007387 */ /* 0x000fe80000100a00 */
[----:B-1----:R-:W2:Y:S04]  /*10750*/  LDL.LU.64 R12, [R1+0x1a0] ;  /* 0x0001a000010c7983 */ /* 0x002ea80000300a00 */
[----:B---3--:R-:W3:Y:S04]  /*10760*/  LDL.LU.64 R14, [R1+0x1a8] ;  /* 0x0001a800010e7983 */ /* 0x008ee80000300a00 */
[----:B------:R-:W-:Y:S04]  /*10770*/  LDS R4, [R0+UR8+0x400] ;  /* 0x0004000800047984 */ /* 0x000fe80008000800 */
[----:B------:R-:W-:Y:S04]  /*10780*/  LDS R6, [R0+UR8+0x2400] ;  /* 0x0024000800067984 */ /* 0x000fe80008000800 */
[----:B------:R-:W-:Y:S04]  /*10790*/  LDS R5, [R29+UR8+0x400] ;  /* 0x000400081d057984 */ /* 0x000fe80008000800 */
[----:B------:R-:W4:Y:S04]  /*107a0*/  LDS R7, [R29+UR8+0x2400] ;  /* 0x002400081d077984 */ /* 0x000f280008000800 */
[----:B---3--:R-:W-:Y:S04]  /*107b0*/  STL.64 [R1+0x2830], R14 ;  /* 0x0028300e01007387 */ /* 0x008fe80000100a00 */
[----:B--2---:R1:W-:Y:S04]  /*107c0*/  STL.64 [R1+0x2828], R12 ;  /* 0x0028280c01007387 */ /* 0x0043e80000100a00 */
[----:B-1----:R-:W4:Y:S04]  /*107d0*/  LDL.LU.64 R12, [R1+0x50] ;  /* 0x00005000010c7983 */ /* 0x002f280000300a00 */
[----:B------:R-:W-:Y:S04]  /*107e0*/  STL.64 [R1+0x27e8], R26 ;  /* 0x0027e81a01007387 */ /* 0x000fe80000100a00 */
[----:B------:R1:W-:Y:S04]  /*107f0*/  STL.64 [R1+0x27e0], R24 ;  /* 0x0027e01801007387 */ /* 0x0003e80000100a00 */
[----:B-1----:R-:W2:Y:S04]  /*10800*/  LDL.LU.64 R24, [R1+0x240] ;  /* 0x0002400001187983 */ /* 0x002ea80000300a00 */
[----:B------:R-:W3:Y:S04]  /*10810*/  LDL.LU.64 R26, [R1+0x248] ;  /* 0x00024800011a7983 */ /* 0x000ee80000300a00 */
[----:B---3--:R-:W-:Y:S04]  /*10820*/  STL.64 [R1+0x2808], R26 ;  /* 0x0028081a01007387 */ /* 0x008fe80000100a00 */
[----:B--2---:R1:W-:Y:S04]  /*10830*/  STL.64 [R1+0x2800], R24 ;  /* 0x0028001801007387 */ /* 0x0043e80000100a00 */
[----:B-1----:R-:W2:Y:S01]  /*10840*/  LDL.LU.64 R24, [R1+0x30] ;  /* 0x0000300001187983 */ /* 0x002ea20000300a00 */
[----:B----4-:R-:W-:Y:S03]  /*10850*/  HMMA.1688.F32.TF32 R8, R4, R12, R8 ;  /* 0x0000000c0408723c */ /* 0x010fe60000081008 */
[----:B--2---:R1:W-:Y:S04]  /*10860*/  STL.64 [R1+0x2818], R24 ;  /* 0x0028181801007387 */ /* 0x0043e80000100a00 */
[----:B-1----:R-:W2:Y:S04]  /*10870*/  LDL.LU.64 R24, [R1+0x40] ;  /* 0x0000400001187983 */ /* 0x002ea80000300a00 */
[----:B------:R-:W3:Y:S04]  /*10880*/  LDL.LU.64 R16, [R1+0x80] ;  /* 0x0000800001107983 */ /* 0x000ee80000300a00 */
[----:B------:R-:W4:Y:S04]  /*10890*/  LDL.LU.64 R18, [R1+0x88] ;  /* 0x0000880001127983 */ /* 0x000f280000300a00 */
[----:B----4-:R-:W-:Y:S04]  /*108a0*/  STL.64 [R1+0x2780], R18 ;  /* 0x0027801201007387 */ /* 0x010fe80000100a00 */
[----:B---3--:R1:W-:Y:S02]  /*108b0*/  STL.64 [R1+0x2778], R16 ;  /* 0x0027781001007387 */ /* 0x0083e40000100a00 */
[----:B-1----:R-:W-:Y:S01]  /*108c0*/  MOV R16, R23 ;  /* 0x0000001700107202 */ /* 0x002fe20000000f00 */
[----:B------:R-:W-:-:S05]  /*108d0*/  IMAD.MOV.U32 R17, RZ, RZ, R28 ;  /* 0x000000ffff117224 */ /* 0x000fca00078e001c */
[----:B------:R1:W-:Y:S04]  /*108e0*/  STL.64 [R1+0x2810], R16 ;  /* 0x0028101001007387 */ /* 0x0003e80000100a00 */
[----:B-1----:R-:W3:Y:S04]  /*108f0*/  LDL.LU.64 R16, [R1+0x1f0] ;  /* 0x0001f00001107983 */ /* 0x002ee80000300a00 */
[----:B------:R-:W3:Y:S04]  /*10900*/  LDL.LU.64 R18, [R1+0x1f8] ;  /* 0x0001f80001127983 */ /* 0x000ee80000300a00 */
[----:B------:R-:W4:Y:S04]  /*10910*/  LDL.LU.64 R20, [R1+0x280] ;  /* 0x0002800001147983 */ /* 0x000f280000300a00 */
[----:B------:R-:W4:Y:S04]  /*10920*/  LDL.LU.64 R22, [R1+0x288] ;  /* 0x0002880001167983 */ /* 0x000f280000300a00 */
[----:B------:R1:W-:Y:S04]  /*10930*/  STL.64 [R1+0x70], R8 ;  /* 0x0000700801007387 */ /* 0x0003e80000100a00 */
[----:B------:R2:W-:Y:S04]  /*10940*/  STL.64 [R1+0x78], R10 ;  /* 0x0000780a01007387 */ /* 0x0005e80000100a00 */
[----:B-1----:R-:W3:Y:S01]  /*10950*/  LDL.LU.64 R8, [R1+0x2838] ;  /* 0x0028380001087983 */ /* 0x002ee20000300a00 */
[----:B--2---:R-:W-:-:S03]  /*10960*/  IMAD.MOV.U32 R11, RZ, RZ, R12 ;  /* 0x000000ffff0b7224 */ /* 0x004fc600078e000c */
[----:B------:R-:W2:Y:S01]  /*10970*/  LDL.LU.64 R14, [R1+0x2830] ;  /* 0x00283000010e7983 */ /* 0x000ea20000300a00 */
[----:B------:R-:W-:-:S03]  /*10980*/  IMAD.MOV.U32 R10, RZ, RZ, R13 ;  /* 0x000000ffff0a7224 */ /* 0x000fc600078e000d */
[----:B------:R-:W2:Y:S02]  /*10990*/  LDL.LU.64 R12, [R1+0x2828] ;  /* 0x00282800010c7983 */ /* 0x000ea40000300a00 */
[----:B--2---:R-:W-:-:S15]  /*109a0*/  HMMA.1688.F32.TF32 R12, R4, R24, R12 ;  /* 0x00000018040c723c */ /* 0x004fde000008100c */
[----:B------:R-:W-:-:S04]  /*109b0*/  NOP ;  /* 0x0000000000007918 */ /* 0x000fc80000000000 */
[----:B------:R1:W-:Y:S04]  /*109c0*/  STL.64 [R1+0x60], R12 ;  /* 0x0000600c01007387 */ /* 0x0003e80000100a00 */
[----:B------:R2:W-:Y:S04]  /*109d0*/  STL.64 [R1+0x68], R14 ;  /* 0x0000680e01007387 */ /* 0x0005e80000100a00 */
[----:B-1----:R-:W4:Y:S01]  /*109e0*/  LDL.LU.64 R12, [R1+0x2820] ;  /* 0x00282000010c7983 */ /* 0x002f220000300a00 */
[----:B--2---:R-:W-:Y:S02]  /*109f0*/  IMAD.MOV.U32 R15, RZ, RZ, R24 ;  /* 0x000000ffff0f7224 */ /* 0x004fe400078e0018 */
[----:B------:R-:W-:-:S02]  /*10a00*/  IMAD.MOV.U32 R14, RZ, RZ, R25 ;  /* 0x000000ffff0e7224 */ /* 0x000fc400078e0019 */
[----:B------:R-:W3:Y:S02]  /*10a10*/  LDL.LU.64 R24, [R1+0x2818] ;  /* 0x0028180001187983 */ /* 0x000ee40000300a00 */
[----:B---3--:R-:W-:-:S15]  /*10a20*/  HMMA.1688.F32.TF32 R16, R4, R24, R16 ;  /* 0x000000180410723c */ /* 0x008fde0000081010 */
[----:B------:R-:W-:-:S04]  /*10a30*/  NOP ;  /* 0x0000000000007918 */ /* 0x000fc80000000000 */
[----:B------:R1:W-:Y:S04]  /*10a40*/  STL.64 [R1+0x120], R16 ;  /* 0x0001201001007387 */ /* 0x0003e80000100a00 */
[----:B------:R2:W-:Y:S04]  /*10a50*/  STL.64 [R1+0x128], R18 ;  /* 0x0001281201007387 */ /* 0x0005e80000100a00 */
[----:B-1----:R-:W3:Y:S01]  /*10a60*/  LDL.LU.64 R16, [R1+0x2810] ;  /* 0x0028100001107983 */ /* 0x002ee20000300a00 */
[----:B--2---:R-:W-:Y:S01]  /*10a70*/  MOV R19, R24 ;  /* 0x0000001800137202 */ /* 0x004fe20000000f00 */
[----:B------:R-:W-:-:S02]  /*10a80*/  IMAD.MOV.U32 R18, RZ, RZ, R25 ;  /* 0x000000ffff127224 */ /* 0x000fc400078e0019 */
[----:B------:R-:W3:Y:S04]  /*10a90*/  LDL.LU.64 R26, [R1+0x2808] ;  /* 0x00280800011a7983 */ /* 0x000ee80000300a00 */
[----:B------:R-:W3:Y:S02]  /*10aa0*/  LDL.LU.64 R24, [R1+0x2800] ;  /* 0x0028000001187983 */ /* 0x000ee40000300a00 */
[----:B---3--:R-:W-:Y:S02]  /*10ab0*/  HMMA.1688.F32.TF32 R24, R4, R16, R24 ;  /* 0x000000100418723c */ /* 0x008fe40000081018 */
[----:B------:R1:W-:Y:S02]  /*10ac0*/  STL.64 [R1+0x2790], R16 ;  /* 0x0027901001007387 */ /* 0x0003e40000100a00 */
[----:B-1----:R-:W-:-:S02]  /*10ad0*/  IMAD.MOV.U32 R16, RZ, RZ, R19 ;  /* 0x000000ffff107224 */ /* 0x002fc400078e0013 */
[----:B------:R-:W-:-:S13]  /*10ae0*/  IMAD.MOV.U32 R17, RZ, RZ, R18 ;  /* 0x000000ffff117224 */ /* 0x000fda00078e0012 */
[----:B------:R-:W-:Y:S04]  /*10af0*/  STL.64 [R1+0x1a0], R24 ;  /* 0x0001a01801007387 */ /* 0x000fe80000100a00 */
[----:B------:R-:W-:Y:S04]  /*10b00*/  STL.64 [R1+0x1a8], R26 ;  /* 0x0001a81a01007387 */ /* 0x000fe80000100a00 */
[----:B------:R1:W-:Y:S02]  /*10b10*/  STL.64 [R1+0x27a8], R16 ;  /* 0x0027a81001007387 */ /* 0x0003e40000100a00 */
[----:B-1----:R-:W-:-:S02]  /*10b20*/  IMAD.MOV.U32 R16, RZ, RZ, R15 ;  /* 0x000000ffff107224 */ /* 0x002fc400078e000f */
[----:B------:R-:W-:-:S05]  /*10b30*/  IMAD.MOV.U32 R17, RZ, RZ, R14 ;  /* 0x000000ffff117224 */ /* 0x000fca00078e000e */
[----:B------:R1:W-:Y:S02]  /*10b40*/  STL.64 [R1+0x27c0], R16 ;  /* 0x0027c01001007387 */ /* 0x0003e40000100a00 */
[----:B-1----:R-:W-:Y:S01]  /*10b50*/  MOV R16, R11 ;  /* 0x0000000b00107202 */ /* 0x002fe20000000f00 */
[----:B------:R-:W-:-:S05]  /*10b60*/  IMAD.MOV.U32 R17, RZ, RZ, R10 ;  /* 0x000000ffff117224 */ /* 0x000fca00078e000a */
[----:B------:R4:W-:Y:S02]  /*10b70*/  STL.64 [R1+0x27d8], R16 ;  /* 0x0027d81001007387 */ /* 0x0009e40000100a00 */
[----:B----4-:R-:W-:Y:S02]  /*10b80*/  HMMA.1688.F32.TF32 R16, R4, R12, R20 ;  /* 0x0000000c0410723c */ /* 0x010fe40000081014 */
[----:B------:R-:W2:Y:S04]  /*10b90*/  LDL.LU.64 R20, [R1+0x2d0] ;  /* 0x0002d00001147983 */ /* 0x000ea80000300a00 */
[----:B------:R-:W2:-:S13]  /*10ba0*/  LDL.LU.64 R22, [R1+0x2d8] ;  /* 0x0002d80001167983 */ /* 0x000e9a0000300a00 */
[----:B------:R1:W-:Y:S04]  /*10bb0*/  STL.64 [R1+0x1d0], R16 ;  /* 0x0001d01001007387 */ /* 0x0003e80000100a00 */
[----:B------:R3:W-:Y:S04]  /*10bc0*/  STL.64 [R1+0x1d8], R18 ;  /* 0x0001d81201007387 */ /* 0x0007e80000100a00 */
[----:B------:R-:W4:Y:S04]  /*10bd0*/  LDL.LU.64 R24, [R1+0x2f0] ;  /* 0x0002f00001187983 */ /* 0x000f280000300a00 */
[----:B------:R-:W4:Y:S04]  /*10be0*/  LDL.LU.64 R26, [R1+0x2f8] ;  /* 0x0002f800011a7983 */ /* 0x000f280000300a00 */
[----:B-1----:R-:W2:Y:S04]  /*10bf0*/  LDL.LU.64 R16, [R1+0x310] ;  /* 0x0003100001107983 */ /* 0x002ea80000300a00 */
[----:B---3--:R-:W3:Y:S04]  /*10c00*/  LDL.LU.64 R18, [R1+0x318] ;  /* 0x0003180001127983 */ /* 0x008ee80000300a00 */
[----:B------:R1:W-:Y:S04]  /*10c10*/  STL.64 [R1+0x2788], R12 ;  /* 0x0027880c01007387 */ /* 0x0003e80000100a00 */
[----:B-1----:R-:W2:Y:S04]  /*10c20*/  LDL.LU.64 R12, [R1+0x210] ;  /* 0x00021000010c7983 */ /* 0x002ea80000300a00 */
[----:B------:R-:W2:Y:S04]  /*10c30*/  LDL.LU.64 R14, [R1+0x218] ;  /* 0x00021800010e7983 */ /* 0x000ea80000300a00 */
[----:B--2---:R-:W-:Y:S04]  /*10c40*/  STL.64 [R1+0x27a0], R14 ;  /* 0x0027a00e01007387 */ /* 0x004fe80000100a00 */
[----:B------:R1:W-:Y:S04]  /*10c50*/  STL.64 [R1+0x2798], R12 ;  /* 0x0027980c01007387 */ /* 0x0003e80000100a00 */
[----:B-1----:R-:W2:Y:S04]  /*10c60*/  LDL.LU.64 R12, [R1+0x220] ;  /* 0x00022000010c7983 */ /* 0x002ea80000300a00 */
[----:B------:R-:W2:Y:S01]  /*10c70*/  LDL.LU.64 R14, [R1+0x228] ;  /* 0x00022800010e7983 */ /* 0x000ea20000300a00 */
[C---:B------:R-:W-:Y:S03]  /*10c80*/  HMMA.1688.F32.TF32 R20, R4.reuse, R8, R20 ;  /* 0x000000080414723c */ /* 0x040fe60000081014 */
        /* <DEDUP_REMOVED lines=8> */
[----:B------:R-:W-:Y:S04]  /*10d10*/  STL.64 [R1+0x200], R20 ;  /* 0x0002001401007387 */ /* 0x000fe80000100a00 */
[----:B------:R1:W-:Y:S04]  /*10d20*/  STL.64 [R1+0x208], R22 ;  /* 0x0002081601007387 */ /* 0x0003e80000100a00 */
[----:B-1----:R-:W2:Y:S04]  /*10d30*/  LDL.LU.64 R22, [R1+0x27f8] ;  /* 0x0027f80001167983 */ /* 0x002ea80000300a00 */
[----:B------:R-:W4:Y:S02]  /*10d40*/  LDL.LU.64 R20, [R1+0x27f0] ;  /* 0x0027f00001147983 */ /* 0x000f240000300a00 */
[----:B----4-:R-:W-:-:S15]  /*10d50*/  HMMA.1688.F32.TF32 R24, R4, R20, R24 ;  /* 0x000000140418723c */ /* 0x010fde0000081018 */
[----:B------:R-:W-:-:S04]  /*10d60*/  NOP ;  /* 0x0000000000007918 */ /* 0x000fc80000000000 */
[----:B------:R-:W-:Y:S04]  /*10d70*/  STL.64 [R1+0x1f0], R24 ;  /* 0x0001f01801007387 */ /* 0x000fe80000100a00 */
[----:B------:R1:W-:Y:S04]  /*10d80*/  STL.64 [R1+0x1f8], R26 ;  /* 0x0001f81a01007387 */ /* 0x0003e80000100a00 */
[----:B-1----:R-:W4:Y:S04]  /*10d90*/  LDL.LU.64 R26, [R1+0x27e8] ;  /* 0x0027e800011a7983 */ /* 0x002f280000300a00 */
[----:B------:R-:W3:Y:S02]  /*10da0*/  LDL.LU.64 R24, [R1+0x27e0] ;  /* 0x0027e00001187983 */ /* 0x000ee40000300a00 */
[----:B---3--:R-:W-:Y:S02]  /*10db0*/  HMMA.1688.F32.TF32 R4, R4, R24, R16 ;  /* 0x000000180404723c */ /* 0x008fe40000081010 */
[----:B------:R-:W2:-:S15]  /*10dc0*/  LDL.LU.64 R16, [R1+0x27d8] ;  /* 0x0027d80001107983 */ /* 0x000e9e0000300a00 */
[----:B------:R-:W-:Y:S02]  /*10dd0*/  NOP ;  /* 0x0000000000007918 */ /* 0x000fe40000000000 */
        /* <DEDUP_REMOVED lines=10> */
[----:B------:R2:W-:Y:S04]  /*10e80*/  STL.64 [R1+0x1b8], R18 ;  /* 0x0001b81201007387 */ /* 0x0005e80000100a00 */
[----:B-1----:R-:W2:Y:S02]  /*10e90*/  LDL.LU.64 R16, [R1+0x27c0] ;  /* 0x0027c00001107983 */ /* 0x002ea40000300a00 */
        /* <DEDUP_REMOVED lines=13> */
[----:B------:R-:W2:-:S15]  /*10f70*/  LDL.LU.64 R12, [R1+0x2788] ;  /* 0x00278800010c7983 */ /* 0x000e9e0000300a00 */
[----:B------:R-:W-:Y:S02]  /*10f80*/  NOP ;  /* 0x0000000000007918 */ /* 0x000fe40000000000 */
[----:B------:R-:W-:Y:S04]  /*10f90*/  STL.64 [R1+0x260], R16 ;  /* 0x0002601001007387 */ /* 0x000fe80000100a00 */
[----:B------:R1:W-:Y:S04]  /*10fa0*/  STL.64 [R1+0x268], R18 ;  /* 0x0002681201007387 */ /* 0x0003e80000100a00 */
[----:B-1----:R-:W2:Y:S04]  /*10fb0*/  LDL.LU.64 R18, [R1+0x2780] ;  /* 0x0027800001127983 */ /* 0x002ea80000300a00 */
[----:B------:R-:W2:Y:S02]  /*10fc0*/  LDL.LU.64 R16, [R1+0x2778] ;  /* 0x0027780001107983 */ /* 0x000ea40000300a00 */
[----:B--2---:R-:W-:Y:S02]  /*10fd0*/  HMMA.1688.F32.TF32 R12, R4, R12, R16 ;  /* 0x0000000c040c723c */ /* 0x004fe40000081010 */
[----:B------:R-:W2:Y:S04]  /*10fe0*/  LDL.LU.64 R18, [R1+0x2770] ;  /* 0x0027700001127983 */ /* 0x000ea80000300a00 */
[----:B------:R-:W2:-:S13]  /*10ff0*/  LDL.LU.64 R16, [R1+0x2768] ;  /* 0x0027680001107983 */ /* 0x000e9a0000300a00 */
[----:B------:R-:W-:Y:S04]  /*11000*/  STL.64 [R1+0x250], R12 ;  /* 0x0002500c01007387 */ /* 0x000fe80000100a00 */
[----:B------:R1:W-:Y:S04]  /*11010*/  STL.64 [R1+0x258], R14 ;  /* 0x0002580e01007387 */ /* 0x0003e80000100a00 */
[----:B-1----:R-:W3:Y:S04]  /*11020*/  LDL.LU.64 R14, [R1+0x2760] ;  /* 0x00276000010e7983 */ /* 0x002ee80000300a00 */
[----:B------:R-:W3:Y:S04]  /*11030*/  LDL.LU.64 R12, [R1+0x2758] ;  /* 0x00275800010c7983 */ /* 0x000ee80000300a00 */
[----:B------:R-:W4:Y:S01]  /*11040*/  LDL.LU.64 R10, [R1+0x2750] ;  /* 0x00275000010a7983 */ /* 0x000f220000300a00 */
[C---:B--2---:R-:W-:Y:S03]  /*11050*/  HMMA.1688.F32.TF32 R16, R4.reuse, R8, R16 ;  /* 0x000000080410723c */ /* 0x044fe60000081010 */
[----:B------:R-:W4:Y:S05]  /*11060*/  LDL.LU.64 R8, [R1+0x2748] ;  /* 0x0027480001087983 */ /* 0x000f2a0000300a00 */
[----:B---3--:R-:W-:-:S15]  /*11070*/  HMMA.1688.F32.TF32 R12, R4, R20, R12 ;  /* 0x00000014040c723c */ /* 0x008fde000008100c */
[----:B------:R-:W-:-:S04]  /*11080*/  NOP ;  /* 0x0000000000007918 */ /* 0x000fc80000000000 */
[----:B------:R-:W-:Y:S01]  /*11090*/  STL.64 [R1+0x230], R12 ;  /* 0x0002300c01007387 */ /* 0x000fe20000100a00 */
[----:B------:R-:W-:-:S03]  /*110a0*/  IMAD.MOV.U32 R28, RZ, RZ, R15 ;  /* 0x000000ffff1c7224 */ /* 0x000fc600078e000f */
[----:B------:R-:W-:Y:S04]  /*110b0*/  STL.64 [R1+0x240], R16 ;  /* 0x0002401001007387 */ /* 0x000fe80000100a00 */
[----:B------:R-:W-:Y:S04]  /*110c0*/  STL.64 [R1+0x248], R18 ;  /* 0x0002481201007387 */ /* 0x000fe80000100a00 */
[----:B------:R-:W-:Y:S04]  /*110d0*/  STL [R1+0x238], R14 ;  /* 0x0002380e01007387 */ /* 0x000fe80000100800 */
[----:B------:R1:W-:Y:S04]  /*110e0*/  STL.64 [R1+0x2740], R22 ;  /* 0x0027401601007387 */ /* 0x0003e80000100a00 */
[----:B------:R-:W-:Y:S04]  /*110f0*/  STL [R1+0x2638], R28 ;  /* 0x0026381c01007387 */ /* 0x000fe80000100800 */
[----:B------:R-:W-:Y:S04]  /*11100*/  LDS R14, [R0+UR8+0x6400] ;  /* 0x00640008000e7984 */ /* 0x000fe80008000800 */
[----:B-1----:R-:W2:Y:S04]  /*11110*/  LDL.64 R22, [R1+0x58] ;  /* 0x0000580001167983 */ /* 0x002ea80000100a00 */
[----:B------:R-:W-:Y:S04]  /*11120*/  LDS R15, [R29+UR8+0x6400] ;  /* 0x006400081d0f7984 */ /* 0x000fe80008000800 */
[----:B------:R-:W-:Y:S04]  /*11130*/  LDS R12, [R0+UR8+0x4400] ;  /* 0x00440008000c7984 */ /* 0x000fe80008000800 */
[----:B------:R-:W-:Y:S04]  /*11140*/  LDS R13, [R29+UR8+0x4400] ;  /* 0x004400081d0d7984 */ /* 0x000fe80008000800 */
[----:B------:R-:W-:Y:S04]  /*11150*/  LDS R18, [R0+UR8+0x6600] ;  /* 0x0066000800127984 */ /* 0x000fe80008000800 */
[----:B------:R-:W-:Y:S04]  /*11160*/  LDS R19, [R29+UR8+0x6600] ;  /* 0x006600081d137984 */ /* 0x000fe80008000800 */
[----:B------:R-:W-:Y:S04]  /*11170*/  LDS R16, [R0+UR8+0x4600] ;  /* 0x0046000800107984 */ /* 0x000fe80008000800 */
[----:B------:R-:W-:Y:S01]  /*11180*/  LDS R17, [R29+UR8+0x4600] ;  /* 0x004600081d117984 */ /* 0x000fe20008000800 */
[----:B----4-:R-:W-:Y:S03]  /*11190*/  HMMA.1688.F32.TF32 R8, R4, R24, R8 ;  /* 0x000000180408723c */ /* 0x010fe60000081008 */
[----:B------:R-:W-:Y:S04]  /*111a0*/  LDS R4, [R0+UR8+0x4000] ;  /* 0x0040000800047984 */ /* 0x000fe80008000800 */
[----:B------:R-:W-:Y:S04]  /*111b0*/  LDS R6, [R0+UR8+0x6000] ;  /* 0x0060000800067984 */ /* 0x000fe80008000800 */
[----:B------:R-:W-:Y:S04]  /*111c0*/  LDS R5, [R29+UR8+0x4000] ;  /* 0x004000081d057984 */ /* 0x000fe80008000800 */
[----:B------:R-:W-:Y:S04]  /*111d0*/  LDS R7, [R29+UR8+0x6000] ;  /* 0x006000081d077984 */ /* 0x000fe80008000800 */
[----:B------:R-:W-:Y:S04]  /*111e0*/  STL.64 [R1+0x210], R8 ;  /* 0x0002100801007387 */ /* 0x000fe80000100a00 */
[----:B------:R-:W-:Y:S04]  /*111f0*/  STL.64 [R1+0x218], R10 ;  /* 0x0002180a01007387 */ /* 0x000fe80000100a00 */
[----:B------:R-:W-:Y:S04]  /*11200*/  LDS R10, [R0+UR8+0x6200] ;  /* 0x00620008000a7984 */ /* 0x000fe80008000800 */
[----:B------:R-:W1:Y:S04]  /*11210*/  LDS R11, [R29+UR8+0x6200] ;  /* 0x006200081d0b7984 */ /* 0x000e680008000800 */
[----:B------:R-:W-:Y:S04]  /*11220*/  LDS R8, [R0+UR8+0x4200] ;  /* 0x0042000800087984 */ /* 0x000fe80008000800 */
[----:B------:R-:W3:Y:S04]  /*11230*/  LDS R9, [R29+UR8+0x4200] ;  /* 0x004200081d097984 */ /* 0x000ee80008000800 */
[----:B-1----:R-:W-:Y:S04]  /*11240*/  STL.64 [R1+0x26b0], R10 ;  /* 0x0026b00a01007387 */ /* 0x002fe80000100a00 */
[----:B---3--:R1:W-:Y:S04]  /*11250*/  STL.64 [R1+0x26a8], R8 ;  /* 0x0026a80801007387 */ /* 0x0083e80000100a00 */
[----:B-1----:R-:W2:Y:S04]  /*11260*/  LDL.LU R8, [R1+0x190] ;  /* 0x0001900001087983 */ /* 0x002ea80000300800 */
[----:B------:R-:W2:Y:S04]  /*11270*/  LDL.LU R9, [R1+0x194] ;  /* 0x0001940001097983 */ /* 0x000ea80000300800 */
[----:B------:R-:W2:Y:S04]  /*11280*/  LDL.LU R10, [R1+0x198] ;  /* 0x00019800010a7983 */ /* 0x000ea80000300800 */
[----:B------:R-:W2:Y:S04]  /*11290*/  LDL.LU R11, [R1+0x19c] ;  /* 0x00019c00010b7983 */ /* 0x000ea80000300800 */
[----:B------:R-:W-:Y:S04]  /*112a0*/  STL.64 [R1+0x2620], R14 ;  /* 0x0026200e01007387 */ /* 0x000fe80000100a00 */
[----:B------:R-:W-:Y:S04]  /*112b0*/  STL.64 [R1+0x2618], R12 ;  /* 0x0026180c01007387 */ /* 0x000fe80000100a00 */
[----:B------:R-:W-:Y:S04]  /*112c0*/  STL [R1+0x2524], R0 ;  /* 0x0025240001007387 */ /* 0x000fe80000100800 */
[----:B------:R1:W-:Y:S04]  /*112d0*/  STL.64 [R1+0x25a8], R18 ;  /* 0x0025a81201007387 */ /* 0x0003e80000100a00 */
[----:B------:R-:W-:Y:S04]  /*112e0*/  STL.64 [R1+0x25a0], R16 ;  /* 0x0025a01001007387 */ /* 0x000fe80000100a00 */
[----:B-1----:R-:W3:Y:S04]  /*112f0*/  LDL.64 R18, [R1+0x8] ;  /* 0x0000080001127983 */ /* 0x002ee80000100a00 */
[----:B---3--:R1:W-:Y:S04]  /*11300*/  STL.64 [R1+0x26e8], R18 ;  /* 0x0026e81201007387 */ /* 0x0083e80000100a00 */
[----:B-1----:R-:W3:Y:S04]  /*11310*/  LDL.LU.64 R18, [R1+0x18] ;  /* 0x0000180001127983 */ /* 0x002ee80000300a00 */
[----:B---3--:R1:W-:Y:S04]  /*11320*/  STL.64 [R1+0x2700], R18 ;  /* 0x0027001201007387 */ /* 0x0083e80000100a00 */
[----:B------:R-:W3:Y:S04]  /*11330*/  LDL.LU R16, [R1+0x160] ;  /* 0x0001600001107983 */ /* 0x000ee80000300800 */
[----:B------:R-:W3:Y:S04]  /*11340*/  LDL.LU R17, [R1+0x164] ;  /* 0x0001640001117983 */ /* 0x000ee80000300800 */
[----:B-1----:R-:W4:Y:S04]  /*11350*/  LDL.LU R18, [R1+0x168] ;  /* 0x0001680001127983 */ /* 0x002f280000300800 */
[----:B------:R-:W4:Y:S01]  /*11360*/  LDL.LU R19, [R1+0x16c] ;  /* 0x00016c0001137983 */ /* 0x000f220000300800 */
[----:B--2---:R-:W-:Y:S03]  /*11370*/  HMMA.1688.F32.TF32 R12, R4, R22, R8 ;  /* 0x00000016040c723c */ /* 0x004fe60000081008 */
[----:B----4-:R1:W-:Y:S04]  /*11380*/  STL.64 [R1+0x2710], R18 ;  /* 0x0027101201007387 */ /* 0x0103e80000100a00 */
[----:B---3--:R-:W-:Y:S04]  /*11390*/  STL.64 [R1+0x2708], R16 ;  /* 0x0027081001007387 */ /* 0x008fe80000100a00 */
[----:B-1----:R-:W2:Y:S01]  /*113a0*/  LDL.64 R18, [R1+0x38] ;  /* 0x0000380001127983 */ /* 0x002ea20000100a00 */
[----:B------:R-:W-:-:S02]  /*113b0*/  IMAD.MOV.U32 R9, RZ, RZ, R22 ;  /* 0x000000ffff097224 */ /* 0x000fc400078e0016 */
[----:B------:R-:W-:-:S05]  /*113c0*/  IMAD.MOV.U32 R8, RZ, RZ, R23 ;  /* 0x000000ffff087224 */ /* 0x000fca00078e0017 */
[----:B------:R-:W-:Y:S01]  /*113d0*/  IMAD.MOV.U32 R25, RZ, RZ, R12 ;  /* 0x000000ffff197224 */ /* 0x000fe200078e000c */
[----:B--2---:R1:W-:Y:S04]  /*113e0*/  STL.64 [R1+0x2720], R18 ;  /* 0x0027201201007387 */ /* 0x0043e80000100a00 */
[----:B-1----:R-:W2:Y:S04]  /*113f0*/  LDL.64 R18, [R1+0x48] ;  /* 0x0000480001127983 */ /* 0x002ea80000100a00 */
[----:B------:R-:W-:Y:S04]  /*11400*/  STL [R1+0x2520], R29 ;  /* 0x0025201d01007387 */ /* 0x000fe80000100800 */
[----:B------:R-:W3:Y:S04]  /*11410*/  LDL.LU.64 R22, [R1+0x2740] ;  /* 0x0027400001167983 */ /* 0x000ee80000300a00 */
[----:B------:R1:W-:Y:S04]  /*11420*/  STL.64 [R1+0x2728], R8 ;  /* 0x0027280801007387 */ /* 0x0003e80000100a00 */
[----:B-1----:R-:W2:Y:S04]  /*11430*/  LDL.LU R8, [R1+0x180] ;  /* 0x0001800001087983 */ /* 0x002ea80000300800 */
[----:B------:R-:W2:Y:S04]  /*11440*/  LDL.LU R9, [R1+0x184] ;  /* 0x0001840001097983 */ /* 0x000ea80000300800 */
[----:B------:R-:W2:Y:S04]  /*11450*/  LDL.LU R10, [R1+0x188] ;  /* 0x00018800010a7983 */ /* 0x000ea80000300800 */
[----:B------:R-:W2:Y:S04]  /*11460*/  LDL.LU R11, [R1+0x18c] ;  /* 0x00018c00010b7983 */ /* 0x000ea80000300800 */
[----:B------:R-:W4:Y:S01]  /*11470*/  LDL.LU R12, [R1+0xc0] ;  /* 0x0000c000010c7983 */ /* 0x000f220000300800 */
[----:B------:R-:W-:Y:S01]  /*11480*/  IMAD.MOV.U32 R21, RZ, RZ, R14 ;  /* 0x000000ffff157224 */ /* 0x000fe200078e000e */
[----:B------:R-:W-:Y:S01]  /*11490*/  MOV R24, R13 ;  /* 0x0000000d00187202 */ /* 0x000fe20000000f00 */
[----:B------:R-:W-:-:S02]  /*114a0*/  IMAD.MOV.U32 R20, RZ, RZ, R15 ;  /* 0x000000ffff147224 */ /* 0x000fc400078e000f */
[----:B------:R-:W-:Y:S02]  /*114b0*/  IMAD.MOV.U32 R14, RZ, RZ, R26 ;  /* 0x000000ffff0e7224 */ /* 0x000fe400078e001a */
[----:B------:R-:W-:Y:S02]  /*114c0*/  IMAD.MOV.U32 R15, RZ, RZ, R27 ;  /* 0x000000ffff0f7224 */ /* 0x000fe400078e001b */
[----:B------:R-:W-:Y:S02]  /*114d0*/  IMAD.MOV.U32 R13, RZ, RZ, R2 ;  /* 0x000000ffff0d7224 */ /* 0x000fe400078e0002 */
[----:B------:R-:W3:Y:S04]  /*114e0*/  LDL.LU R2, [R1+0x2738] ;  /* 0x0027380001027983 */ /* 0x000ee80000300800 */
[----:B------:R-:W3:Y:S04]  /*114f0*/  LDL.LU R26, [R1+0x2734] ;  /* 0x00273400011a7983 */ /* 0x000ee80000300800 */
[----:B------:R-:W3:Y:S04]  /*11500*/  LDL.LU R27, [R1+0x2730] ;  /* 0x00273000011b7983 */ /* 0x000ee80000300800 */
[----:B------:R1:W-:Y:S04]  /*11510*/  STL.64 [R1+0x2648], R14 ;  /* 0x0026480e01007387 */ /* 0x0003e80000100a00 */
[----:B----4-:R4:W-:Y:S04]  /*11520*/  STL.64 [R1+0x2640], R12 ;  /* 0x0026400c01007387 */ /* 0x0109e80000100a00 */
[----:B-1----:R-:W3:Y:S01]  /*11530*/  LDL.LU.64 R14, [R1+0x28] ;  /* 0x00002800010e7983 */ /* 0x002ee20000300a00 */
[----:B--2---:R-:W-:Y:S03]  /*11540*/  HMMA.1688.F32.TF32 R8, R4, R18, R8 ;  /* 0x000000120408723c */ /* 0x004fe60000081008 */
[----:B---3--:R1:W-:Y:S04]  /*11550*/  STL.64 [R1+0x2718], R14 ;  /* 0x0027180e01007387 */ /* 0x0083e80000100a00 */
[----:B----4-:R-:W2:Y:S04]  /*11560*/  LDL.LU R12, [R1+0x170] ;  /* 0x00017000010c7983 */ /* 0x010ea80000300800 */
[----:B------:R-:W2:Y:S04]  /*11570*/  LDL.LU R13, [R1+0x174] ;  /* 0x00017400010d7983 */ /* 0x000ea80000300800 */
[----:B-1----:R-:W2:Y:S04]  /*11580*/  LDL.LU R14, [R1+0x178] ;  /* 0x00017800010e7983 */ /* 0x002ea80000300800 */
[----:B------:R-:W2:Y:S04]  /*11590*/  LDL.LU R15, [R1+0x17c] ;  /* 0x00017c00010f7983 */ /* 0x000ea80000300800 */
[----:B------:R-:W-:Y:S04]  /*115a0*/  STL [R1+0x263c], R25 ;  /* 0x00263c1901007387 */ /* 0x000fe80000100800 */
[----:B------:R-:W-:Y:S04]  /*115b0*/  STL.64 [R1+0x26f8], R26 ;  /* 0x0026f81a01007387 */ /* 0x000fe80000100a00 */
[----:B------:R1:W-:Y:S04]  /*115c0*/  STL [R1+0x26f0], R24 ;  /* 0x0026f01801007387 */ /* 0x0003e80000100800 */
[----:B-1----:R-:W3:Y:S04]  /*115d0*/  LDL.LU R24, [R1+0x150] ;  /* 0x0001500001187983 */ /* 0x002ee80000300800 */
[----:B------:R-:W3:Y:S04]  /*115e0*/  LDL.LU R25, [R1+0x154] ;  /* 0x0001540001197983 */ /* 0x000ee80000300800 */
[----:B------:R-:W3:Y:S04]  /*115f0*/  LDL.LU R26, [R1+0x158] ;  /* 0x00015800011a7983 */ /* 0x000ee80000300800 */
[----:B------:R-:W3:Y:S04]  /*11600*/  LDL.LU R27, [R1+0x15c] ;  /* 0x00015c00011b7983 */ /* 0x000ee80000300800 */
[----:B------:R-:W-:Y:S04]  /*11610*/  STL [R1+0x2528], R21 ;  /* 0x0025281501007387 */ /* 0x000fe80000100800 */
[----:B------:R1:W-:Y:S04]  /*11620*/  STL.64 [R1+0x180], R8 ;  /* 0x0001800801007387 */ /* 0x0003e80000100a00 */
[----:B------:R4:W-:Y:S04]  /*11630*/  STL.64 [R1+0x188], R10 ;  /* 0x0001880a01007387 */ /* 0x0009e80000100a00 */
[----:B-1----:R-:W2:Y:S01]  /*11640*/  LDL.LU.64 R8, [R1+0x2728] ;  /* 0x0027280001087983 */ /* 0x002ea20000300a00 */
[----:B----4-:R-:W-:Y:S01]  /*11650*/  MOV R11, R18 ;  /* 0x00000012000b7202 */ /* 0x010fe20000000f00 */
[----:B------:R-:W-:-:S02]  /*11660*/  IMAD.MOV.U32 R10, RZ, RZ, R19 ;  /* 0x000000ffff0a7224 */ /* 0x000fc400078e0013 */
[----:B------:R-:W2:Y:S02]  /*11670*/  LDL.LU.64 R18, [R1+0x2720] ;  /* 0x0027200001127983 */ /* 0x000ea40000300a00 */
[----:B--2---:R-:W-:Y:S01]  /*11680*/  HMMA.1688.F32.TF32 R12, R4, R18, R12 ;  /* 0x00000012040c723c */ /* 0x004fe2000008100c */
[----:B------:R-:W-:-:S15]  /*11690*/  IMAD.MOV.U32 R0, RZ, RZ, R19 ;  /* 0x000000ffff007224 */ /* 0x000fde00078e0013 */
[----:B------:R-:W-:-:S03]  /*116a0*/  NOP ;  /* 0x0000000000007918 */ /* 0x000fc60000000000 */
[----:B------:R1:W-:Y:S04]  /*116b0*/  STL.64 [R1+0x2b0], R12 ;  /* 0x0002b00c01007387 */ /* 0x0003e80000100a00 */
[----:B------:R2:W-:Y:S01]  /*116c0*/  STL.64 [R1+0x2b8], R14 ;  /* 0x0002b80e01007387 */ /* 0x0005e20000100a00 */
[----:B-1----:R-:W-:-:S03]  /*116d0*/  IMAD.MOV.U32 R12, RZ, RZ, R18 ;  /* 0x000000ffff0c7224 */ /* 0x002fc600078e0012 */
[----:B--2---:R-:W2:Y:S04]  /*116e0*/  LDL.LU.64 R14, [R1+0x2718] ;  /* 0x00271800010e7983 */ /* 0x004ea80000300a00 */
[----:B------:R-:W2:Y:S04]  /*116f0*/  LDL.LU.64 R18, [R1+0x2710] ;  /* 0x0027100001127983 */ /* 0x000ea80000300a00 */
[----:B------:R-:W2:Y:S02]  /*11700*/  LDL.LU.64 R16, [R1+0x2708] ;  /* 0x0027080001107983 */ /* 0x000ea40000300a00 */
[----:B--2---:R-:W-:-:S15]  /*11710*/  HMMA.1688.F32.TF32 R16, R4, R14, R16 ;  /* 0x0000000e0410723c */ /* 0x004fde0000081010 */
[----:B------:R-:W-:-:S04]  /*11720*/  NOP ;  /* 0x0000000000007918 */ /* 0x000fc80000000000 */
[----:B------:R-:W-:Y:S04]  /*11730*/  STL.64 [R1+0x2c0], R16 ;  /* 0x0002c01001007387 */ /* 0x000fe80000100a00 */
[----:B------:R1:W-:Y:S04]  /*11740*/  STL.64 [R1+0x2c8], R18 ;  /* 0x0002c81201007387 */ /* 0x0003e80000100a00 */
[----:B-1----:R-:W3:Y:S04]  /*11750*/  LDL.LU.64 R18, [R1+0x2700] ;  /* 0x0027000001127983 */ /* 0x002ee80000300a00 */
[----:B------:R1:W-:Y:S02]  /*11760*/  STL.64 [R1+0x2660], R14 ;  /* 0x0026600e01007387 */ /* 0x0003e40000100a00 */
[----:B-1----:R-:W-:-:S02]  /*11770*/  IMAD.MOV.U32 R14, RZ, RZ, R12 ;  /* 0x000000ffff0e7224 */ /* 0x002fc400078e000c */
[----:B------:R-:W-:-:S05]  /*11780*/  IMAD.MOV.U32 R15, RZ, RZ, R0 ;  /* 0x000000ffff0f7224 */ /* 0x000fca00078e0000 */
[----:B------:R1:W-:Y:S04]  /*11790*/  STL.64 [R1+0x2678], R14 ;  /* 0x0026780e01007387 */ /* 0x0003e80000100a00 */
[----:B------:R-:W2:Y:S04]  /*117a0*/  LDL.LU R12, [R1+0x140] ;  /* 0x00014000010c7983 */ /* 0x000ea80000300800 */
[----:B------:R-:W2:Y:S04]  /*117b0*/  LDL.LU R13, [R1+0x144] ;  /* 0x00014400010d7983 */ /* 0x000ea80000300800 */
[----:B-1----:R-:W2:Y:S01]  /*117c0*/  LDL.LU R14, [R1+0x148] ;  /* 0x00014800010e7983 */ /* 0x002ea20000300800 */
[----:B------:R-:W-:Y:S01]  /*117d0*/  MOV R15, R2 ;  /* 0x00000002000f7202 */ /* 0x000fe20000000f00 */
[----:B---3--:R-:W-:Y:S01]  /*117e0*/  HMMA.1688.F32.TF32 R24, R4, R18, R24 ;  /* 0x000000120418723c */ /* 0x008fe20000081018 */
[----:B------:R-:W-:-:S02]  /*117f0*/  IMAD.MOV.U32 R2, RZ, RZ, R18 ;  /* 0x000000ffff027224 */ /* 0x000fc400078e0012 */
[----:B------:R-:W-:-:S15]  /*11800*/  IMAD.MOV.U32 R0, RZ, RZ, R19 ;  /* 0x000000ffff007224 */ /* 0x000fde00078e0013 */
[----:B------:R-:W-:Y:S01]  /*11810*/  NOP ;  /* 0x0000000000007918 */ /* 0x000fe20000000000 */
[----:B------:R-:W-:Y:S04]  /*11820*/  STL.64 [R1+0x310], R24 ;  /* 0x0003101801007387 */ /* 0x000fe80000100a00 */
[----:B------:R1:W-:Y:S04]  /*11830*/  STL.64 [R1+0x318], R26 ;  /* 0x0003181a01007387 */ /* 0x0003e80000100a00 */
[----:B-1----:R-:W3:Y:S04]  /*11840*/  LDL.LU.64 R26, [R1+0x26f8] ;  /* 0x0026f800011a7983 */ /* 0x002ee80000300a00 */
[----:B------:R-:W4:Y:S04]  /*11850*/  LDL.LU R24, [R1+0x26f0] ;  /* 0x0026f00001187983 */ /* 0x000f280000300800 */
[----:B------:R-:W2:Y:S02]  /*11860*/  LDL.LU.64 R18, [R1+0x26e8] ;  /* 0x0026e80001127983 */ /* 0x000ea40000300a00 */
[----:B--2---:R-:W-:Y:S01]  /*11870*/  HMMA.1688.F32.TF32 R12, R4, R18, R12 ;  /* 0x00000012040c723c */ /* 0x004fe2000008100c */
[----:B------:R-:W-:-:S02]  /*11880*/  IMAD.MOV.U32 R25, RZ, RZ, R18 ;  /* 0x000000ffff197224 */ /* 0x000fc400078e0012 */
[----:B------:R-:W-:-:S15]  /*11890*/  IMAD.MOV.U32 R28, RZ, RZ, R19 ;  /* 0x000000ffff1c7224 */ /* 0x000fde00078e0013 */
[----:B------:R-:W-:Y:S01]  /*118a0*/  NOP ;  /* 0x0000000000007918 */ /* 0x000fe20000000000 */
[----:B------:R-:W-:Y:S04]  /*118b0*/  STL.64 [R1+0x360], R12 ;  /* 0x0003600c01007387 */ /* 0x000fe80000100a00 */
[----:B------:R1:W-:Y:S04]  /*118c0*/  STL.64 [R1+0x368], R14 ;  /* 0x0003680e01007387 */ /* 0x0003e80000100a00 */
[----:B---3--:R-:W-:Y:S04]  /*118d0*/  STL.64 [R1+0x26c0], R26 ;  /* 0x0026c01a01007387 */ /* 0x008fe80000100a00 */
[----:B----4-:R-:W-:Y:S01]  /*118e0*/  STL.64 [R1+0x26b8], R24 ;  /* 0x0026b81801007387 */ /* 0x010fe20000100a00 */
[----:B-1----:R-:W-:Y:S01]  /*118f0*/  IMAD.MOV.U32 R14, RZ, RZ, R11 ;  /* 0x000000ffff0e7224 */ /* 0x002fe200078e000b */
[----:B------:R-:W-:-:S05]  /*11900*/  MOV R15, R10 ;  /* 0x0000000a000f7202 */ /* 0x000fca0000000f00 */
[----:B------:R1:W-:Y:S04]  /*11910*/  STL.64 [R1+0x2690], R14 ;  /* 0x0026900e01007387 */ /* 0x0003e80000100a00 */
[----:B------:R-:W2:Y:S04]  /*11920*/  LDL.LU R16, [R1+0xa0] ;  /* 0x0000a00001107983 */ /* 0x000ea80000300800 */
[----:B------:R-:W2:Y:S04]  /*11930*/  LDL.LU R17, [R1+0xa4] ;  /* 0x0000a40001117983 */ /* 0x000ea80000300800 */
[----:B------:R-:W3:Y:S04]  /*11940*/  LDL.LU R18, [R1+0xa8] ;  /* 0x0000a80001127983 */ /* 0x000ee80000300800 */
[----:B------:R-:W3:Y:S01]  /*11950*/  LDL.LU R19, [R1+0xac] ;  /* 0x0000ac0001137983 */ /* 0x000ee20000300800 */
[----:B-1----:R-:W-:-:S02]  /*11960*/  IMAD.MOV.U32 R15, RZ, RZ, R8 ;  /* 0x000000ffff0f7224 */ /* 0x002fc400078e0008 */
[----:B------:R-:W-:Y:S01]  /*11970*/  IMAD.MOV.U32 R14, RZ, RZ, R9 ;  /* 0x000000ffff0e7224 */ /* 0x000fe200078e0009 */
[----:B------:R-:W4:Y:S04]  /*11980*/  LDL.LU R8, [R1+0x110] ;  /* 0x0001100001087983 */ /* 0x000f280000300800 */
[----:B------:R-:W4:Y:S04]  /*11990*/  LDL.LU R9, [R1+0x114] ;  /* 0x0001140001097983 */ /* 0x000f280000300800 */
[----:B------:R-:W4:Y:S04]  /*119a0*/  LDL.LU R10, [R1+0x118] ;  /* 0x00011800010a7983 */ /* 0x000f280000300800 */
[----:B------:R-:W4:Y:S04]  /*119b0*/  LDL.LU R11, [R1+0x11c] ;  /* 0x00011c00010b7983 */ /* 0x000f280000300800 */
[----:B------:R-:W4:Y:S04]  /*119c0*/  LDL.LU R24, [R1+0x130] ;  /* 0x0001300001187983 */ /* 0x000f280000300800 */
[----:B------:R-:W4:Y:S04]  /*119d0*/  LDL.LU R25, [R1+0x134] ;  /* 0x0001340001197983 */ /* 0x000f280000300800 */
[----:B------:R-:W4:Y:S04]  /*119e0*/  LDL.LU R26, [R1+0x138] ;  /* 0x00013800011a7983 */ /* 0x000f280000300800 */
[----:B------:R-:W4:Y:S04]  /*119f0*/  LDL.LU R27, [R1+0x13c] ;  /* 0x00013c00011b7983 */ /* 0x000f280000300800 */
[----:B---3--:R-:W-:Y:S04]  /*11a00*/  STL.64 [R1+0x2630], R18 ;  /* 0x0026301201007387 */ /* 0x008fe80000100a00 */
[----:B--2---:R1:W-:Y:S04]  /*11a10*/  STL.64 [R1+0x2628], R16 ;  /* 0x0026281001007387 */ /* 0x0043e80000100a00 */
[----:B-1----:R-:W2:Y:S01]  /*11a20*/  LDL.LU R16, [R1+0xb0] ;  /* 0x0000b00001107983 */ /* 0x002ea20000300800 */
[----:B------:R-:W-:-:S02]  /*11a30*/  IMAD.MOV.U32 R17, RZ, RZ, R23 ;  /* 0x000000ffff117224 */ /* 0x000fc400078e0017 */
[----:B------:R-:W-:Y:S01]  /*11a40*/  IMAD.MOV.U32 R18, RZ, RZ, R22 ;  /* 0x000000ffff127224 */ /* 0x000fe200078e0016 */
[----:B------:R-:W3:Y:S01]  /*11a50*/  LDL.LU R23, [R1+0x26e4] ;  /* 0x0026e40001177983 */ /* 0x000ee20000300800 */
[----:B------:R-:W-:-:S03]  /*11a60*/  IMAD.MOV.U32 R19, RZ, RZ, R3 ;  /* 0x000000ffff137224 */ /* 0x000fc600078e0003 */
[----:B------:R-:W3:Y:S04]  /*11a70*/  LDL.LU R22, [R1+0x26e0] ;  /* 0x0026e00001167983 */ /* 0x000ee80000300800 */
[----:B------:R-:W3:Y:S04]  /*11a80*/  LDL.LU R3, [R1+0x26dc] ;  /* 0x0026dc0001037983 */ /* 0x000ee80000300800 */
[----:B------:R-:W-:Y:S04]  /*11a90*/  STL.64 [R1+0x2658], R18 ;  /* 0x0026581201007387 */ /* 0x000fe80000100a00 */
[----:B--2---:R1:W-:Y:S04]  /*11aa0*/  STL.64 [R1+0x2650], R16 ;  /* 0x0026501001007387 */ /* 0x0043e80000100a00 */
[----:B-1----:R-:W2:Y:S04]  /*11ab0*/  LDL.LU R16, [R1+0xd0] ;  /* 0x0000d00001107983 */ /* 0x002ea80000300800 */
[----:B------:R-:W2:Y:S01]  /*11ac0*/  LDL.LU R17, [R1+0xd4] ;  /* 0x0000d40001117983 */ /* 0x000ea20000300800 */
[----:B---3--:R-:W-:Y:S01]  /*11ad0*/  MOV R18, R23 ;  /* 0x0000001700127202 */ /* 0x008fe20000000f00 */
[----:B------:R-:W-:-:S02]  /*11ae0*/  IMAD.MOV.U32 R19, RZ, RZ, R22 ;  /* 0x000000ffff137224 */ /* 0x000fc400078e0016 */
[----:B------:R-:W3:Y:S04]  /*11af0*/  LDL.LU R23, [R1+0x26d8] ;  /* 0x0026d80001177983 */ /* 0x000ee80000300800 */
[----:B------:R-:W3:Y:S04]  /*11b00*/  LDL.LU R22, [R1+0x26d4] ;  /* 0x0026d40001167983 */ /* 0x000ee80000300800 */
[----:B------:R-:W-:Y:S04]  /*11b10*/  STL.64 [R1+0x2670], R18 ;  /* 0x0026701201007387 */ /* 0x000fe80000100a00 */
[----:B--2---:R1:W-:Y:S04]  /*11b20*/  STL.64 [R1+0x2668], R16 ;  /* 0x0026681001007387 */ /* 0x0043e80000100a00 */
[----:B-1----:R-:W2:Y:S04]  /*11b30*/  LDL.LU R16, [R1+0xe0] ;  /* 0x0000e00001107983 */ /* 0x002ea80000300800 */
[----:B------:R-:W2:Y:S04]  /*11b40*/  LDL.LU R17, [R1+0xe4] ;  /* 0x0000e40001117983 */ /* 0x000ea80000300800 */
[----:B------:R-:W2:Y:S01]  /*11b50*/  LDL.LU R18, [R1+0xe8] ;  /* 0x0000e80001127983 */ /* 0x000ea20000300800 */
[----:B------:R-:W-:-:S03]  /*11b60*/  IMAD.MOV.U32 R19, RZ, RZ, R3 ;  /* 0x000000ffff137224 */ /* 0x000fc600078e0003 */
[----:B------:R-:W3:Y:S04]  /*11b70*/  LDL.LU R3, [R1+0x26d0] ;  /* 0x0026d00001037983 */ /* 0x000ee80000300800 */
[----:B--2---:R3:W-:Y:S04]  /*11b80*/  STL.64 [R1+0x2688], R18 ;  /* 0x0026881201007387 */ /* 0x0047e80000100a00 */
[----:B------:R1:W-:Y:S01]  /*11b90*/  STL.64 [R1+0x2680], R16 ;  /* 0x0026801001007387 */ /* 0x0003e20000100a00 */
[----:B---3--:R-:W-:-:S03]  /*11ba0*/  IMAD.MOV.U32 R18, RZ, RZ, R23 ;  /* 0x000000ffff127224 */ /* 0x008fc600078e0017 */
[----:B-1----:R-:W2:Y:S01]  /*11bb0*/  LDL.LU R16, [R1+0xf0] ;  /* 0x0000f00001107983 */ /* 0x002ea20000300800 */
[----:B------:R-:W-:-:S03]  /*11bc0*/  IMAD.MOV.U32 R17, RZ, RZ, R22 ;  /* 0x000000ffff117224 */ /* 0x000fc600078e0016 */
[----:B------:R-:W4:Y:S04]  /*11bd0*/  LDL.LU R22, [R1+0x26cc] ;  /* 0x0026cc0001167983 */ /* 0x000f280000300800 */
[----:B------:R-:W4:Y:S04]  /*11be0*/  LDL.LU R23, [R1+0x26c8] ;  /* 0x0026c80001177983 */ /* 0x000f280000300800 */
[----:B------:R-:W3:Y:S01]  /*11bf0*/  LDL.LU R19, [R1+0xfc] ;  /* 0x0000fc0001137983 */ /* 0x000ee20000300800 */
[C---:B----4-:R-:W-:Y:S03]  /*11c00*/  HMMA.1688.F32.TF32 R24, R4.reuse, R22, R24 ;  /* 0x000000160418723c */ /* 0x050fe60000081018 */
[----:B---3--:R-:W-:Y:S04]  /*11c10*/  STL.64 [R1+0x26a0], R18 ;  /* 0x0026a01201007387 */ /* 0x008fe80000100a00 */
[----:B--2---:R1:W-:Y:S04]  /*11c20*/  STL.64 [R1+0x2698], R16 ;  /* 0x0026981001007387 */ /* 0x0043e80000100a00 */
[----:B-1----:R-:W2:Y:S04]  /*11c30*/  LDL.LU R16, [R1+0x100] ;  /* 0x0001000001107983 */ /* 0x002ea80000300800 */
[----:B------:R-:W2:Y:S04]  /*11c40*/  LDL.LU R17, [R1+0x104] ;  /* 0x0001040001117983 */ /* 0x000ea80000300800 */
[----:B------:R-:W2:Y:S04]  /*11c50*/  LDL.LU R18, [R1+0x108] ;  /* 0x0001080001127983 */ /* 0x000ea80000300800 */
[----:B------:R-:W-:Y:S04]  /*11c60*/  STL.64 [R1+0x350], R24 ;  /* 0x0003501801007387 */ /* 0x000fe80000100a00 */
[----:B------:R1:W-:Y:S04]  /*11c70*/  STL.64 [R1+0x358], R26 ;  /* 0x0003581a01007387 */ /* 0x0003e80000100a00 */
[----:B-1----:R-:W3:Y:S04]  /*11c80*/  LDL.LU.64 R26, [R1+0x26c0] ;  /* 0x0026c000011a7983 */ /* 0x002ee80000300a00 */
[----:B------:R-:W4:Y:S01]  /*11c90*/  LDL.LU.64 R24, [R1+0x26b8] ;  /* 0x0026b80001187983 */ /* 0x000f220000300a00 */
[----:B------:R-:W-:Y:S01]  /*11ca0*/  IMAD.MOV.U32 R19, RZ, RZ, R3 ;  /* 0x000000ffff137224 */ /* 0x000fe200078e0003 */
[----:B---3--:R-:W-:Y:S02]  /*11cb0*/  HMMA.1688.F32.TF32 R4, R4, R26, R8 ;  /* 0x0000001a0404723c */ /* 0x008fe40000081008 */
[----:B------:R-:W2:Y:S04]  /*11cc0*/  LDL.LU.64 R10, [R1+0x26b0] ;  /* 0x0026b000010a7983 */ /* 0x000ea80000300a00 */
[----:B------:R-:W2:-:S13]  /*11cd0*/  LDL.LU.64 R8, [R1+0x26a8] ;  /* 0x0026a80001087983 */ /* 0x000e9a0000300a00 */
[----:B------:R-:W-:Y:S04]  /*11ce0*/  STL.64 [R1+0x340], R4 ;  /* 0x0003400401007387 */ /* 0x000fe80000100a00 */
[----:B------:R1:W-:Y:S02]  /*11cf0*/  STL.64 [R1+0x348], R6 ;  /* 0x0003480601007387 */ /* 0x0003e40000100a00 */
[----:B-1----:R-:W-:Y:S01]  /*11d00*/  IMAD.MOV.U32 R7, RZ, RZ, R0 ;  /* 0x000000ffff077224 */ /* 0x002fe200078e0000 */
[----:B--2---:R-:W-:Y:S01]  /*11d10*/  HMMA.1688.F32.TF32 R12, R8, R14, R16 ;  /* 0x0000000e080c723c */ /* 0x004fe20000081010 */
[----:B------:R-:W2:Y:S04]  /*11d20*/  LDL.LU.64 R18, [R1+0x26a0] ;  /* 0x0026a00001127983 */ /* 0x000ea80000300a00 */
[----:B------:R-:W2:-:S14]  /*11d30*/  LDL.LU.64 R16, [R1+0x2698] ;  /* 0x0026980001107983 */ /* 0x000e9c0000300a00 */
[----:B------:R-:W-:Y:S01]  /*11d40*/  IMAD.MOV.U32 R0, RZ, RZ, R14 ;  /* 0x000000ffff007224 */ /* 0x000fe200078e000e */
[----:B------:R2:W-:Y:S01]  /*11d50*/  STL [R1+0x104], R13 ;  /* 0x0001040d01007387 */ /* 0x0005e20000100800 */
[----:B------:R-:W-:-:S03]  /*11d60*/  IMAD.MOV.U32 R29, RZ, RZ, R15 ;  /* 0x000000ffff1d7224 */ /* 0x000fc600078e000f */
[----:B------:R-:W2:Y:S01]  /*11d70*/  LDL.LU.64 R14, [R1+0x2690] ;  /* 0x00269000010e7983 */ /* 0x000ea20000300a00 */
[----:B------:R-:W-:Y:S02]  /*11d80*/  IMAD.MOV.U32 R21, RZ, RZ, R12 ;  /* 0x000000ffff157224 */ /* 0x000fe400078e000c */
[----:B--2---:R-:W-:Y:S01]  /*11d90*/  HMMA.1688.F32.TF32 R12, R8, R14, R16 ;  /* 0x0000000e080c723c */ /* 0x004fe20000081010 */
[----:B------:R-:W2:Y:S04]  /*11da0*/  LDL.LU.64 R18, [R1+0x2688] ;  /* 0x0026880001127983 */ /* 0x000ea80000300a00 */
[----:B------:R-:W2:-:S14]  /*11db0*/  LDL.LU.64 R16, [R1+0x2680] ;  /* 0x0026800001107983 */ /* 0x000e9c0000300a00 */
[----:B------:R-:W-:Y:S04]  /*11dc0*/  STL.64 [R1+0xf0], R12 ;  /* 0x0000f00c01007387 */ /* 0x000fe80000100a00 */
[----:B------:R1:W-:Y:S04]  /*11dd0*/  STL.64 [R1+0xf8], R14 ;  /* 0x0000f80e01007387 */ /* 0x0003e80000100a00 */
[----:B-1----:R-:W2:Y:S02]  /*11de0*/  LDL.LU.64 R14, [R1+0x2678] ;  /* 0x00267800010e7983 */ /* 0x002ea40000300a00 */
[----:B--2---:R-:W-:Y:S02]  /*11df0*/  HMMA.1688.F32.TF32 R12, R8, R14, R16 ;  /* 0x0000000e080c723c */ /* 0x004fe40000081010 */
[----:B------:R-:W2:Y:S04]  /*11e00*/  LDL.LU.64 R18, [R1+0x2670] ;  /* 0x0026700001127983 */ /* 0x000ea80000300a00 */
[----:B------:R-:W2:-:S13]  /*11e10*/  LDL.LU.64 R16, [R1+0x2668] ;  /* 0x0026680001107983 */ /* 0x000e9a0000300a00 */
[----:B------:R-:W-:Y:S04]  /*11e20*/  STL.64 [R1+0xe0], R12 ;  /* 0x0000e00c01007387 */ /* 0x000fe80000100a00 */
[----:B------:R1:W-:Y:S04]  /*11e30*/  STL.64 [R1+0xe8], R14 ;  /* 0x0000e80e01007387 */ /* 0x0003e80000100a00 */
[----:B-1----:R-:W2:Y:S01]  /*11e40*/  LDL.LU.64 R14, [R1+0x2660] ;  /* 0x00266000010e7983 */ /* 0x002ea20000300a00 */
[----:B------:R-:W-:Y:S01]  /*11e50*/  MOV R6, R2 ;  /* 0x0000000200067202 */ /* 0x000fe20000000f00 */
[----:B--2---:R-:W-:Y:S01]  /*11e60*/  HMMA.1688.F32.TF32 R16, R8, R14, R16 ;  /* 0x0000000e0810723c */ /* 0x004fe20000081010 */
[----:B------:R-:W-:Y:S01]  /*11e70*/  IMAD.MOV.U32 R3, RZ, RZ, R14 ;  /* 0x000000ffff037224 */ /* 0x000fe200078e000e */
[----:B------:R-:W-:-:S15]  /*11e80*/  MOV R2, R15 ;  /* 0x0000000f00027202 */ /* 0x000fde0000000f00 */
[----:B------:R-:W-:Y:S02]  /*11e90*/  NOP ;  /* 0x0000000000007918 */ /* 0x000fe40000000000 */
[----:B------:R-:W-:Y:S04]  /*11ea0*/  STL.64 [R1+0x110], R16 ;  /* 0x0001101001007387 */ /* 0x000fe80000100a00 */
[----:B------:R1:W-:Y:S04]  /*11eb0*/  STL.64 [R1+0x118], R18 ;  /* 0x0001181201007387 */ /* 0x0003e80000100a00 */
[----:B-1----:R-:W2:Y:S04]  /*11ec0*/  LDL.LU.64 R18, [R1+0x2658] ;  /* 0x0026580001127983 */ /* 0x002ea80000300a00 */
[----:B------:R-:W2:Y:S04]  /*11ed0*/  LDL.LU.64 R16, [R1+0x2650] ;  /* 0x0026500001107983 */ /* 0x000ea80000300a00 */
[----:B------:R-:W3:Y:S04]  /*11ee0*/  LDL.LU.64 R14, [R1+0x2648] ;  /* 0x00264800010e7983 */ /* 0x000ee80000300a00 */
[----:B------:R-:W3:Y:S02]  /*11ef0*/  LDL.LU.64 R12, [R1+0x2640] ;  /* 0x00264000010c7983 */ /* 0x000ee40000300a00 */
[----:B---3--:R-:W-:-:S15]  /*11f00*/  HMMA.1688.F32.TF32 R12, R8, R6, R12 ;  /* 0x00000006080c723c */ /* 0x008fde000008100c */
[----:B------:R-:W-:-:S04]  /*11f10*/  NOP ;  /* 0x0000000000007918 */ /* 0x000fc80000000000 */
[----:B------:R1:W-:Y:S04]  /*11f20*/  STL.64 [R1+0x270], R12 ;  /* 0x0002700c01007387 */ /* 0x0003e80000100a00 */
[----:B------:R3:W-:Y:S04]  /*11f30*/  STL.64 [R1+0x278], R14 ;  /* 0x0002780e01007387 */ /* 0x0007e80000100a00 */
[----:B-1----:R-:W2:Y:S04]  /*11f40*/  LDL.LU R12, [R1+0x90] ;  /* 0x00009000010c7983 */ /* 0x002ea80000300800 */
[----:B------:R-:W2:Y:S04]  /*11f50*/  LDL.LU R13, [R1+0x94] ;  /* 0x00009400010d7983 */ /* 0x000ea80000300800 */
[----:B---3--:R-:W3:Y:S04]  /*11f60*/  LDL.LU R14, [R1+0x98] ;  /* 0x00009800010e7983 */ /* 0x008ee80000300800 */
[----:B------:R-:W3:Y:S04]  /*11f70*/  LDL.LU R15, [R1+0x9c] ;  /* 0x00009c00010f7983 */ /* 0x000ee80000300800 */
[----:B------:R4:W-:Y:S02]  /*11f80*/  STL.64 [R1+0x25f8], R6 ;  /* 0x0025f80601007387 */ /* 0x0009e40000100a00 */
[----:B----4-:R-:W-:-:S02]  /*11f90*/  IMAD.MOV.U32 R6, RZ, RZ, R25 ;  /* 0x000000ffff067224 */ /* 0x010fc400078e0019 */
[----:B------:R-:W-:Y:S01]  /*11fa0*/  IMAD.MOV.U32 R7, RZ, RZ, R28 ;  /* 0x000000ffff077224 */ /* 0x000fe200078e001c */
[----:B------:R-:W4:Y:S04]  /*11fb0*/  LDL.LU R25, [R1+0x263c] ;  /* 0x00263c0001197983 */ /* 0x000f280000300800 */
[----:B------:R-:W3:Y:S02]  /*11fc0*/  LDL.LU R28, [R1+0x2638] ;  /* 0x00263800011c7983 */ /* 0x000ee40000300800 */
[----:B--2---:R-:W-:Y:S02]  /*11fd0*/  HMMA.1688.F32.TF32 R4, R8, R6, R16 ;  /* 0x000000060804723c */ /* 0x004fe40000081010 */
[----:B------:R-:W2:Y:S04]  /*11fe0*/  LDL.LU.64 R18, [R1+0x2630] ;  /* 0x0026300001127983 */ /* 0x000ea80000300a00 */
[----:B------:R-:W2:-:S13]  /*11ff0*/  LDL.LU.64 R16, [R1+0x2628] ;  /* 0x0026280001107983 */ /* 0x000e9a0000300a00 */
[----:B------:R1:W-:Y:S04]  /*12000*/  STL.64 [R1+0x300], R4 ;  /* 0x0003000401007387 */ /* 0x0003e80000100a00 */
[----:B------:R1:W-:Y:S04]  /*12010*/  STL.64 [R1+0x308], R6 ;  /* 0x0003080601007387 */ /* 0x0003e80000100a00 */
[----:B-1----:R-:W3:Y:S04]  /*12020*/  LDL.LU R4, [R1+0x60] ;  /* 0x0000600001047983 */ /* 0x002ee80000300800 */
[----:B------:R-:W3:Y:S04]  /*12030*/  LDL.LU R5, [R1+0x64] ;  /* 0x0000640001057983 */ /* 0x000ee80000300800 */
[----:B------:R-:W3:Y:S04]  /*12040*/  LDL.LU R6, [R1+0x68] ;  /* 0x0000680001067983 */ /* 0x000ee80000300800 */
[----:B------:R-:W3:Y:S01]  /*12050*/  LDL.LU R7, [R1+0x6c] ;  /* 0x00006c0001077983 */ /* 0x000ee20000300800 */
[C---:B--2---:R-:W-:Y:S03]  /*12060*/  HMMA.1688.F32.TF32 R16, R8.reuse, R22, R16 ;  /* 0x000000160810723c */ /* 0x044fe60000081010 */
[----:B---3--:R-:W-:Y:S04]  /*12070*/  STL.64 [R1+0x2608], R6 ;  /* 0x0026080601007387 */ /* 0x008fe80000100a00 */
[----:B------:R1:W-:Y:S04]  /*12080*/  STL.64 [R1+0x2600], R4 ;  /* 0x0026000401007387 */ /* 0x0003e80000100a00 */
[----:B-1----:R-:W2:Y:S04]  /*12090*/  LDL.LU R4, [R1+0x70] ;  /* 0x0000700001047983 */ /* 0x002ea80000300800 */
[----:B------:R-:W2:Y:S04]  /*120a0*/  LDL.LU R5, [R1+0x74] ;  /* 0x0000740001057983 */ /* 0x000ea80000300800 */
[----:B------:R-:W2:Y:S04]  /*120b0*/  LDL.LU R6, [R1+0x78] ;  /* 0x0000780001067983 */ /* 0x000ea80000300800 */
[----:B------:R-:W2:Y:S04]  /*120c0*/  LDL.LU R7, [R1+0x7c] ;  /* 0x00007c0001077983 */ /* 0x000ea80000300800 */
[----:B------:R1:W-:Y:S04]  /*120d0*/  STL.64 [R1+0x2e0], R16 ;  /* 0x0002e01001007387 */ /* 0x0003e80000100a00 */
[----:B------:R3:W-:Y:S04]  /*120e0*/  STL.64 [R1+0x2e8], R18 ;  /* 0x0002e81201007387 */ /* 0x0007e80000100a00 */
[----:B-1----:R-:W2:Y:S04]  /*120f0*/  LDL.LU R16, [R1+0x1d0] ;  /* 0x0001d00001107983 */ /* 0x002ea80000300800 */
[----:B------:R-:W2:Y:S04]  /*12100*/  LDL.LU R17, [R1+0x1d4] ;  /* 0x0001d40001117983 */ /* 0x000ea80000300800 */
[----:B---3--:R-:W3:Y:S04]  /*12110*/  LDL.LU R18, [R1+0x1d8] ;  /* 0x0001d80001127983 */ /* 0x008ee80000300800 */
[----:B------:R-:W3:Y:S04]  /*12120*/  LDL.LU R19, [R1+0x1dc] ;  /* 0x0001dc0001137983 */ /* 0x000ee80000300800 */
[----:B---3--:R1:W-:Y:S04]  /*12130*/  STL.64 [R1+0x25e8], R18 ;  /* 0x0025e81201007387 */ /* 0x0083e80000100a00 */
[----:B--2---:R-:W-:Y:S04]  /*12140*/  STL.64 [R1+0x25e0], R16 ;  /* 0x0025e01001007387 */ /* 0x004fe80000100a00 */
[----:B-1----:R-:W2:Y:S04]  /*12150*/  LDL.LU.64 R18, [R1+0x38] ;  /* 0x0000380001127983 */ /* 0x002ea80000300a00 */
[----:B--2---:R1:W-:Y:S04]  /*12160*/  STL.64 [R1+0x25f0], R18 ;  /* 0x0025f01201007387 */ /* 0x0043e80000100a00 */
[----:B-1----:R-:W2:Y:S01]  /*12170*/  LDL.LU.64 R18, [R1+0x48] ;  /* 0x0000480001127983 */ /* 0x002ea20000300a00 */
[----:B------:R-:W-:Y:S03]  /*12180*/  HMMA.1688.F32.TF32 R8, R8, R26, R12 ;  /* 0x0000001a0808723c */ /* 0x000fe6000008100c */
[----:B--2---:R1:W-:Y:S04]  /*12190*/  STL.64 [R1+0x2610], R18 ;  /* 0x0026101201007387 */ /* 0x0043e80000100a00 */
[----:B-1----:R-:W2:Y:S04]  /*121a0*/  LDL.LU.64 R18, [R1+0x58] ;  /* 0x0000580001127983 */ /* 0x002ea80000300a00 */
[----:B------:R-:W-:Y:S04]  /*121b0*/  STL.64 [R1+0x25c8], R22 ;  /* 0x0025c81601007387 */ /* 0x000fe80000100a00 */
[----:B------:R1:W-:Y:S04]  /*121c0*/  STL.64 [R1+0x25c0], R20 ;  /* 0x0025c01401007387 */ /* 0x0003e80000100a00 */
[----:B-1----:R-:W3:Y:S04]  /*121d0*/  LDL.LU R20, [R1+0x120] ;  /* 0x0001200001147983 */ /* 0x002ee80000300800 */
[----:B------:R-:W3:Y:S04]  /*121e0*/  LDL.LU R21, [R1+0x124] ;  /* 0x0001240001157983 */ /* 0x000ee80000300800 */
[----:B------:R-:W3:Y:S04]  /*121f0*/  LDL.LU R22, [R1+0x128] ;  /* 0x0001280001167983 */ /* 0x000ee80000300800 */
[----:B------:R-:W3:Y:S04]  /*12200*/  LDL.LU R23, [R1+0x12c] ;  /* 0x00012c0001177983 */ /* 0x000ee80000300800 */
[----:B------:R-:W3:Y:S04]  /*12210*/  LDL.LU.64 R14, [R1+0x2620] ;  /* 0x00262000010e7983 */ /* 0x000ee80000300a00 */
[----:B------:R-:W3:Y:S04]  /*12220*/  LDL.LU.64 R12, [R1+0x2618] ;  /* 0x00261800010c7983 */ /* 0x000ee80000300a00 */
[----:B------:R-:W-:Y:S04]  /*12230*/  STL.64 [R1+0x25b8], R26 ;  /* 0x0025b81a01007387 */ /* 0x000fe80000100a00 */
[----:B----4-:R1:W-:Y:S04]  /*12240*/  STL.64 [R1+0x25b0], R24 ;  /* 0x0025b01801007387 */ /* 0x0103e80000100a00 */
[----:B------:R-:W-:Y:S04]  /*12250*/  STL.64 [R1+0x2d0], R8 ;  /* 0x0002d00801007387 */ /* 0x000fe80000100a00 */
[----:B------:R4:W-:Y:S04]  /*12260*/  STL.64 [R1+0x2d8], R10 ;  /* 0x0002d80a01007387 */ /* 0x0009e80000100a00 */
[----:B-1----:R-:W3:Y:S04]  /*12270*/  LDL.LU R24, [R1+0x1a0] ;  /* 0x0001a00001187983 */ /* 0x002ee80000300800 */
[----:B------:R-:W3:Y:S04]  /*12280*/  LDL.LU R25, [R1+0x1a4] ;  /* 0x0001a40001197983 */ /* 0x000ee80000300800 */
[----:B------:R-:W3:Y:S01]  /*12290*/  LDL.LU R26, [R1+0x1a8] ;  /* 0x0001a800011a7983 */ /* 0x000ee20000300800 */
[----:B----4-:R-:W-:-:S02]  /*122a0*/  IMAD.MOV.U32 R10, RZ, RZ, R3 ;  /* 0x000000ffff0a7224 */ /* 0x010fc400078e0003 */
[----:B------:R-:W-:Y:S01]  /*122b0*/  IMAD.MOV.U32 R11, RZ, RZ, R2 ;  /* 0x000000ffff0b7224 */ /* 0x000fe200078e0002 */
[----:B------:R-:W4:Y:S01]  /*122c0*/  LDL.LU R27, [R1+0x1ac] ;  /* 0x0001ac00011b7983 */ /* 0x000f220000300800 */
[----:B--2---:R-:W-:Y:S01]  /*122d0*/  IMAD.MOV.U32 R9, RZ, RZ, R18 ;  /* 0x000000ffff097224 */ /* 0x004fe200078e0012 */
[----:B------:R-:W-:Y:S01]  /*122e0*/  MOV R8, R19 ;  /* 0x0000001300087202 */ /* 0x000fe20000000f00 */
[----:B---3--:R-:W-:Y:S01]  /*122f0*/  HMMA.1688.F32.TF32 R4, R12, R18, R4 ;  /* 0x000000120c04723c */ /* 0x008fe20000081004 */
[----:B------:R-:W2:-:S15]  /*12300*/  LDL.LU.64 R18, [R1+0x2610] ;  /* 0x0026100001127983 */ /* 0x000e9e0000300a00 */
[----:B------:R-:W-:-:S03]  /*12310*/  NOP ;  /* 0x0000000000007918 */ /* 0x000fc60000000000 */
[----:B------:R-:W-:Y:S01]  /*12320*/  IMAD.MOV.U32 R3, RZ, RZ, R6 ;  /* 0x000000ffff037224 */ /* 0x000fe200078e0006 */
[----:B------:R1:W-:Y:S01]  /*12330*/  STL.64 [R1+0xd0], R4 ;  /* 0x0000d00401007387 */ /* 0x0003e20000100a00 */
[----:B------:R-:W-:-:S03]  /*12340*/  IMAD.MOV.U32 R2, RZ, RZ, R7 ;  /* 0x000000ffff027224 */ /* 0x000fc600078e0007 */
[----:B------:R-:W2:Y:S04]  /*12350*/  LDL.LU.64 R6, [R1+0x2608] ;  /* 0x0026080001067983 */ /* 0x000ea80000300a00 */
[----:B-1----:R-:W2:Y:S02]  /*12360*/  LDL.LU.64 R4, [R1+0x2600] ;  /* 0x0026000001047983 */ /* 0x002ea40000300a00 */
[----:B--2---:R-:W-:-:S15]  /*12370*/  HMMA.1688.F32.TF32 R4, R12, R18, R4 ;  /* 0x000000120c04723c */ /* 0x004fde0000081004 */
[----:B------:R-:W-:-:S04]  /*12380*/  NOP ;  /* 0x0000000000007918 */ /* 0x000fc80000000000 */
[----:B------:R1:W-:Y:S04]  /*12390*/  STL.64 [R1+0xc0], R4 ;  /* 0x0000c00401007387 */ /* 0x0003e80000100a00 */
[----:B------:R2:W-:Y:S01]  /*123a0*/  STL.64 [R1+0xc8], R6 ;  /* 0x0000c80601007387 */ /* 0x0005e20000100a00 */
[----:B-1----:R-:W-:Y:S02]  /*123b0*/  IMAD.MOV.U32 R5, RZ, RZ, R18 ;  /* 0x000000ffff057224 */ /* 0x002fe400078e0012 */
[----:B------:R-:W-:Y:S01]  /*123c0*/  IMAD.MOV.U32 R4, RZ, RZ, R19 ;  /* 0x000000ffff047224 */ /* 0x000fe200078e0013 */
[----:B--2---:R-:W2:Y:S04]  /*123d0*/  LDL.LU.64 R6, [R1+0x25f8] ;  /* 0x0025f80001067983 */ /* 0x004ea80000300a00 */
[----:B------:R-:W3:Y:S01]  /*123e0*/  LDL.LU.64 R18, [R1+0x25f0] ;  /* 0x0025f00001127983 */ /* 0x000ee20000300a00 */
[C---:B----4-:R-:W-:Y:S08]  /*123f0*/  HMMA.1688.F32.TF32 R24, R12.reuse, R10, R24 ;  /* 0x0000000a0c18723c */ /* 0x050ff00000081018 */
[----:B---3--:R-:W-:-:S15]  /*12400*/  HMMA.1688.F32.TF32 R20, R12, R18, R20 ;  /* 0x000000120c14723c */ /* 0x008fde0000081014 */
[----:B------:R-:W-:-:S04]  /*12410*/  NOP ;  /* 0x0000000000007918 */ /* 0x000fc80000000000 */
[----:B------:R1:W-:Y:S04]  /*12420*/  STL.64 [R1+0xb0], R20 ;  /* 0x0000b01401007387 */ /* 0x0003e80000100a00 */
[----:B------:R3:W-:Y:S01]  /*12430*/  STL.64 [R1+0xb8], R22 ;  /* 0x0000b81601007387 */ /* 0x0007e20000100a00 */
[----:B-1----:R-:W-:Y:S01]  /*12440*/  IMAD.MOV.U32 R21, RZ, RZ, R18 ;  /* 0x000000ffff157224 */ /* 0x002fe200078e0012 */
[----:B------:R-:W-:Y:S02]  /*12450*/  MOV R20, R19 ;  /* 0x0000001300147202 */ /* 0x000fe40000000f00 */
[----:B------:R-:W2:Y:S04]  /*12460*/  LDL.LU.64 R18, [R1+0x25e8] ;  /* 0x0025e80001127983 */ /* 0x000ea80000300a00 */
[----:B------:R-:W2:Y:S04]  /*12470*/  LDL.LU.64 R16, [R1+0x25e0] ;  /* 0x0025e00001107983 */ /* 0x000ea80000300a00 */
[----:B------:R-:W-:Y:S04]  /*12480*/  STL.64 [R1+0x2568], R10 ;  /* 0x0025680a01007387 */ /* 0x000fe80000100a00 */
[----:B------:R1:W-:Y:S04]  /*12490*/  STL.64 [R1+0xa0], R24 ;  /* 0x0000a01801007387 */ /* 0x0003e80000100a00 */
[----:B------:R4:W-:Y:S04]  /*124a0*/  STL.64 [R1+0xa8], R26 ;  /* 0x0000a81a01007387 */ /* 0x0009e80000100a00 */
[----:B---3--:R-:W3:Y:S04]  /*124b0*/  LDL.LU.64 R22, [R1+0x8] ;  /* 0x0000080001167983 */ /* 0x008ee80000300a00 */
[----:B-1----:R-:W3:Y:S04]  /*124c0*/  LDL.LU R24, [R1+0x1f0] ;  /* 0x0001f00001187983 */ /* 0x002ee80000300800 */
[----:B------:R-:W3:Y:S04]  /*124d0*/  LDL.LU R25, [R1+0x1f4] ;  /* 0x0001f40001197983 */ /* 0x000ee80000300800 */
[----:B----4-:R-:W4:Y:S04]  /*124e0*/  LDL.LU R26, [R1+0x1f8] ;  /* 0x0001f800011a7983 */ /* 0x010f280000300800 */
[----:B------:R-:W4:Y:S01]  /*124f0*/  LDL.LU R27, [R1+0x1fc] ;  /* 0x0001fc00011b7983 */ /* 0x000f220000300800 */
[----:B------:R-:W-:-:S02]  /*12500*/  IMAD.MOV.U32 R10, RZ, RZ, R21 ;  /* 0x000000ffff0a7224 */ /* 0x000fc400078e0015 */
[----:B------:R-:W-:Y:S01]  /*12510*/  IMAD.MOV.U32 R11, RZ, RZ, R20 ;  /* 0x000000ffff0b7224 */ /* 0x000fe200078e0014 */
[----:B--2---:R-:W-:Y:S01]  /*12520*/  HMMA.1688.F32.TF32 R16, R12, R6, R16 ;  /* 0x000000060c10723c */ /* 0x004fe20000081010 */
[----:B----4-:R-:W-:Y:S04]  /*12530*/  STL.64 [R1+0x25d8], R26 ;  /* 0x0025d81a01007387 */ /* 0x010fe80000100a00 */
[----:B---3--:R1:W-:Y:S04]  /*12540*/  STL.64 [R1+0x25d0], R24 ;  /* 0x0025d01801007387 */ /* 0x0083e80000100a00 */
[----:B-1----:R-:W2:Y:S04]  /*12550*/  LDL.LU R24, [R1+0x200] ;  /* 0x0002000001187983 */ /* 0x002ea80000300800 */
[----:B------:R-:W2:Y:S04]  /*12560*/  LDL.LU R25, [R1+0x204] ;  /* 0x0002040001197983 */ /* 0x000ea80000300800 */
[----:B------:R-:W2:Y:S04]  /*12570*/  LDL.LU R26, [R1+0x208] ;  /* 0x00020800011a7983 */ /* 0x000ea80000300800 */
[----:B------:R-:W2:Y:S04]  /*12580*/  LDL.LU R27, [R1+0x20c] ;  /* 0x00020c00011b7983 */ /* 0x000ea80000300800 */
[----:B------:R1:W-:Y:S04]  /*12590*/  STL.64 [R1+0x2580], R10 ;  /* 0x0025800a01007387 */ /* 0x0003e80000100a00 */
[----:B------:R3:W-:Y:S04]  /*125a0*/  STL.64 [R1+0x90], R16 ;  /* 0x0000901001007387 */ /* 0x0007e80000100a00 */
[----:B------:R4:W-:Y:S01]  /*125b0*/  STL.64 [R1+0x98], R18 ;  /* 0x0000981201007387 */ /* 0x0009e20000100a00 */
[----:B-1----:R-:W-:-:S02]  /*125c0*/  IMAD.MOV.U32 R10, RZ, RZ, R5 ;  /* 0x000000ffff0a7224 */ /* 0x002fc400078e0005 */
[----:B------:R-:W-:Y:S01]  /*125d0*/  IMAD.MOV.U32 R11, RZ, RZ, R4 ;  /* 0x000000ffff0b7224 */ /* 0x000fe200078e0004 */
[----:B---3--:R-:W3:Y:S04]  /*125e0*/  LDL.LU R16, [R1+0x1c0] ;  /* 0x0001c00001107983 */ /* 0x008ee80000300800 */
[----:B------:R-:W3:Y:S04]  /*125f0*/  LDL.LU R17, [R1+0x1c4] ;  /* 0x0001c40001117983 */ /* 0x000ee80000300800 */
[----:B----4-:R-:W3:Y:S04]  /*12600*/  LDL.LU R18, [R1+0x1c8] ;  /* 0x0001c80001127983 */ /* 0x010ee80000300800 */
[----:B------:R-:W3:Y:S04]  /*12610*/  LDL.LU R19, [R1+0x1cc] ;  /* 0x0001cc0001137983 */ /* 0x000ee80000300800 */
[----:B------:R-:W-:Y:S04]  /*12620*/  STL.64 [R1+0x2598], R10 ;  /* 0x0025980a01007387 */ /* 0x000fe80000100a00 */
[----:B------:R1:W-:Y:S04]  /*12630*/  STL.64 [R1+0x2560], R6 ;  /* 0x0025600601007387 */ /* 0x0003e80000100a00 */
[----:B------:R-:W4:Y:S04]  /*12640*/  LDL.LU R4, [R1+0x260] ;  /* 0x0002600001047983 */ /* 0x000f280000300800 */
[----:B------:R-:W4:Y:S04]  /*12650*/  LDL.LU R5, [R1+0x264] ;  /* 0x0002640001057983 */ /* 0x000f280000300800 */
[----:B-1----:R-:W2:Y:S04]  /*12660*/  LDL.LU R6, [R1+0x268] ;  /* 0x0002680001067983 */ /* 0x002ea80000300800 */
[----:B------:R-:W2:Y:S04]  /*12670*/  LDL.LU R7, [R1+0x26c] ;  /* 0x00026c0001077983 */ /* 0x000ea80000300800 */
[----:B--2---:R-:W-:Y:S04]  /*12680*/  STL.64 [R1+0x2578], R6 ;  /* 0x0025780601007387 */ /* 0x004fe80000100a00 */
[----:B----4-:R1:W-:Y:S04]  /*12690*/  STL.64 [R1+0x2570], R4 ;  /* 0x0025700401007387 */ /* 0x0103e80000100a00 */
[----:B-1----:R-:W2:Y:S04]  /*126a0*/  LDL.LU R4, [R1+0x220] ;  /* 0x0002200001047983 */ /* 0x002ea80000300800 */
[----:B------:R-:W2:Y:S04]  /*126b0*/  LDL.LU R5, [R1+0x224] ;  /* 0x0002240001057983 */ /* 0x000ea80000300800 */
[----:B------:R-:W4:Y:S04]  /*126c0*/  LDL.LU R6, [R1+0x228] ;  /* 0x0002280001067983 */ /* 0x000f280000300800 */
[----:B------:R-:W4:Y:S01]  /*126d0*/  LDL.LU R7, [R1+0x22c] ;  /* 0x00022c0001077983 */ /* 0x000f220000300800 */
[----:B------:R-:W-:Y:S01]  /*126e0*/  HMMA.1688.F32.TF32 R24, R12, R22, R24 ;  /* 0x000000160c18723c */ /* 0x000fe20000081018 */
[----:B------:R-:W-:Y:S01]  /*126f0*/  IMAD.MOV.U32 R10, RZ, RZ, R9 ;  /* 0x000000ffff0a7224 */ /* 0x000fe200078e0009 */
[----:B------:R-:W-:Y:S01]  /*12700*/  MOV R11, R8 ;  /* 0x00000008000b7202 */ /* 0x000fe20000000f00 */
[----:B------:R-:W-:-:S02]  /*12710*/  IMAD.MOV.U32 R9, RZ, RZ, R22 ;  /* 0x000000ffff097224 */ /* 0x000fc400078e0016 */
[----:B------:R-:W-:Y:S01]  /*12720*/  IMAD.MOV.U32 R8, RZ, RZ, R23 ;  /* 0x000000ffff087224 */ /* 0x000fe200078e0017 */
[----:B----4-:R-:W-:Y:S04]  /*12730*/  STL.64 [R1+0x2590], R6 ;  /* 0x0025900601007387 */ /* 0x010fe80000100a00 */
[----:B--2---:R1:W-:Y:S04]  /*12740*/  STL.64 [R1+0x2588], R4 ;  /* 0x0025880401007387 */ /* 0x0043e80000100a00 */
[----:B-1----:R-:W2:Y:S04]  /*12750*/  LDL.LU R4, [R1+0x1e0] ;  /* 0x0001e00001047983 */ /* 0x002ea80000300800 */
[----:B------:R-:W2:Y:S04]  /*12760*/  LDL.LU R5, [R1+0x1e4] ;  /* 0x0001e40001057983 */ /* 0x000ea80000300800 */
[----:B------:R-:W2:Y:S04]  /*12770*/  LDL.LU R6, [R1+0x1e8] ;  /* 0x0001e80001067983 */ /* 0x000ea80000300800 */
[----:B------:R-:W2:Y:S04]  /*12780*/  LDL.LU R7, [R1+0x1ec] ;  /* 0x0001ec0001077983 */ /* 0x000ea80000300800 */
[----:B------:R-:W-:Y:S04]  /*12790*/  STL.64 [R1+0x2a0], R24 ;  /* 0x0002a01801007387 */ /* 0x000fe80000100a00 */
[----:B------:R1:W-:Y:S04]  /*127a0*/  STL.64 [R1+0x2a8], R26 ;  /* 0x0002a81a01007387 */ /* 0x0003e80000100a00 */
[----:B-1----:R-:W4:Y:S04]  /*127b0*/  LDL.LU.64 R26, [R1+0x25d8] ;  /* 0x0025d800011a7983 */ /* 0x002f280000300a00 */
[----:B------:R-:W4:Y:S04]  /*127c0*/  LDL.LU.64 R24, [R1+0x25d0] ;  /* 0x0025d00001187983 */ /* 0x000f280000300a00 */
[----:B------:R-:W4:Y:S04]  /*127d0*/  LDL.LU.64 R22, [R1+0x25c8] ;  /* 0x0025c80001167983 */ /* 0x000f280000300a00 */
[----:B------:R-:W2:Y:S01]  /*127e0*/  LDL.LU.64 R20, [R1+0x25c0] ;  /* 0x0025c00001147983 */ /* 0x000ea20000300a00 */
[----:B----4-:R-:W-:-:S15]  /*127f0*/  HMMA.1688.F32.TF32 R24, R12, R22, R24 ;  /* 0x000000160c18723c */ /* 0x010fde0000081018 */
[----:B------:R-:W-:-:S04]  /*12800*/  NOP ;  /* 0x0000000000007918 */ /* 0x000fc80000000000 */
[----:B------:R-:W-:Y:S04]  /*12810*/  STL.64 [R1+0x290], R24 ;  /* 0x0002901801007387 */ /* 0x000fe80000100a00 */
[----:B------:R1:W-:Y:S04]  /*12820*/  STL.64 [R1+0x298], R26 ;  /* 0x0002981a01007387 */ /* 0x0003e80000100a00 */
[----:B-1----:R-:W3:Y:S04]  /*12830*/  LDL.LU.64 R26, [R1+0x25b8] ;  /* 0x0025b800011a7983 */ /* 0x002ee80000300a00 */
[----:B------:R-:W4:Y:S04]  /*12840*/  LDL.LU.64 R24, [R1+0x25b0] ;  /* 0x0025b00001187983 */ /* 0x000f280000300a00 */
[----:B------:R1:W-:Y:S04]  /*12850*/  STL.64 [R1+0x2538], R22 ;  /* 0x0025381601007387 */ /* 0x0003e80000100a00 */
[----:B--2---:R2:W-:Y:S01]  /*12860*/  STL.64 [R1+0x2530], R20 ;  /* 0x0025301401007387 */ /* 0x0045e20000100a00 */
[----:B-1----:R-:W-:-:S02]  /*12870*/  IMAD.MOV.U32 R22, RZ, RZ, R9 ;  /* 0x000000ffff167224 */ /* 0x002fc400078e0009 */
[----:B------:R-:W-:-:S05]  /*12880*/  IMAD.MOV.U32 R23, RZ, RZ, R8 ;  /* 0x000000ffff177224 */ /* 0x000fca00078e0008 */
[----:B------:R1:W-:Y:S04]  /*12890*/  STL.64 [R1+0x2558], R22 ;  /* 0x0025581601007387 */ /* 0x0003e80000100a00 */
[----:B--2---:R-:W2:Y:S04]  /*128a0*/  LDL.LU R20, [R1+0x250] ;  /* 0x0002500001147983 */ /* 0x004ea80000300800 */
[----:B------:R-:W2:Y:S04]  /*128b0*/  LDL.LU R21, [R1+0x254] ;  /* 0x0002540001157983 */ /* 0x000ea80000300800 */
[----:B-1----:R-:W2:Y:S04]  /*128c0*/  LDL.LU R22, [R1+0x258] ;  /* 0x0002580001167983 */ /* 0x002ea80000300800 */
[----:B------:R-:W2:Y:S01]  /*128d0*/  LDL.LU R23, [R1+0x25c] ;  /* 0x00025c0001177983 */ /* 0x000ea20000300800 */
[----:B---3--:R-:W-:Y:S03]  /*128e0*/  HMMA.1688.F32.TF32 R12, R12, R26, R16 ;  /* 0x0000001a0c0c723c */ /* 0x008fe60000081010 */
[----:B------:R-:W3:Y:S04]  /*128f0*/  LDL.LU.64 R18, [R1+0x25a8] ;  /* 0x0025a80001127983 */ /* 0x000ee80000300a00 */
[----:B------:R-:W3:-:S12]  /*12900*/  LDL.LU.64 R16, [R1+0x25a0] ;  /* 0x0025a00001107983 */ /* 0x000ed80000300a00 */
[----:B------:R1:W-:Y:S04]  /*12910*/  STL.64 [R1+0x280], R12 ;  /* 0x0002800c01007387 */ /* 0x0003e80000100a00 */
[----:B------:R4:W-:Y:S04]  /*12920*/  STL.64 [R1+0x288], R14 ;  /* 0x0002880e01007387 */ /* 0x0009e80000100a00 */
[----:B-1----:R-:W3:Y:S04]  /*12930*/  LDL.LU R12, [R1+0x1b0] ;  /* 0x0001b000010c7983 */ /* 0x002ee80000300800 */
[----:B------:R-:W3:Y:S04]  /*12940*/  LDL.LU R13, [R1+0x1b4] ;  /* 0x0001b400010d7983 */ /* 0x000ee80000300800 */
[----:B----4-:R-:W3:Y:S04]  /*12950*/  LDL.LU R14, [R1+0x1b8] ;  /* 0x0001b800010e7983 */ /* 0x010ee80000300800 */
[----:B------:R-:W3:Y:S04]  /*12960*/  LDL.LU R15, [R1+0x1bc] ;  /* 0x0001bc00010f7983 */ /* 0x000ee80000300800 */
[----:B------:R-:W-:Y:S04]  /*12970*/  STL.64 [R1+0x2548], R26 ;  /* 0x0025481a01007387 */ /* 0x000fe80000100a00 */
[----:B------:R1:W-:Y:S04]  /*12980*/  STL.64 [R1+0x2540], R24 ;  /* 0x0025401801007387 */ /* 0x0003e80000100a00 */
[----:B-1----:R-:W4:Y:S04]  /*12990*/  LDL.LU R24, [R1+0x240] ;  /* 0x0002400001187983 */ /* 0x002f280000300800 */
[----:B------:R-:W4:Y:S04]  /*129a0*/  LDL.LU R25, [R1+0x244] ;  /* 0x0002440001197983 */ /* 0x000f280000300800 */
[----:B------:R-:W4:Y:S04]  /*129b0*/  LDL.LU R26, [R1+0x248] ;  /* 0x00024800011a7983 */ /* 0x000f280000300800 */
[----:B------:R-:W4:Y:S01]  /*129c0*/  LDL.LU R27, [R1+0x24c] ;  /* 0x00024c00011b7983 */ /* 0x000f220000300800 */
[----:B---3--:R-:W-:-:S15]  /*129d0*/  HMMA.1688.F32.TF32 R8, R16, R10, R12 ;  /* 0x0000000a1008723c */ /* 0x008fde000008100c */
[----:B------:R-:W-:-:S04]  /*129e0*/  NOP ;  /* 0x0000000000007918 */ /* 0x000fc80000000000 */
[----:B------:R-:W-:Y:S02]  /*129f0*/  IMAD.MOV.U32 R13, RZ, RZ, R10 ;  /* 0x000000ffff0d7224 */ /* 0x000fe400078e000a */
[----:B------:R-:W-:Y:S02]  /*12a00*/  IMAD.MOV.U32 R12, RZ, RZ, R11 ;  /* 0x000000ffff0c7224 */ /* 0x000fe400078e000b */
[----:B------:R-:W3:Y:S01]  /*12a10*/  LDL.LU.64 R10, [R1+0x2598] ;  /* 0x00259800010a7983 */ /* 0x000ee20000300a00 */
[----:B------:R-:W-:Y:S01]  /*12a20*/  IMAD.MOV.U32 R15, RZ, RZ, R8 ;  /* 0x000000ffff0f7224 */ /* 0x000fe200078e0008 */
[----:B------:R-:W-:Y:S02]  /*12a30*/  MOV R14, R9 ;  /* 0x00000009000e7202 */ /* 0x000fe40000000f00 */
[----:B---3--:R-:W-:Y:S01]  /*12a40*/  HMMA.1688.F32.TF32 R8, R16, R10, R4 ;  /* 0x0000000a1008723c */ /* 0x008fe20000081004 */
[----:B------:R-:W3:Y:S04]  /*12a50*/  LDL.LU.64 R6, [R1+0x2590] ;  /* 0x0025900001067983 */ /* 0x000ee80000300a00 */
[----:B------:R-:W3:-:S14]  /*12a60*/  LDL.LU.64 R4, [R1+0x2588] ;  /* 0x0025880001047983 */ /* 0x000edc0000300a00 */
[----:B------:R-:W-:Y:S04]  /*12a70*/  STL.64 [R1+0x70], R8 ;  /* 0x0000700801007387 */ /* 0x000fe80000100a00 */
[----:B------:R1:W-:Y:S04]  /*12a80*/  STL.64 [R1+0x78], R10 ;  /* 0x0000780a01007387 */ /* 0x0003e80000100a00 */
[----:B-1----:R-:W3:Y:S02]  /*12a90*/  LDL.LU.64 R10, [R1+0x2580] ;  /* 0x00258000010a7983 */ /* 0x002ee40000300a00 */
[----:B---3--:R-:W-:Y:S02]  /*12aa0*/  HMMA.1688.F32.TF32 R8, R16, R10, R4 ;  /* 0x0000000a1008723c */ /* 0x008fe40000081004 */
[----:B------:R-:W3:Y:S04]  /*12ab0*/  LDL.LU.64 R6, [R1+0x2578] ;  /* 0x0025780001067983 */ /* 0x000ee80000300a00 */
[----:B------:R-:W3:-:S13]  /*12ac0*/  LDL.LU.64 R4, [R1+0x2570] ;  /* 0x0025700001047983 */ /* 0x000eda0000300a00 */
[----:B------:R-:W-:Y:S04]  /*12ad0*/  STL.64 [R1+0x60], R8 ;  /* 0x0000600801007387 */ /* 0x000fe80000100a00 */
[----:B------:R1:W-:Y:S04]  /*12ae0*/  STL.64 [R1+0x68], R10 ;  /* 0x0000680a01007387 */ /* 0x0003e80000100a00 */
[----:B-1----:R-:W3:Y:S02]  /*12af0*/  LDL.LU.64 R10, [R1+0x2568] ;  /* 0x00256800010a7983 */ /* 0x002ee40000300a00 */
[----:B---3--:R-:W-:Y:S02]  /*12b00*/  HMMA.1688.F32.TF32 R8, R16, R10, R4 ;  /* 0x0000000a1008723c */ /* 0x008fe40000081004 */
[----:B------:R-:W2:-:S15]  /*12b10*/  LDL.LU.64 R6, [R1+0x2560] ;  /* 0x0025600001067983 */ /* 0x000e9e0000300a00 */
[----:B------:R-:W-:Y:S02]  /*12b20*/  NOP ;  /* 0x0000000000007918 */ /* 0x000fe40000000000 */
[----:B------:R-:W-:Y:S04]  /*12b30*/  STL.64 [R1+0x2438], R10 ;  /* 0x0024380a01007387 */ /* 0x000fe80000100a00 */
[----:B------:R1:W-:Y:S04]  /*12b40*/  STL.64 [R1+0x2430], R8 ;  /* 0x0024300801007387 */ /* 0x0003e80000100a00 */
[----:B-1----:R-:W3:Y:S04]  /*12b50*/  LDL.LU R8, [R1+0x210] ;  /* 0x0002100001087983 */ /* 0x002ee80000300800 */
[----:B------:R-:W3:Y:S04]  /*12b60*/  LDL.LU R9, [R1+0x214] ;  /* 0x0002140001097983 */ /* 0x000ee80000300800 */
[----:B------:R-:W3:Y:S04]  /*12b70*/  LDL.LU R10, [R1+0x218] ;  /* 0x00021800010a7983 */ /* 0x000ee80000300800 */
[----:B------:R-:W3:Y:S01]  /*12b80*/  LDL.LU R11, [R1+0x21c] ;  /* 0x00021c00010b7983 */ /* 0x000ee20000300800 */
[----:B--2---:R-:W-:Y:S03]  /*12b90*/  HMMA.1688.F32.TF32 R4, R16, R6, R20 ;  /* 0x000000061004723c */ /* 0x004fe60000081014 */
[----:B------:R-:W4:-:S15]  /*12ba0*/  LDL.LU.64 R22, [R1+0x2558] ;  /* 0x0025580001167983 */ /* 0x000f1e0000300a00 */
[----:B------:R-:W-:Y:S01]  /*12bb0*/  NOP ;  /* 0x0000000000007918 */ /* 0x000fe20000000000 */
[----:B------:R1:W-:Y:S04]  /*12bc0*/  STL.64 [R1+0x23f8], R6 ;  /* 0x0023f80601007387 */ /* 0x0003e80000100a00 */
[----:B------:R2:W-:Y:S01]  /*12bd0*/  STL.64 [R1+0x23f0], R4 ;  /* 0x0023f00401007387 */ /* 0x0005e20000100a00 */
[----:B-1----:R-:W-:-:S03]  /*12be0*/  IMAD.MOV.U32 R7, RZ, RZ, R28 ;  /* 0x000000ffff077224 */ /* 0x002fc600078e001c */
[----:B--2---:R-:W2:Y:S04]  /*12bf0*/  LDL.LU R4, [R1+0x230] ;  /* 0x0002300001047983 */ /* 0x004ea80000300800 */
[----:B------:R-:W2:Y:S04]  /*12c00*/  LDL.LU R5, [R1+0x234] ;  /* 0x0002340001057983 */ /* 0x000ea80000300800 */
[----:B------:R-:W2:Y:S04]  /*12c10*/  LDL.LU R6, [R1+0x238] ;  /* 0x0002380001067983 */ /* 0x000ea80000300800 */
[----:B------:R-:W2:Y:S01]  /*12c20*/  LDL.LU R28, [R1+0x2550] ;  /* 0x00255000011c7983 */ /* 0x000ea20000300800 */
[----:B----4-:R-:W-:Y:S03]  /*12c30*/  HMMA.1688.F32.TF32 R20, R16, R22, R24 ;  /* 0x000000161014723c */ /* 0x010fe60000081018 */
[----:B------:R-:W3:Y:S04]  /*12c40*/  LDL.LU.64 R26, [R1+0x2548] ;  /* 0x00254800011a7983 */ /* 0x000ee80000300a00 */
[----:B------:R-:W4:-:S12]  /*12c50*/  LDL.LU.64 R24, [R1+0x2540] ;  /* 0x0025400001187983 */ /* 0x000f180000300a00 */
[----:B------:R-:W-:Y:S04]  /*12c60*/  STL.64 [R1+0x170], R20 ;  /* 0x0001701401007387 */ /* 0x000fe80000100a00 */
[----:B------:R1:W-:Y:S04]  /*12c70*/  STL.64 [R1+0x178], R22 ;  /* 0x0001781601007387 */ /* 0x0003e80000100a00 */
[----:B-1----:R-:W2:Y:S04]  /*12c80*/  LDL.LU.64 R22, [R1+0x2538] ;  /* 0x0025380001167983 */ /* 0x002ea80000300a00 */
[----:B------:R-:W3:Y:S01]  /*12c90*/  LDL.LU.64 R20, [R1+0x2530] ;  /* 0x0025300001147983 */ /* 0x000ee20000300a00 */
[C---:B--2---:R-:W-:Y:S08]  /*12ca0*/  HMMA.1688.F32.TF32 R4, R16.reuse, R22, R4 ;  /* 0x000000161004723c */ /* 0x044ff00000081004 */
[----:B---3--:R-:W-:Y:S01]  /*12cb0*/  HMMA.1688.F32.TF32 R16, R16, R26, R8 ;  /* 0x0000001a1010723c */ /* 0x008fe20000081008 */
[----:B------:R-:W-:Y:S01]  /*12cc0*/  MOV R10, R13 ;  /* 0x0000000d000a7202 */ /* 0x000fe20000000f00 */
[----:B------:R-:W-:-:S02]  /*12cd0*/  IMAD.MOV.U32 R11, RZ, RZ, R12 ;  /* 0x000000ffff0b7224 */ /* 0x000fc400078e000c */
[----:B------:R-:W-:Y:S02]  /*12ce0*/  IMAD.MOV.U32 R8, RZ, RZ, R15 ;  /* 0x000000ffff087224 */ /* 0x000fe400078e000f */
[----:B------:R-:W-:-:S05]  /*12cf0*/  IMAD.MOV.U32 R9, RZ, RZ, R14 ;  /* 0x000000ffff097224 */ /* 0x000fca00078e000e */
[----:B------:R1:W-:Y:S04]  /*12d00*/  STL.64 [R1+0x160], R4 ;  /* 0x0001600401007387 */ /* 0x0003e80000100a00 */
[----:B------:R-:W-:Y:S04]  /*12d10*/  STL.64 [R1+0x168], R6 ;  /* 0x0001680601007387 */ /* 0x000fe80000100a00 */
[----:B------:R-:W-:Y:S01]  /*12d20*/  STL.64 [R1+0x140], R16 ;  /* 0x0001401001007387 */ /* 0x000fe20000100a00 */
[----:B-1----:R-:W-:-:S03]  /*12d30*/  LOP3.LUT R4, R28, 0x40, RZ, 0x3c, !PT ;  /* 0x000000401c047812 */ /* 0x002fc600078e3cff */
[----:B------:R-:W-:Y:S04]  /*12d40*/  STL.64 [R1+0x148], R18 ;  /* 0x0001481201007387 */ /* 0x000fe80000100a00 */
[----:B------:R-:W-:Y:S04]  /*12d50*/  STL [R1+0x374], R4 ;  /* 0x0003740401007387 */ /* 0x000fe80000100800 */
[----:B------:R-:W-:Y:S04]  /*12d60*/  STL.64 [R1+0x24f8], R10 ;  /* 0x0024f80a01007387 */ /* 0x000fe80000100a00 */
[----:B------:R1:W-:Y:S02]  /*12d70*/  STL.64 [R1+0x24f0], R8 ;  /* 0x0024f00801007387 */ /* 0x0003e40000100a00 */
[----:B-1----:R-:W-:-:S02]  /*12d80*/  IMAD.MOV.U32 R8, RZ, RZ, R21 ;  /* 0x000000ffff087224 */ /* 0x002fc400078e0015 */
[----:B------:R-:W2:Y:S04]  /*12d90*/  LDL.LU R21, [R1+0x2528] ;  /* 0x0025280001157983 */ /* 0x000ea80000300800 */
[----:B------:R-:W3:Y:S01]  /*12da0*/  LDL.LU R9, [R1+0x104] ;  /* 0x0001040001097983 */ /* 0x000ee20000300800 */
[----:B------:R-:W-:-:S03]  /*12db0*/  IMAD.MOV.U32 R10, RZ, RZ, R0 ;  /* 0x000000ffff0a7224 */ /* 0x000fc600078e0000 */
[----:B------:R-:W4:Y:S01]  /*12dc0*/  LDL.LU R0, [R1+0x2524] ;  /* 0x0025240001007983 */ /* 0x000f220000300800 */
[----:B------:R-:W-:-:S03]  /*12dd0*/  IMAD.MOV.U32 R11, RZ, RZ, R29 ;  /* 0x000000ffff0b7224 */ /* 0x000fc600078e001d */
[----:B------:R-:W4:Y:S04]  /*12de0*/  LDL.LU R29, [R1+0x2520] ;  /* 0x00252000011d7983 */ /* 0x000f280000300800 */
[----:B------:R1:W-:Y:S02]  /*12df0*/  STL.64 [R1+0x2508], R10 ;  /* 0x0025080a01007387 */ /* 0x0003e40000100a00 */
[----:B-1----:R-:W-:Y:S02]  /*12e00*/  IMAD.MOV.U32 R11, RZ, RZ, R20 ;  /* 0x000000ffff0b7224 */ /* 0x002fe400078e0014 */
[----:B--2---:R-:W-:Y:S01]  /*12e10*/  IMAD.MOV.U32 R10, RZ, RZ, R21 ;  /* 0x000000ffff0a7224 */ /* 0x004fe200078e0015 */
[----:B---3--:R1:W-:Y:S04]  /*12e20*/  STL.64 [R1+0x2500], R8 ;  /* 0x0025000801007387 */ /* 0x0083e80000100a00 */
[----:B------:R-:W-:Y:S04]  /*12e30*/  STL.64 [R1+0x2518], R10 ;  /* 0x0025180a01007387 */ /* 0x000fe80000100a00 */
[----:B----4-:R-:W-:Y:S01]  /*12e40*/  LDS R12, [R0+UR8+0x8000] ;  /* 0x00800008000c7984 */ /* 0x010fe20008000800 */
[----:B-1----:R-:W-:Y:S01]  /*12e50*/  IMAD.MOV.U32 R8, RZ, RZ, R25 ;  /* 0x000000ffff087224 */ /* 0x002fe200078e0019 */
[----:B------:R-:W-:-:S02]  /*12e60*/  MOV R9, R24 ;  /* 0x0000001800097202 */ /* 0x000fc40000000f00 */
[----:B------:R-:W-:Y:S04]  /*12e70*/  LDS R14, [R0+UR8+0xa000] ;  /* 0x00a00008000e7984 */ /* 0x000fe80008000800 */
[----:B------:R-:W-:Y:S04]  /*12e80*/  STL.64 [R1+0x2510], R8 ;  /* 0x0025100801007387 */ /* 0x000fe80000100a00 */
[----:B------:R-:W-:Y:S04]  /*12e90*/  STL [R1+0x20f8], R28 ;  /* 0x0020f81c01007387 */ /* 0x000fe80000100800 */
[----:B------:R-:W-:Y:S04]  /*12ea0*/  LDS R24, [R0+UR8+0x8200] ;  /* 0x0082000800187984 */ /* 0x000fe80008000800 */
[----:B------:R-:W-:Y:S04]  /*12eb0*/  LDS R26, [R0+UR8+0xa200] ;  /* 0x00a20008001a7984 */ /* 0x000fe80008000800 */
[----:B------:R-:W-:Y:S04]  /*12ec0*/  LDS R20, [R0+UR8+0x8400] ;  /* 0x0084000800147984 */ /* 0x000fe80008000800 */
[----:B------:R-:W-:Y:S04]  /*12ed0*/  LDS R22, [R0+UR8+0xa400] ;  /* 0x00a4000800167984 */ /* 0x000fe80008000800 */
[----:B------:R-:W-:Y:S04]  /*12ee0*/  LDS R16, [R0+UR8+0x8600] ;  /* 0x0086000800107984 */ /* 0x000fe80008000800 */
[----:B------:R-:W-:Y:S04]  /*12ef0*/  LDS R18, [R0+UR8+0xa600] ;  /* 0x00a6000800127984 */ /* 0x000fe80008000800 */
[----:B------:R1:W-:Y:S04]  /*12f00*/  STL [R1+0x2354], R0 ;  /* 0x0023540001007387 */ /* 0x0003e80000100800 */
[----:B------:R-:W-:Y:S04]  /*12f10*/  LDS R13, [R29+UR8+0x8000] ;  /* 0x008000081d0d7984 */ /* 0x000fe80008000800 */
[----:B------:R-:W-:Y:S04]  /*12f20*/  LDS R15, [R29+UR8+0xa000] ;  /* 0x00a000081d0f7984 */ /* 0x000fe80008000800 */
[----:B-1----:R-:W2:Y:S04]  /*12f30*/  LDL R0, [R1+0x374] ;  /* 0x0003740001007983 */ /* 0x002ea80000100800 */
[----:B------:R-:W-:Y:S04]  /*12f40*/  STL [R1+0x2350], R29 ;  /* 0x0023501d01007387 */ /* 0x000fe80000100800 */
[----:B------:R-:W-:Y:S04]  /*12f50*/  LDS R25, [R29+UR8+0x8200] ;  /* 0x008200081d197984 */ /* 0x000fe80008000800 */
[----:B------:R-:W-:Y:S04]  /*12f60*/  LDS R27, [R29+UR8+0xa200] ;  /* 0x00a200081d1b7984 */ /* 0x000fe80008000800 */
[----:B------:R-:W-:Y:S04]  /*12f70*/  LDS R21, [R29+UR8+0x8400] ;  /* 0x008400081d157984 */ /* 0x000fe80008000800 */
[----:B------:R-:W-:Y:S04]  /*12f80*/  LDS R23, [R29+UR8+0xa400] ;  /* 0x00a400081d177984 */ /* 0x000fe80008000800 */
[----:B------:R-:W-:Y:S04]  /*12f90*/  LDS R17, [R29+UR8+0x8600] ;  /* 0x008600081d117984 */ /* 0x000fe80008000800 */
[----:B------:R-:W-:Y:S04]  /*12fa0*/  LDS R19, [R29+UR8+0xa600] ;  /* 0x00a600081d137984 */ /* 0x000fe80008000800 */
[----:B--2---:R-:W1:Y:S04]  /*12fb0*/  LDSM.16.M88.4 R8, [R0+UR9+0x82000] ;  /* 0x082000090008783b */ /* 0x004e680008000200 */
[----:B------:R-:W-:Y:S04]  /*12fc0*/  LDSM.16.M88.4 R4, [R0+UR9+0x80000] ;  /* 0x080000090004783b */ /* 0x000fe80008000200 */
[----:B-1----:R-:W-:Y:S04]  /*12fd0*/  STL.64 [R1+0x40], R8 ;  /* 0x0000400801007387 */ /* 0x002fe80000100a00 */
[----:B------:R-:W-:Y:S04]  /*12fe0*/  STL.64 [R1+0x48], R10 ;  /* 0x0000480a01007387 */ /* 0x000fe80000100a00 */
[----:B------:R-:W1:Y:S04]  /*12ff0*/  LDSM.16.M88.4 R8, [R0+UR9+0x84000] ;  /* 0x084000090008783b */ /* 0x000e680008000200 */
[----:B-1----:R-:W-:Y:S04]  /*13000*/  STL.64 [R1+0x30], R8 ;  /* 0x0000300801007387 */ /* 0x002fe80000100a00 */
[----:B------:R-:W-:Y:S04]  /*13010*/  STL.64 [R1+0x38], R10 ;  /* 0x0000380a01007387 */ /* 0x000fe80000100a00 */
[----:B------:R-:W1:Y:S04]  /*13020*/  LDSM.16.M88.4 R8, [R0+UR9+0x86000] ;  /* 0x086000090008783b */ /* 0x000e680008000200 */
[----:B------:R-:W-:Y:S04]  /*13030*/  STL.64 [R1+0x58], R6 ;  /* 0x0000580601007387 */ /* 0x000fe80000100a00 */
[----:B-1----:R-:W-:Y:S04]  /*13040*/  STL.64 [R1+0x20], R8 ;  /* 0x0000200801007387 */ /* 0x002fe80000100a00 */
[----:B------:R-:W-:Y:S04]  /*13050*/  STL.64 [R1+0x28], R10 ;  /* 0x0000280a01007387 */ /* 0x000fe80000100a00 */
[----:B------:R-:W1:Y:S04]  /*13060*/  LDSM.16.M88.4 R8, [R0+UR9+0x88000] ;  /* 0x088000090008783b */ /* 0x000e680008000200 */
[----:B-1----:R1:W-:Y:S01]  /*13070*/  STL.64 [R1+0x18], R10 ;  /* 0x0000180a01007387 */ /* 0x0023e20000100a00 */
[----:B------:R-:W-:-:S02]  /*13080*/  IMAD.MOV.U32 R29, RZ, RZ, R8 ;  /* 0x000000ffff1d7224 */ /* 0x000fc400078e0008 */
[----:B------:R-:W-:Y:S01]  /*13090*/  IMAD.MOV.U32 R28, RZ, RZ, R9 ;  /* 0x000000ffff1c7224 */ /* 0x000fe200078e0009 */
[----:B-1----:R-:W2:Y:S04]  /*130a0*/  LDL.LU.64 R10, [R1+0x2518] ;  /* 0x00251800010a7983 */ /* 0x002ea80000300a00 */
[----:B------:R-:W2:Y:S02]  /*130b0*/  LDL.LU.64 R8, [R1+0x2510] ;  /* 0x0025100001087983 */ /* 0x000ea40000300a00 */
[----:B--2---:R-:W-:-:S15]  /*130c0*/  HMMA.1688.F32.TF32 R8, R12, R4, R8 ;  /* 0x000000040c08723c */ /* 0x004fde0000081008 */
[----:B------:R-:W-:-:S04]  /*130d0*/  NOP ;  /* 0x0000000000007918 */ /* 0x000fc80000000000 */
[----:B------:R-:W-:Y:S04]  /*130e0*/  STL.64 [R1+0x190], R8 ;  /* 0x0001900801007387 */ /* 0x000fe80000100a00 */
[----:B------:R1:W-:Y:S04]  /*130f0*/  STL.64 [R1+0x198], R10 ;  /* 0x0001980a01007387 */ /* 0x0003e80000100a00 */
[----:B-1----:R-:W2:Y:S04]  /*13100*/  LDL.LU.64 R10, [R1+0x2508] ;  /* 0x00250800010a7983 */ /* 0x002ea80000300a00 */
[----:B------:R-:W2:Y:S02]  /*13110*/  LDL.LU.64 R8, [R1+0x2500] ;  /* 0x0025000001087983 */ /* 0x000ea40000300a00 */
[----:B--2---:R-:W-:-:S15]  /*13120*/  HMMA.1688.F32.TF32 R8, R24, R4, R8 ;  /* 0x000000041808723c */ /* 0x004fde0000081008 */
[----:B------:R-:W-:-:S04]  /*13130*/  NOP ;  /* 0x0000000000007918 */ /* 0x000fc80000000000 */
[----:B------:R-:W-:Y:S04]  /*13140*/  STL.64 [R1+0x230], R8 ;  /* 0x0002300801007387 */ /* 0x000fe80000100a00 */
[----:B------:R1:W-:Y:S04]  /*13150*/  STL.64 [R1+0x238], R10 ;  /* 0x0002380a01007387 */ /* 0x0003e80000100a00 */
[----:B-1----:R-:W2:Y:S04]  /*13160*/  LDL.LU.64 R10, [R1+0x24f8] ;  /* 0x0024f800010a7983 */ /* 0x002ea80000300a00 */
[----:B------:R-:W2:Y:S04]  /*13170*/  LDL.LU.64 R8, [R1+0x24f0] ;  /* 0x0024f00001087983 */ /* 0x000ea80000300a00 */
[----:B------:R-:W-:Y:S04]  /*13180*/  STL.64 [R1+0x24e8], R26 ;  /* 0x0024e81a01007387 */ /* 0x000fe80000100a00 */
[----:B------:R1:W-:Y:S04]  /*13190*/  STL.64 [R1+0x24e0], R24 ;  /* 0x0024e01801007387 */ /* 0x0003e80000100a00 */
[----:B-1----:R-:W3:Y:S04]  /*131a0*/  LDL.LU R24, [R1+0xd0] ;  /* 0x0000d00001187983 */ /* 0x002ee80000300800 */
[----:B------:R-:W3:Y:S01]  /*131b0*/  LDL.LU R25, [R1+0xd4] ;  /* 0x0000d40001197983 */ /* 0x000ee20000300800 */
[----:B------:R-:W-:Y:S01]  /*131c0*/  IMAD.MOV.U32 R26, RZ, RZ, R3 ;  /* 0x000000ffff1a7224 */ /* 0x000fe200078e0003 */
[----:B------:R-:W-:-:S02]  /*131d0*/  MOV R27, R2 ;  /* 0x00000002001b7202 */ /* 0x000fc40000000f00 */
[----:B------:R-:W-:Y:S04]  /*131e0*/  STL.64 [R1+0x24d8], R22 ;  /* 0x0024d81601007387 */ /* 0x000fe80000100a00 */
[----:B------:R-:W-:Y:S01]  /*131f0*/  STL.64 [R1+0x24d0], R20 ;  /* 0x0024d01401007387 */ /* 0x000fe20000100a00 */
[-C--:B---3--:R-:W-:Y:S08]  /*13200*/  HMMA.1688.F32.TF32 R24, R20, R4.reuse, R24 ;  /* 0x000000041418723c */ /* 0x088ff00000081018 */
[----:B--2---:R-:W-:Y:S11]  /*13210*/  HMMA.1688.F32.TF32 R4, R16, R4, R8 ;  /* 0x000000041004723c */ /* 0x004ff60000081008 */
[----:B------:R-:W-:Y:S04]  /*13220*/  STL.64 [R1+0x260], R24 ;  /* 0x0002601801007387 */ /* 0x000fe80000100a00 */
[----:B------:R-:W-:Y:S04]  /*13230*/  STL.64 [R1+0x268], R26 ;  /* 0x0002681a01007387 */ /* 0x000fe80000100a00 */
[----:B------:R1:W-:Y:S01]  /*13240*/  STL.64 [R1+0x330], R4 ;  /* 0x0003300401007387 */ /* 0x0003e20000100a00 */
[----:B------:R-:W-:-:S03]  /*13250*/  IMAD.MOV.U32 R3, RZ, RZ, R6 ;  /* 0x000000ffff037224 */ /* 0x000fc600078e0006 */
[----:B------:R-:W-:Y:S01]  /*13260*/  STL.64 [R1+0x24c8], R18 ;  /* 0x0024c81201007387 */ /* 0x000fe20000100a00 */
[----:B------:R-:W-:-:S03]  /*13270*/  IMAD.MOV.U32 R2, RZ, RZ, R7 ;  /* 0x000000ffff027224 */ /* 0x000fc600078e0007 */
[----:B------:R-:W-:Y:S04]  /*13280*/  STL.64 [R1+0x24c0], R16 ;  /* 0x0024c01001007387 */ /* 0x000fe80000100a00 */
[----:B-1----:R-:W2:Y:S04]  /*13290*/  LDL.LU R4, [R1+0x90] ;  /* 0x0000900001047983 */ /* 0x002ea80000300800 */
[----:B------:R-:W2:Y:S04]  /*132a0*/  LDL.LU R5, [R1+0x94] ;  /* 0x0000940001057983 */ /* 0x000ea80000300800 */
[----:B------:R-:W3:Y:S04]  /*132b0*/  LDL.LU R6, [R1+0x98] ;  /* 0x0000980001067983 */ /* 0x000ee80000300800 */
[----:B------:R-:W3:Y:S04]  /*132c0*/  LDL.LU R7, [R1+0x9c] ;  /* 0x00009c0001077983 */ /* 0x000ee80000300800 */
[----:B------:R-:W4:Y:S04]  /*132d0*/  LDL.LU R8, [R1+0xa0] ;  /* 0x0000a00001087983 */ /* 0x000f280000300800 */
[----:B------:R-:W4:Y:S04]  /*132e0*/  LDL.LU R9, [R1+0xa4] ;  /* 0x0000a40001097983 */ /* 0x000f280000300800 */
[----:B------:R-:W2:Y:S04]  /*132f0*/  LDL.LU R10, [R1+0xa8] ;  /* 0x0000a800010a7983 */ /* 0x000ea80000300800 */
[----:B------:R-:W2:Y:S04]  /*13300*/  LDL.LU R11, [R1+0xac] ;  /* 0x0000ac00010b7983 */ /* 0x000ea80000300800 */
[----:B--2---:R-:W-:Y:S04]  /*13310*/  STL.64 [R1+0x2448], R10 ;  /* 0x0024480a01007387 */ /* 0x004fe80000100a00 */
[----:B----4-:R1:W-:Y:S04]  /*13320*/  STL.64 [R1+0x2440], R8 ;  /* 0x0024400801007387 */ /* 0x0103e80000100a00 */
[----:B-1----:R-:W2:Y:S04]  /*13330*/  LDL.LU R8, [R1+0x110] ;  /* 0x0001100001087983 */ /* 0x002ea80000300800 */
[----:B------:R-:W2:Y:S04]  /*13340*/  LDL.LU R9, [R1+0x114] ;  /* 0x0001140001097983 */ /* 0x000ea80000300800 */
[----:B------:R-:W4:Y:S04]  /*13350*/  LDL.LU R10, [R1+0x118] ;  /* 0x00011800010a7983 */ /* 0x000f280000300800 */
[----:B------:R-:W4:Y:S04]  /*13360*/  LDL.LU R11, [R1+0x11c] ;  /* 0x00011c00010b7983 */ /* 0x000f280000300800 */
[----:B----4-:R-:W-:Y:S04]  /*13370*/  STL.64 [R1+0x2458], R10 ;  /* 0x0024580a01007387 */ /* 0x010fe80000100a00 */
[----:B--2---:R1:W-:Y:S04]  /*13380*/  STL.64 [R1+0x2450], R8 ;  /* 0x0024500801007387 */ /* 0x0043e80000100a00 */
        /* <DEDUP_REMOVED lines=8> */
[----:B--2---:R-:W-:Y:S04]  /*13410*/  STL.64 [R1+0x24a8], R8 ;  /* 0x0024a80801007387 */ /* 0x004fe80000100a00 */
[----:B---3--:R-:W-:Y:S04]  /*13420*/  STL.64 [R1+0x2408], R6 ;  /* 0x0024080601007387 */ /* 0x008fe80000100a00 */
[----:B------:R1:W-:Y:S04]  /*13430*/  STL.64 [R1+0x2400], R4 ;  /* 0x0024000401007387 */ /* 0x0003e80000100a00 */
[----:B-1----:R-:W2:Y:S04]  /*13440*/  LDL.LU R4, [R1+0x270] ;  /* 0x0002700001047983 */ /* 0x002ea80000300800 */
[----:B------:R-:W2:Y:S04]  /*13450*/  LDL.LU R5, [R1+0x274] ;  /* 0x0002740001057983 */ /* 0x000ea80000300800 */
[----:B------:R-:W3:Y:S04]  /*13460*/  LDL.LU R6, [R1+0x278] ;  /* 0x0002780001067983 */ /* 0x000ee80000300800 */
[----:B------:R-:W3:Y:S04]  /*13470*/  LDL.LU R7, [R1+0x27c] ;  /* 0x00027c0001077983 */ /* 0x000ee80000300800 */
[----:B------:R-:W4:Y:S04]  /*13480*/  LDL.LU R8, [R1+0x40] ;  /* 0x0000400001087983 */ /* 0x000f280000300800 */
[----:B------:R-:W4:Y:S04]  /*13490*/  LDL.LU R9, [R1+0x44] ;  /* 0x0000440001097983 */ /* 0x000f280000300800 */
[----:B---3--:R-:W-:Y:S04]  /*134a0*/  STL.64 [R1+0x2418], R6 ;  /* 0x0024180601007387 */ /* 0x008fe80000100a00 */
[----:B--2---:R1:W-:Y:S04]  /*134b0*/  STL.64 [R1+0x2410], R4 ;  /* 0x0024100401007387 */ /* 0x0043e80000100a00 */
[----:B-1----:R-:W2:Y:S04]  /*134c0*/  LDL.LU R4, [R1+0x310] ;  /* 0x0003100001047983 */ /* 0x002ea80000300800 */
[----:B------:R-:W2:Y:S04]  /*134d0*/  LDL.LU R5, [R1+0x314] ;  /* 0x0003140001057983 */ /* 0x000ea80000300800 */
[----:B------:R-:W3:Y:S04]  /*134e0*/  LDL.LU R6, [R1+0x318] ;  /* 0x0003180001067983 */ /* 0x000ee80000300800 */
[----:B------:R-:W3:Y:S04]  /*134f0*/  LDL.LU R7, [R1+0x31c] ;  /* 0x00031c0001077983 */ /* 0x000ee80000300800 */
[----:B---3--:R-:W-:Y:S04]  /*13500*/  STL.64 [R1+0x2428], R6 ;  /* 0x0024280601007387 */ /* 0x008fe80000100a00 */
[----:B--2---:R1:W-:Y:S04]  /*13510*/  STL.64 [R1+0x2420], R4 ;  /* 0x0024200401007387 */ /* 0x0043e80000100a00 */
[----:B-1----:R-:W2:Y:S04]  /*13520*/  LDL.LU R4, [R1+0x20] ;  /* 0x0000200001047983 */ /* 0x002ea80000300800 */
[----:B------:R-:W2:Y:S04]  /*13530*/  LDL.LU R5, [R1+0x24] ;  /* 0x0000240001057983 */ /* 0x000ea80000300800 */
[----:B------:R-:W3:Y:S04]  /*13540*/  LDL.LU R16, [R1+0xc0] ;  /* 0x0000c00001107983 */ /* 0x000ee80000300800 */
[----:B------:R-:W3:Y:S04]  /*13550*/  LDL.LU R17, [R1+0xc4] ;  /* 0x0000c40001117983 */ /* 0x000ee80000300800 */
[----:B------:R-:W3:Y:S04]  /*13560*/  LDL.LU R18, [R1+0xc8] ;  /* 0x0000c80001127983 */ /* 0x000ee80000300800 */
[----:B------:R-:W3:Y:S04]  /*13570*/  LDL.LU R19, [R1+0xcc] ;  /* 0x0000cc0001137983 */ /* 0x000ee80000300800 */
[----:B------:R-:W3:Y:S04]  /*13580*/  LDL.LU R20, [R1+0xf0] ;  /* 0x0000f00001147983 */ /* 0x000ee80000300800 */
[----:B------:R-:W3:Y:S04]  /*13590*/  LDL.LU R21, [R1+0xf4] ;  /* 0x0000f40001157983 */ /* 0x000ee80000300800 */
[----:B------:R-:W3:Y:S04]  /*135a0*/  LDL.LU R22, [R1+0xf8] ;  /* 0x0000f80001167983 */ /* 0x000ee80000300800 */
[----:B------:R-:W3:Y:S04]  /*135b0*/  LDL.LU R23, [R1+0xfc] ;  /* 0x0000fc0001177983 */ /* 0x000ee80000300800 */
[----:B------:R-:W4:Y:S04]  /*135c0*/  LDL.LU R24, [R1+0x180] ;  /* 0x0001800001187983 */ /* 0x000f280000300800 */
[----:B------:R-:W4:Y:S04]  /*135d0*/  LDL.LU R25, [R1+0x184] ;  /* 0x0001840001197983 */ /* 0x000f280000300800 */
[----:B------:R-:W4:Y:S04]  /*135e0*/  LDL.LU R26, [R1+0x188] ;  /* 0x00018800011a7983 */ /* 0x000f280000300800 */
[----:B------:R-:W4:Y:S04]  /*135f0*/  LDL.LU R27, [R1+0x18c] ;  /* 0x00018c00011b7983 */ /* 0x000f280000300800 */
[----:B--2---:R1:W-:Y:S04]  /*13600*/  STL.64 [R1+0x2470], R4 ;  /* 0x0024700401007387 */ /* 0x0043e80000100a00 */
[----:B-1----:R-:W2:Y:S04]  /*13610*/  LDL.LU R4, [R1+0x60] ;  /* 0x0000600001047983 */ /* 0x002ea80000300800 */
[----:B------:R-:W2:Y:S04]  /*13620*/  LDL.LU R5, [R1+0x64] ;  /* 0x0000640001057983 */ /* 0x000ea80000300800 */
[----:B------:R-:W2:Y:S04]  /*13630*/  LDL.LU R6, [R1+0x68] ;  /* 0x0000680001067983 */ /* 0x000ea80000300800 */
[----:B------:R-:W2:Y:S04]  /*13640*/  LDL.LU R7, [R1+0x6c] ;  /* 0x00006c0001077983 */ /* 0x000ea80000300800 */
[----:B--2---:R-:W-:Y:S04]  /*13650*/  STL.64 [R1+0x2480], R6 ;  /* 0x0024800601007387 */ /* 0x004fe80000100a00 */
[----:B------:R1:W-:Y:S04]  /*13660*/  STL.64 [R1+0x2478], R4 ;  /* 0x0024780401007387 */ /* 0x0003e80000100a00 */
        /* <DEDUP_REMOVED lines=9> */
[----:B------:R-:W2:Y:S01]  /*13700*/  LDL.LU R7, [R1+0xec] ;  /* 0x0000ec0001077983 */ /* 0x000ea20000300800 */
[-C--:B----4-:R-:W-:Y:S03]  /*13710*/  HMMA.1688.F32.TF32 R24, R12, R8.reuse, R24 ;  /* 0x000000080c18723c */ /* 0x090fe60000081018 */
[----:B--2---:R-:W-:Y:S04]  /*13720*/  STL.64 [R1+0x24a0], R6 ;  /* 0x0024a00601007387 */ /* 0x004fe80000100a00 */
[----:B------:R1:W-:Y:S04]  /*13730*/  STL.64 [R1+0x2498], R4 ;  /* 0x0024980401007387 */ /* 0x0003e80000100a00 */
        /* <DEDUP_REMOVED lines=8> */
[----:B------:R-:W2:Y:S04]  /*137c0*/  LDL.LU R6, [R1+0x78] ;  /* 0x0000780001067983 */ /* 0x000ea80000300800 */
[----:B------:R-:W2:Y:S04]  /*137d0*/  LDL.LU R7, [R1+0x7c] ;  /* 0x00007c0001077983 */ /* 0x000ea80000300800 */
[----:B------:R-:W-:Y:S04]  /*137e0*/  STL [R1+0x21cc], R2 ;  /* 0x0021cc0201007387 */ /* 0x000fe80000100800 */
[----:B------:R-:W-:Y:S04]  /*137f0*/  STL [R1+0x21c8], R3 ;  /* 0x0021c80301007387 */ /* 0x000fe80000100800 */
[----:B------:R-:W-:Y:S04]  /*13800*/  STL.64 [R1+0x180], R24 ;  /* 0x0001801801007387 */ /* 0x000fe80000100a00 */
[----:B------:R1:W-:Y:S04]  /*13810*/  STL.64 [R1+0x188], R26 ;  /* 0x0001881a01007387 */ /* 0x0003e80000100a00 */
[----:B-1----:R-:W3:Y:S04]  /*13820*/  LDL.LU.64 R26, [R1+0x24e8] ;  /* 0x0024e800011a7983 */ /* 0x002ee80000300a00 */
[----:B------:R-:W3:Y:S02]  /*13830*/  LDL.LU.64 R24, [R1+0x24e0] ;  /* 0x0024e00001187983 */ /* 0x000ee40000300a00 */
[----:B---3--:R-:W-:-:S15]  /*13840*/  HMMA.1688.F32.TF32 R20, R24, R8, R20 ;  /* 0x000000081814723c */ /* 0x008fde0000081014 */
[----:B------:R-:W-:-:S04]  /*13850*/  NOP ;  /* 0x0000000000007918 */ /* 0x000fc80000000000 */
        /* <DEDUP_REMOVED lines=8> */
[----:B-1----:R-:W2:Y:S04]  /*138e0*/  LDL.LU.64 R18, [R1+0x24c8] ;  /* 0x0024c80001127983 */ /* 0x002ea80000300a00 */
[----:B------:R-:W2:Y:S02]  /*138f0*/  LDL.LU.64 R16, [R1+0x24c0] ;  /* 0x0024c00001107983 */ /* 0x000ea40000300a00 */
[----:B--2---:R-:W-:Y:S02]  /*13900*/  HMMA.1688.F32.TF32 R8, R16, R8, R4 ;  /* 0x000000081008723c */ /* 0x004fe40000081004 */
[----:B------:R-:W2:Y:S04]  /*13910*/  LDL.LU.64 R6, [R1+0x24b8] ;  /* 0x0024b80001067983 */ /* 0x000ea80000300a00 */
[----:B------:R-:W2:-:S13]  /*13920*/  LDL.LU.64 R4, [R1+0x24b0] ;  /* 0x0024b00001047983 */ /* 0x000e9a0000300a00 */
[----:B------:R-:W-:Y:S01]  /*13930*/  IMAD.MOV.U32 R2, RZ, RZ, R8 ;  /* 0x000000ffff027224 */ /* 0x000fe200078e0008 */
[----:B------:R-:W-:Y:S01]  /*13940*/  STL.64 [R1+0x328], R10 ;  /* 0x0003280a01007387 */ /* 0x000fe20000100a00 */
[----:B------:R-:W-:-:S03]  /*13950*/  IMAD.MOV.U32 R3, RZ, RZ, R9 ;  /* 0x000000ffff037224 */ /* 0x000fc600078e0009 */
[----:B------:R-:W2:Y:S04]  /*13960*/  LDL.LU.64 R8, [R1+0x24a8] ;  /* 0x0024a80001087983 */ /* 0x000ea80000300a00 */
[----:B------:R-:W-:Y:S04]  /*13970*/  STL [R1+0x21d4], R2 ;  /* 0x0021d40201007387 */ /* 0x000fe80000100800 */
[----:B------:R-:W-:Y:S01]  /*13980*/  STL [R1+0x21d0], R3 ;  /* 0x0021d00301007387 */ /* 0x000fe20000100800 */
        /* <DEDUP_REMOVED lines=18> */
[----:B--2---:R-:W-:Y:S02]  /*13ab0*/  HMMA.1688.F32.TF32 R8, R16, R8, R4 ;  /* 0x000000081008723c */ /* 0x004fe40000081004 */
[----:B------:R-:W2:-:S15]  /*13ac0*/  LDL.LU.64 R4, [R1+0x2470] ;  /* 0x0024700001047983 */ /* 0x000e9e0000300a00 */
[----:B------:R-:W-:Y:S02]  /*13ad0*/  NOP ;  /* 0x0000000000007918 */ /* 0x000fe40000000000 */
[----:B------:R-:W-:Y:S01]  /*13ae0*/  STL [R1+0x2f4], R9 ;  /* 0x0002f40901007387 */ /* 0x000fe20000100800 */
[----:B------:R-:W-:-:S03]  /*13af0*/  IMAD.MOV.U32 R3, RZ, RZ, R8 ;  /* 0x000000ffff037224 */ /* 0x000fc600078e0008 */
[----:B------:R1:W-:Y:S04]  /*13b00*/  STL.64 [R1+0x2f8], R10 ;  /* 0x0002f80a01007387 */ /* 0x0003e80000100a00 */
[----:B-1----:R-:W2:Y:S04]  /*13b10*/  LDL.LU.64 R10, [R1+0x2468] ;  /* 0x00246800010a7983 */ /* 0x002ea80000300a00 */
[----:B------:R-:W2:Y:S04]  /*13b20*/  LDL.LU.64 R8, [R1+0x2460] ;  /* 0x0024600001087983 */ /* 0x000ea80000300a00 */
        /* <DEDUP_REMOVED lines=19> */
[----:B------:R-:W3:Y:S01]  /*13c60*/  LDL.LU.64 R6, [R1+0x2428] ;  /* 0x0024280001067983 */ /* 0x000ee20000300a00 */
[----:B--2---:R-:W-:Y:S03]  /*13c70*/  HMMA.1688.F32.TF32 R8, R16, R4, R8 ;  /* 0x000000041008723c */ /* 0x004fe60000081008 */
[----:B------:R-:W3:-:S15]  /*13c80*/  LDL.LU.64 R4, [R1+0x2420] ;  /* 0x0024200001047983 */ /* 0x000ede0000300a00 */
[----:B------:R-:W-:Y:S01]  /*13c90*/  NOP ;  /* 0x0000000000007918 */ /* 0x000fe20000000000 */
[----:B------:R1:W-:Y:S02]  /*13ca0*/  STL.64 [R1+0x200], R8 ;  /* 0x0002000801007387 */ /* 0x0003e40000100a00 */
[----:B-1----:R-:W-:Y:S02]  /*13cb0*/  IMAD.MOV.U32 R8, RZ, RZ, R29 ;  /* 0x000000ffff087224 */ /* 0x002fe400078e001d */
[----:B------:R-:W-:Y:S01]  /*13cc0*/  IMAD.MOV.U32 R9, RZ, RZ, R28 ;  /* 0x000000ffff097224 */ /* 0x000fe200078e001c */
[----:B------:R-:W-:Y:S01]  /*13cd0*/  MOV R2, R11 ;  /* 0x0000000b00027202 */ /* 0x000fe20000000f00 */
[----:B------:R-:W-:Y:S04]  /*13ce0*/  STL [R1+0x208], R10 ;  /* 0x0002080a01007387 */ /* 0x000fe80000100800 */
[----:B------:R-:W-:Y:S01]  /*13cf0*/  STL [R1+0x21ec], R2 ;  /* 0x0021ec0201007387 */ /* 0x000fe20000100800 */
[----:B---3--:R-:W-:-:S15]  /*13d00*/  HMMA.1688.F32.TF32 R4, R12, R8, R4 ;  /* 0x000000080c04723c */ /* 0x008fde0000081004 */
        /* <DEDUP_REMOVED lines=14> */
[----:B------:R-:W3:Y:S04]  /*13df0*/  LDL.LU R25, [R1+0x354] ;  /* 0x0003540001197983 */ /* 0x000ee80000300800 */
[----:B------:R-:W3:Y:S04]  /*13e00*/  LDL.LU R26, [R1+0x358] ;  /* 0x00035800011a7983 */ /* 0x000ee80000300800 */
[----:B------:R-:W3:Y:S01]  /*13e10*/  LDL.LU R27, [R1+0x35c] ;  /* 0x00035c00011b7983 */ /* 0x000ee20000300800 */
[----:B--2---:R-:W-:-:S15]  /*13e20*/  HMMA.1688.F32.TF32 R4, R20, R8, R4 ;  /* 0x000000081404723c */ /* 0x004fde0000081004 */
[----:B------:R-:W-:-:S04]  /*13e30*/  NOP ;  /* 0x0000000000007918 */ /* 0x000fc80000000000 */
[----:B------:R-:W-:Y:S04]  /*13e40*/  STL.64 [R1+0x1e0], R4 ;  /* 0x0001e00401007387 */ /* 0x000fe80000100a00 */
[----:B------:R1:W-:Y:S04]  /*13e50*/  STL.64 [R1+0x1e8], R6 ;  /* 0x0001e80601007387 */ /* 0x0003e80000100a00 */
[----:B-1----:R-:W2:Y:S04]  /*13e60*/  LDL.LU.64 R6, [R1+0x23f8] ;  /* 0x0023f80001067983 */ /* 0x002ea80000300a00 */
[----:B------:R-:W2:Y:S04]  /*13e70*/  LDL.LU.64 R4, [R1+0x23f0] ;  /* 0x0023f00001047983 */ /* 0x000ea80000300a00 */
[----:B------:R-:W-:Y:S04]  /*13e80*/  STL.64 [R1+0x23b8], R22 ;  /* 0x0023b81601007387 */ /* 0x000fe80000100a00 */
[----:B------:R-:W-:Y:S04]  /*13e90*/  STL.64 [R1+0x23b0], R20 ;  /* 0x0023b01401007387 */ /* 0x000fe80000100a00 */
[----:B------:R-:W-:Y:S04]  /*13ea0*/  STL.64 [R1+0x2378], R18 ;  /* 0x0023781201007387 */ /* 0x000fe80000100a00 */
[----:B------:R1:W-:Y:S04]  /*13eb0*/  STL.64 [R1+0x2370], R16 ;  /* 0x0023701001007387 */ /* 0x0003e80000100a00 */
[----:B------:R-:W4:Y:S01]  /*13ec0*/  LDSM.16.M88.4 R20, [R0+UR9+0x8a000] ;  /* 0x08a000090014783b */ /* 0x000f220008000200 */
[----:B--2---:R-:W-:Y:S03]  /*13ed0*/  HMMA.1688.F32.TF32 R4, R16, R8, R4 ;  /* 0x000000081004723c */ /* 0x004fe60000081004 */
[----:B------:R-:W2:-:S15]  /*13ee0*/  LDSM.16.M88.4 R8, [R0+UR9+0x8e000] ;  /* 0x08e000090008783b */ /* 0x000e9e0008000200 */
[----:B------:R-:W-:Y:S01]  /*13ef0*/  NOP ;  /* 0x0000000000007918 */ /* 0x000fe20000000000 */
[----:B------:R-:W-:Y:S04]  /*13f00*/  STL.64 [R1+0x1c0], R4 ;  /* 0x0001c00401007387 */ /* 0x000fe80000100a00 */
[----:B------:R-:W-:Y:S04]  /*13f10*/  STL.64 [R1+0x1c8], R6 ;  /* 0x0001c80601007387 */ /* 0x000fe80000100a00 */
[----:B-1----:R-:W3:Y:S04]  /*13f20*/  LDL.LU R16, [R1+0x360] ;  /* 0x0003600001107983 */ /* 0x002ee80000300800 */
[----:B------:R-:W3:Y:S04]  /*13f30*/  LDL.LU R17, [R1+0x364] ;  /* 0x0003640001117983 */ /* 0x000ee80000300800 */
[----:B------:R-:W3:Y:S04]  /*13f40*/  LDL.LU R18, [R1+0x368] ;  /* 0x0003680001127983 */ /* 0x000ee80000300800 */
[----:B------:R-:W3:Y:S04]  /*13f50*/  LDL.LU R19, [R1+0x36c] ;  /* 0x00036c0001137983 */ /* 0x000ee80000300800 */
[----:B------:R1:W1:Y:S01]  /*13f60*/  LDSM.16.M88.4 R4, [R0+UR9+0x8c000] ;  /* 0x08c000090004783b */ /* 0x0002620008000200 */
[----:B----4-:R-:W-:-:S05]  /*13f70*/  IMAD.MOV.U32 R28, RZ, RZ, R23 ;  /* 0x000000ffff1c7224 */ /* 0x010fca00078e0017 */
[----:B------:R-:W-:Y:S04]  /*13f80*/  STL [R1+0x2348], R28 ;  /* 0x0023481c01007387 */ /* 0x000fe80000100800 */
[----:B------:R-:W-:Y:S04]  /*13f90*/  STL.64 [R1], R20 ;  /* 0x0000001401007387 */ /* 0x000fe80000100a00 */
[----:B------:R-:W-:Y:S04]  /*13fa0*/  STL.64 [R1+0x8], R22 ;  /* 0x0000081601007387 */ /* 0x000fe80000100a00 */
[----:B--2---:R-:W-:Y:S04]  /*13fb0*/  STL [R1+0x22cc], R10 ;  /* 0x0022cc0a01007387 */ /* 0x004fe80000100800 */
[----:B------:R-:W-:Y:S01]  /*13fc0*/  STL [R1+0x22c8], R11 ;  /* 0x0022c80b01007387 */ /* 0x000fe20000100800 */
[----:B---3--:R-:W-:-:S15]  /*13fd0*/  HMMA.1688.F32.TF32 R16, R12, R20, R16 ;  /* 0x000000140c10723c */ /* 0x008fde0000081010 */
[----:B------:R-:W-:-:S04]  /*13fe0*/  NOP ;  /* 0x0000000000007918 */ /* 0x000fc80000000000 */
[----:B------:R-:W-:Y:S01]  /*13ff0*/  STL [R1+0x110], R16 ;  /* 0x0001101001007387 */ /* 0x000fe20000100800 */
[----:B-1----:R-:W-:Y:S02]  /*14000*/  IMAD.MOV.U32 R0, RZ, RZ, R17 ;  /* 0x000000ffff007224 */ /* 0x002fe400078e0011 */
[----:B------:R-:W-:Y:S01]  /*14010*/  IMAD.MOV.U32 R29, RZ, RZ, R18 ;  /* 0x000000ffff1d7224 */ /* 0x000fe200078e0012 */
[----:B------:R1:W-:Y:S02]  /*14020*/  STL [R1+0x11c], R19 ;  /* 0x00011c1301007387 */ /* 0x0003e40000100800 */
[----:B-1----:R-:W-:Y:S02]  /*14030*/  HMMA.1688.F32.TF32 R16, R12, R4, R24 ;  /* 0x000000040c10723c */ /* 0x002fe40000081018 */
[----:B------:R-:W-:Y:S04]  /*14040*/  STL [R1+0x236c], R29 ;  /* 0x00236c1d01007387 */ /* 0x000fe80000100800 */
[----:B------:R-:W-:-:S13]  /*14050*/  STL [R1+0x2368], R0 ;  /* 0x0023680001007387 */ /* 0x000fda0000100800 */
[----:B------:R1:W-:Y:S04]  /*14060*/  STL.64 [R1+0x100], R16 ;  /* 0x0001001001007387 */ /* 0x0003e80000100a00 */
[----:B------:R2:W-:Y:S04]  /*14070*/  STL [R1+0x108], R18 ;  /* 0x0001081201007387 */ /* 0x0005e80000100800 */
[----:B------:R-:W3:Y:S04]  /*14080*/  LDL.LU R24, [R1+0x340] ;  /* 0x0003400001187983 */ /* 0x000ee80000300800 */
[----:B------:R-:W3:Y:S04]  /*14090*/  LDL.LU R25, [R1+0x344] ;  /* 0x0003440001197983 */ /* 0x000ee80000300800 */
[----:B------:R-:W3:Y:S04]  /*140a0*/  LDL.LU R26, [R1+0x348] ;  /* 0x00034800011a7983 */ /* 0x000ee80000300800 */
[----:B------:R-:W3:Y:S04]  /*140b0*/  LDL.LU R27, [R1+0x34c] ;  /* 0x00034c00011b7983 */ /* 0x000ee80000300800 */
[----:B------:R-:W-:Y:S01]  /*140c0*/  STL.64 [R1+0x23d8], R6 ;  /* 0x0023d80601007387 */ /* 0x000fe20000100a00 */
[----:B------:R-:W-:-:S03]  /*140d0*/  MOV R28, R19 ;  /* 0x00000013001c7202 */ /* 0x000fc60000000f00 */
[----:B------:R4:W-:Y:S04]  /*140e0*/  STL.64 [R1+0x23d0], R4 ;  /* 0x0023d00401007387 */ /* 0x0009e80000100a00 */
[----:B-1----:R-:W3:Y:S04]  /*140f0*/  LDL.LU R16, [R1+0x280] ;  /* 0x0002800001107983 */ /* 0x002ee80000300800 */
[----:B------:R-:W3:Y:S04]  /*14100*/  LDL.LU R17, [R1+0x284] ;  /* 0x0002840001117983 */ /* 0x000ee80000300800 */
[----:B--2---:R-:W2:Y:S04]  /*14110*/  LDL.LU R18, [R1+0x288] ;  /* 0x0002880001127983 */ /* 0x004ea80000300800 */
[----:B------:R-:W2:Y:S04]  /*14120*/  LDL.LU R19, [R1+0x28c] ;  /* 0x00028c0001137983 */ /* 0x000ea80000300800 */
[----:B------:R-:W2:Y:S04]  /*14130*/  LDL.LU R20, [R1+0x2d0] ;  /* 0x0002d00001147983 */ /* 0x000ea80000300800 */
[----:B------:R-:W2:Y:S04]  /*14140*/  LDL.LU R21, [R1+0x2d4] ;  /* 0x0002d40001157983 */ /* 0x000ea80000300800 */
[----:B------:R-:W2:Y:S04]  /*14150*/  LDL.LU R22, [R1+0x2d8] ;  /* 0x0002d80001167983 */ /* 0x000ea80000300800 */
[----:B------:R-:W2:Y:S04]  /*14160*/  LDL.LU R23, [R1+0x2dc] ;  /* 0x0002dc0001177983 */ /* 0x000ea80000300800 */
[----:B----4-:R-:W4:Y:S04]  /*14170*/  LDL.LU R4, [R1+0x300] ;  /* 0x0003000001047983 */ /* 0x010f280000300800 */
[----:B------:R-:W4:Y:S04]  /*14180*/  LDL.LU R5, [R1+0x304] ;  /* 0x0003040001057983 */ /* 0x000f280000300800 */
[----:B------:R-:W4:Y:S04]  /*14190*/  LDL.LU R6, [R1+0x308] ;  /* 0x0003080001067983 */ /* 0x000f280000300800 */
[----:B------:R-:W4:Y:S04]  /*141a0*/  LDL.LU R7, [R1+0x30c] ;  /* 0x00030c0001077983 */ /* 0x000f280000300800 */
[----:B--2---:R-:W-:Y:S04]  /*141b0*/  STL.64 [R1+0x23c8], R22 ;  /* 0x0023c81601007387 */ /* 0x004fe80000100a00 */
[----:B------:R1:W-:Y:S04]  /*141c0*/  STL.64 [R1+0x23c0], R20 ;  /* 0x0023c01401007387 */ /* 0x0003e80000100a00 */
[----:B-1----:R-:W2:Y:S04]  /*141d0*/  LDL.LU R20, [R1+0x2e0] ;  /* 0x0002e00001147983 */ /* 0x002ea80000300800 */
[----:B------:R-:W2:Y:S04]  /*141e0*/  LDL.LU R21, [R1+0x2e4] ;  /* 0x0002e40001157983 */ /* 0x000ea80000300800 */
[----:B------:R-:W2:Y:S04]  /*141f0*/  LDL.LU R22, [R1+0x2e8] ;  /* 0x0002e80001167983 */ /* 0x000ea80000300800 */
[----:B------:R-:W2:Y:S04]  /*14200*/  LDL.LU R23, [R1+0x2ec] ;  /* 0x0002ec0001177983 */ /* 0x000ea80000300800 */
[----:B------:R-:W-:Y:S04]  /*14210*/  STL.64 [R1+0x2388], R18 ;  /* 0x0023881201007387 */ /* 0x000fe80000100a00 */
[----:B---3--:R1:W-:Y:S04]  /*14220*/  STL.64 [R1+0x2380], R16 ;  /* 0x0023801001007387 */ /* 0x0083e80000100a00 */
[----:B-1----:R-:W3:Y:S04]  /*14230*/  LDL.LU R16, [R1+0x290] ;  /* 0x0002900001107983 */ /* 0x002ee80000300800 */
[----:B------:R-:W3:Y:S04]  /*14240*/  LDL.LU R17, [R1+0x294] ;  /* 0x0002940001117983 */ /* 0x000ee80000300800 */
[----:B------:R-:W2:Y:S04]  /*14250*/  LDL.LU R18, [R1+0x298] ;  /* 0x0002980001127983 */ /* 0x000ea80000300800 */
[----:B------:R-:W2:Y:S01]  /*14260*/  LDL.LU R19, [R1+0x29c] ;  /* 0x00029c0001137983 */ /* 0x000ea20000300800 */
[----:B------:R-:W-:Y:S03]  /*14270*/  HMMA.1688.F32.TF32 R12, R12, R8, R24 ;  /* 0x000000080c0c723c */ /* 0x000fe60000081018 */
[----:B--2---:R-:W-:Y:S04]  /*14280*/  STL.64 [R1+0x2398], R18 ;  /* 0x0023981201007387 */ /* 0x004fe80000100a00 */
[----:B---3--:R1:W-:Y:S04]  /*14290*/  STL.64 [R1+0x2390], R16 ;  /* 0x0023901001007387 */ /* 0x0083e80000100a00 */
[----:B-1----:R-:W4:Y:S04]  /*142a0*/  LDL.LU.64 R16, [R1] ;  /* 0x0000000001107983 */ /* 0x002f280000300a00 */
[----:B------:R-:W-:Y:S04]  /*142b0*/  STL [R1+0x234c], R28 ;  /* 0x00234c1c01007387 */ /* 0x000fe80000100800 */
[----:B------:R-:W4:Y:S04]  /*142c0*/  LDL.LU.64 R26, [R1+0x23e8] ;  /* 0x0023e800011a7983 */ /* 0x000f280000300a00 */
[----:B------:R-:W4:Y:S04]  /*142d0*/  LDL.LU.64 R24, [R1+0x23e0] ;  /* 0x0023e00001187983 */ /* 0x000f280000300a00 */
[----:B------:R1:W-:Y:S04]  /*142e0*/  STL.64 [R1+0xf0], R12 ;  /* 0x0000f00c01007387 */ /* 0x0003e80000100a00 */
[----:B------:R2:W-:Y:S04]  /*142f0*/  STL.64 [R1+0xf8], R14 ;  /* 0x0000f80e01007387 */ /* 0x0005e80000100a00 */
[----:B-1----:R-:W3:Y:S04]  /*14300*/  LDL.LU R12, [R1+0x140] ;  /* 0x00014000010c7983 */ /* 0x002ee80000300800 */
[----:B------:R-:W3:Y:S04]  /*14310*/  LDL.LU R13, [R1+0x144] ;  /* 0x00014400010d7983 */ /* 0x000ee80000300800 */
[----:B--2---:R-:W2:Y:S04]  /*14320*/  LDL.LU R14, [R1+0x148] ;  /* 0x00014800010e7983 */ /* 0x004ea80000300800 */
[----:B------:R-:W2:Y:S04]  /*14330*/  LDL.LU R15, [R1+0x14c] ;  /* 0x00014c00010f7983 */ /* 0x000ea80000300800 */
[----:B--2---:R-:W-:Y:S04]  /*14340*/  STL.64 [R1+0x2360], R14 ;  /* 0x0023600e01007387 */ /* 0x004fe80000100a00 */
[----:B---3--:R1:W-:Y:S04]  /*14350*/  STL.64 [R1+0x2358], R12 ;  /* 0x0023580c01007387 */ /* 0x0083e80000100a00 */
[----:B-1----:R-:W2:Y:S04]  /*14360*/  LDL.LU R12, [R1+0x170] ;  /* 0x00017000010c7983 */ /* 0x002ea80000300800 */
[----:B------:R-:W2:Y:S04]  /*14370*/  LDL.LU R13, [R1+0x174] ;  /* 0x00017400010d7983 */ /* 0x000ea80000300800 */
[----:B------:R-:W3:Y:S04]  /*14380*/  LDL.LU R14, [R1+0x178] ;  /* 0x00017800010e7983 */ /* 0x000ee80000300800 */
[----:B------:R-:W3:Y:S01]  /*14390*/  LDL.LU R15, [R1+0x17c] ;  /* 0x00017c00010f7983 */ /* 0x000ee20000300800 */
[----:B----4-:R-:W-:-:S15]  /*143a0*/  HMMA.1688.F32.TF32 R4, R24, R16, R4 ;  /* 0x000000101804723c */ /* 0x010fde0000081004 */
[----:B------:R-:W-:-:S04]  /*143b0*/  NOP ;  /* 0x0000000000007918 */ /* 0x000fc80000000000 */
[----:B------:R-:W-:Y:S02]  /*143c0*/  IMAD.MOV.U32 R10, RZ, RZ, R6 ;  /* 0x000000ffff0a7224 */ /* 0x000fe400078e0006 */
[----:B------:R-:W-:Y:S01]  /*143d0*/  IMAD.MOV.U32 R11, RZ, RZ, R7 ;  /* 0x000000ffff0b7224 */ /* 0x000fe200078e0007 */
[----:B---3--:R-:W-:Y:S04]  /*143e0*/  STL.64 [R1+0x23a8], R14 ;  /* 0x0023a80e01007387 */ /* 0x008fe80000100a00 */
[----:B--2---:R1:W-:Y:S04]  /*143f0*/  STL.64 [R1+0x23a0], R12 ;  /* 0x0023a00c01007387 */ /* 0x0043e80000100a00 */
[----:B-1----:R-:W2:Y:S04]  /*14400*/  LDL.LU R12, [R1+0x2a0] ;  /* 0x0002a000010c7983 */ /* 0x002ea80000300800 */
[----:B------:R-:W2:Y:S04]  /*14410*/  LDL.LU R13, [R1+0x2a4] ;  /* 0x0002a400010d7983 */ /* 0x000ea80000300800 */
[----:B------:R-:W2:Y:S04]  /*14420*/  LDL.LU R14, [R1+0x2a8] ;  /* 0x0002a800010e7983 */ /* 0x000ea80000300800 */
[----:B------:R-:W2:Y:S04]  /*14430*/  LDL.LU R15, [R1+0x2ac] ;  /* 0x0002ac00010f7983 */ /* 0x000ea80000300800 */
[----:B------:R1:W-:Y:S04]  /*14440*/  STL.64 [R1+0xe0], R4 ;  /* 0x0000e00401007387 */ /* 0x0003e80000100a00 */
[----:B------:R-:W3:Y:S04]  /*14450*/  LDL.LU.64 R6, [R1+0x23d8] ;  /* 0x0023d80001067983 */ /* 0x000ee80000300a00 */
[----:B-1----:R-:W4:Y:S02]  /*14460*/  LDL.LU.64 R4, [R1+0x23d0] ;  /* 0x0023d00001047983 */ /* 0x002f240000300a00 */
[----:B----4-:R-:W-:-:S15]  /*14470*/  HMMA.1688.F32.TF32 R20, R24, R4, R20 ;  /* 0x000000041814723c */ /* 0x010fde0000081014 */
[----:B------:R-:W-:-:S04]  /*14480*/  NOP ;  /* 0x0000000000007918 */ /* 0x000fc80000000000 */
[----:B------:R-:W-:Y:S01]  /*14490*/  STL.64 [R1+0xd0], R20 ;  /* 0x0000d01401007387 */ /* 0x000fe20000100a00 */
[----:B------:R-:W-:-:S03]  /*144a0*/  IMAD.MOV.U32 R28, RZ, RZ, R23 ;  /* 0x000000ffff1c7224 */ /* 0x000fc600078e0017 */
[----:B------:R1:W-:Y:S04]  /*144b0*/  STL [R1+0xd8], R22 ;  /* 0x0000d81601007387 */ /* 0x0003e80000100800 */
[----:B-1----:R-:W4:Y:S04]  /*144c0*/  LDL.LU.64 R22, [R1+0x23c8] ;  /* 0x0023c80001167983 */ /* 0x002f280000300a00 */
[----:B------:R-:W4:Y:S02]  /*144d0*/  LDL.LU.64 R20, [R1+0x23c0] ;  /* 0x0023c00001147983 */ /* 0x000f240000300a00 */
[----:B----4-:R-:W-:Y:S02]  /*144e0*/  HMMA.1688.F32.TF32 R24, R24, R8, R20 ;  /* 0x000000081818723c */ /* 0x010fe40000081014 */
[----:B------:R-:W2:Y:S04]  /*144f0*/  LDL.LU.64 R22, [R1+0x23b8] ;  /* 0x0023b80001167983 */ /* 0x000ea80000300a00 */
[----:B------:R-:W2:Y:S01]  /*14500*/  LDL.LU.64 R20, [R1+0x23b0] ;  /* 0x0023b00001147983 */ /* 0x000ea20000300a00 */
[----:B------:R-:W-:-:S02]  /*14510*/  IMAD.MOV.U32 R29, RZ, RZ, R16 ;  /* 0x000000ffff1d7224 */ /* 0x000fc400078e0010 */
[----:B------:R-:W-:-:S10]  /*14520*/  IMAD.MOV.U32 R0, RZ, RZ, R17 ;  /* 0x000000ffff007224 */ /* 0x000fd400078e0011 */
[----:B------:R1:W-:Y:S04]  /*14530*/  STL.64 [R1+0xc0], R24 ;  /* 0x0000c01801007387 */ /* 0x0003e80000100a00 */
[----:B------:R4:W-:Y:S04]  /*14540*/  STL.64 [R1+0xc8], R26 ;  /* 0x0000c81a01007387 */ /* 0x0009e80000100a00 */
[----:B-1----:R-:W3:Y:S04]  /*14550*/  LDL.LU R24, [R1+0x160] ;  /* 0x0001600001187983 */ /* 0x002ee80000300800 */
[----:B------:R-:W3:Y:S04]  /*14560*/  LDL.LU R25, [R1+0x164] ;  /* 0x0001640001197983 */ /* 0x000ee80000300800 */
[----:B----4-:R-:W3:Y:S04]  /*14570*/  LDL.LU R26, [R1+0x168] ;  /* 0x00016800011a7983 */ /* 0x010ee80000300800 */
[----:B------:R-:W3:Y:S01]  /*14580*/  LDL.LU R27, [R1+0x16c] ;  /* 0x00016c00011b7983 */ /* 0x000ee20000300800 */
[----:B--2---:R-:W-:-:S15]  /*14590*/  HMMA.1688.F32.TF32 R12, R20, R16, R12 ;  /* 0x00000010140c723c */ /* 0x004fde000008100c */
[----:B------:R-:W-:-:S04]  /*145a0*/  NOP ;  /* 0x0000000000007918 */ /* 0x000fc80000000000 */
[----:B------:R-:W-:Y:S04]  /*145b0*/  STL.64 [R1+0xb0], R12 ;  /* 0x0000b00c01007387 */ /* 0x000fe80000100a00 */
[----:B------:R1:W-:Y:S04]  /*145c0*/  STL.64 [R1+0xb8], R14 ;  /* 0x0000b80e01007387 */ /* 0x0003e80000100a00 */
[----:B-1----:R-:W2:Y:S04]  /*145d0*/  LDL.LU.64 R14, [R1+0x23a8] ;  /* 0x0023a800010e7983 */ /* 0x002ea80000300a00 */
[----:B------:R-:W2:Y:S04]  /*145e0*/  LDL.LU.64 R12, [R1+0x23a0] ;  /* 0x0023a000010c7983 */ /* 0x000ea80000300a00 */
[----:B------:R-:W4:Y:S04]  /*145f0*/  LDL.LU.64 R18, [R1+0x2398] ;  /* 0x0023980001127983 */ /* 0x000f280000300a00 */
[----:B------:R-:W4:Y:S02]  /*14600*/  LDL.LU.64 R16, [R1+0x2390] ;  /* 0x0023900001107983 */ /* 0x000f240000300a00 */
[----:B----4-:R-:W-:-:S15]  /*14610*/  HMMA.1688.F32.TF32 R16, R20, R4, R16 ;  /* 0x000000041410723c */ /* 0x010fde0000081010 */
[----:B------:R-:W-:-:S04]  /*14620*/  NOP ;  /* 0x0000000000007918 */ /* 0x000fc80000000000 */
[----:B------:R-:W-:Y:S01]  /*14630*/  MOV R2, R18 ;  /* 0x0000001200027202 */ /* 0x000fe20000000f00 */
[----:B------:R1:W-:Y:S01]  /*14640*/  STL.64 [R1+0xa0], R16 ;  /* 0x0000a01001007387 */ /* 0x0003e20000100a00 */
[----:B------:R-:W-:-:S03]  /*14650*/  IMAD.MOV.U32 R3, RZ, RZ, R19 ;  /* 0x000000ffff037224 */ /* 0x000fc600078e0013 */
[----:B------:R-:W4:Y:S04]  /*14660*/  LDL.LU.64 R18, [R1+0x2388] ;  /* 0x0023880001127983 */ /* 0x000f280000300a00 */
[----:B-1----:R-:W4:Y:S04]  /*14670*/  LDL.LU.64 R16, [R1+0x2380] ;  /* 0x0023800001107983 */ /* 0x002f280000300a00 */
[----:B------:R-:W-:Y:S04]  /*14680*/  STL [R1+0x2204], R3 ;  /* 0x0022040301007387 */ /* 0x000fe80000100800 */
[----:B------:R-:W-:Y:S01]  /*14690*/  STL [R1+0x2200], R2 ;  /* 0x0022000201007387 */ /* 0x000fe20000100800 */
[----:B----4-:R-:W-:Y:S03]  /*146a0*/  HMMA.1688.F32.TF32 R20, R20, R8, R16 ;  /* 0x000000081414723c */ /* 0x010fe60000081010 */
[----:B------:R-:W2:Y:S04]  /*146b0*/  LDL.LU.64 R18, [R1+0x2378] ;  /* 0x0023780001127983 */ /* 0x000ea80000300a00 */
[----:B------:R-:W2:-:S12]  /*146c0*/  LDL.LU.64 R16, [R1+0x2370] ;  /* 0x0023700001107983 */ /* 0x000e980000300a00 */
[----:B------:R1:W-:Y:S04]  /*146d0*/  STL.64 [R1+0x90], R20 ;  /* 0x0000901401007387 */ /* 0x0003e80000100a00 */
[----:B------:R2:W-:Y:S01]  /*146e0*/  STL.64 [R1+0x98], R22 ;  /* 0x0000981601007387 */ /* 0x0005e20000100a00 */
[----:B-1----:R-:W-:Y:S02]  /*146f0*/  IMAD.MOV.U32 R20, RZ, RZ, R29 ;  /* 0x000000ffff147224 */ /* 0x002fe400078e001d */
[----:B------:R-:W-:Y:S01]  /*14700*/  IMAD.MOV.U32 R21, RZ, RZ, R0 ;  /* 0x000000ffff157224 */ /* 0x000fe200078e0000 */
[----:B------:R-:W4:Y:S04]  /*14710*/  LDL.LU R29, [R1+0x236c] ;  /* 0x00236c00011d7983 */ /* 0x000f280000300800 */
[----:B------:R-:W3:Y:S02]  /*14720*/  LDL.LU R0, [R1+0x2368] ;  /* 0x0023680001007983 */ /* 0x000ee40000300800 */
[----:B--2---:R-:W-:Y:S02]  /*14730*/  HMMA.1688.F32.TF32 R20, R16, R20, R12 ;  /* 0x000000141014723c */ /* 0x004fe4000008100c */
[----:B------:R-:W2:Y:S04]  /*14740*/  LDL.LU.64 R14, [R1+0x2360] ;  /* 0x00236000010e7983 */ /* 0x000ea80000300a00 */
[----:B------:R-:W2:-:S13]  /*14750*/  LDL.LU.64 R12, [R1+0x2358] ;  /* 0x00235800010c7983 */ /* 0x000e9a0000300a00 */
[----:B------:R-:W-:Y:S04]  /*14760*/  STL.64 [R1+0x80], R20 ;  /* 0x0000801401007387 */ /* 0x000fe80000100a00 */
[----:B------:R3:W-:Y:S02]  /*14770*/  STL.64 [R1+0x88], R22 ;  /* 0x0000881601007387 */ /* 0x0007e40000100a00 */
[----:B---3--:R-:W-:Y:S02]  /*14780*/  HMMA.1688.F32.TF32 R20, R16, R4, R24 ;  /* 0x000000041014723c */ /* 0x008fe40000081018 */
[----:B------:R-:W-:-:S15]  /*14790*/  STL.64 [R1+0x2338], R6 ;  /* 0x0023380601007387 */ /* 0x000fde0000100a00 */
[----:B------:R-:W-:Y:S02]  /*147a0*/  NOP ;  /* 0x0000000000007918 */ /* 0x000fe40000000000 */
[----:B------:R-:W-:Y:S04]  /*147b0*/  STL.64 [R1+0x70], R20 ;  /* 0x0000701401007387 */ /* 0x000fe80000100a00 */
[----:B------:R-:W-:Y:S01]  /*147c0*/  STL.64 [R1+0x78], R22 ;  /* 0x0000781601007387 */ /* 0x000fe20000100a00 */
[----:B--2---:R-:W-:-:S15]  /*147d0*/  HMMA.1688.F32.TF32 R12, R16, R8, R12 ;  /* 0x00000008100c723c */ /* 0x004fde000008100c */
[----:B------:R-:W-:-:S04]  /*147e0*/  NOP ;  /* 0x0000000000007918 */ /* 0x000fc80000000000 */
[----:B------:R-:W-:Y:S02]  /*147f0*/  IMAD.MOV.U32 R9, RZ, RZ, R14 ;  /* 0x000000ffff097224 */ /* 0x000fe400078e000e */
[----:B------:R-:W-:Y:S01]  /*14800*/  IMAD.MOV.U32 R8, RZ, RZ, R15 ;  /* 0x000000ffff087224 */ /* 0x000fe200078e000f */
[----:B------:R-:W-:Y:S04]  /*14810*/  STL.64 [R1+0x60], R12 ;  /* 0x0000600c01007387 */ /* 0x000fe80000100a00 */
[----:B------:R4:W-:Y:S04]  /*14820*/  STL.64 [R1+0x22d8], R10 ;  /* 0x0022d80a01007387 */ /* 0x0009e80000100a00 */
[----:B------:R1:W-:Y:S01]  /*14830*/  STL.64 [R1+0x22d0], R8 ;  /* 0x0022d00801007387 */ /* 0x0003e20000100a00 */
[----:B----4-:R-:W-:-:S03]  /*14840*/  IMAD.MOV.U32 R10, RZ, RZ, R29 ;  /* 0x000000ffff0a7224 */ /* 0x010fc600078e001d */
[----:B-1----:R-:W2:Y:S01]  /*14850*/  LDL.LU R8, [R1+0x110] ;  /* 0x0001100001087983 */ /* 0x002ea20000300800 */
[----:B------:R-:W-:-:S03]  /*14860*/  MOV R9, R0 ;  /* 0x0000000000097202 */ /* 0x000fc60000000f00 */
[----:B------:R-:W3:Y:S04]  /*14870*/  LDL.LU R0, [R1+0x2354] ;  /* 0x0023540001007983 */ /* 0x000ee80000300800 */
[----:B------:R-:W4:Y:S04]  /*14880*/  LDL.LU R29, [R1+0x2350] ;  /* 0x00235000011d7983 */ /* 0x000f280000300800 */
[----:B------:R-:W2:Y:S04]  /*14890*/  LDL.LU R11, [R1+0x11c] ;  /* 0x00011c00010b7983 */ /* 0x000ea80000300800 */
[----:B---3--:R-:W-:Y:S04]  /*148a0*/  LDS R18, [R0+UR8+0xe200] ;  /* 0x00e2000800127984 */ /* 0x008fe80008000800 */
[----:B----4-:R-:W1:Y:S04]  /*148b0*/  LDS R19, [R29+UR8+0xe200] ;  /* 0x00e200081d137984 */ /* 0x010e680008000800 */
[----:B--2---:R2:W-:Y:S04]  /*148c0*/  STL.64 [R1+0x22e8], R10 ;  /* 0x0022e80a01007387 */ /* 0x0045e80000100a00 */
[----:B------:R-:W-:Y:S04]  /*148d0*/  STL.64 [R1+0x22e0], R8 ;  /* 0x0022e00801007387 */ /* 0x000fe80000100a00 */
[----:B------:R-:W-:Y:S04]  /*148e0*/  LDS R16, [R0+UR8+0xc200] ;  /* 0x00c2000800107984 */ /* 0x000fe80008000800 */
[----:B--2---:R-:W2:Y:S04]  /*148f0*/  LDL R10, [R1+0x18] ;  /* 0x00001800010a7983 */ /* 0x004ea80000100800 */
[----:B------:R-:W2:Y:S04]  /*14900*/  LDL R11, [R1+0x1c] ;  /* 0x00001c00010b7983 */ /* 0x000ea80000100800 */
[----:B------:R-:W3:Y:S04]  /*14910*/  LDS R17, [R29+UR8+0xc200] ;  /* 0x00c200081d117984 */ /* 0x000ee80008000800 */
[----:B------:R-:W-:Y:S04]  /*14920*/  LDS R22, [R0+UR8+0xe400] ;  /* 0x00e4000800167984 */ /* 0x000fe80008000800 */
[----:B------:R-:W4:Y:S04]  /*14930*/  LDS R23, [R29+UR8+0xe400] ;  /* 0x00e400081d177984 */ /* 0x000f280008000800 */
[----:B------:R-:W-:Y:S04]  /*14940*/  LDS R20, [R0+UR8+0xc400] ;  /* 0x00c4000800147984 */ /* 0x000fe80008000800 */
[----:B------:R-:W1:Y:S04]  /*14950*/  LDS R21, [R29+UR8+0xc400] ;  /* 0x00c400081d157984 */ /* 0x000e680008000800 */
[----:B------:R-:W-:Y:S04]  /*14960*/  LDS R26, [R0+UR8+0xe600] ;  /* 0x00e60008001a7984 */ /* 0x000fe80008000800 */
[----:B------:R-:W1:Y:S04]  /*14970*/  LDS R27, [R29+UR8+0xe600] ;  /* 0x00e600081d1b7984 */ /* 0x000e680008000800 */
[----:B------:R-:W-:Y:S04]  /*14980*/  LDS R24, [R0+UR8+0xc600] ;  /* 0x00c6000800187984 */ /* 0x000fe80008000800 */
[----:B------:R-:W1:Y:S04]  /*14990*/  LDS R25, [R29+UR8+0xc600] ;  /* 0x00c600081d197984 */ /* 0x000e680008000800 */
[----:B------:R-:W-:Y:S04]  /*149a0*/  LDS R12, [R0+UR8+0xc000] ;  /* 0x00c00008000c7984 */ /* 0x000fe80008000800 */
[----:B------:R-:W-:Y:S04]  /*149b0*/  LDS R14, [R0+UR8+0xe000] ;  /* 0x00e00008000e7984 */ /* 0x000fe80008000800 */
[----:B------:R-:W-:Y:S04]  /*149c0*/  LDS R13, [R29+UR8+0xc000] ;  /* 0x00c000081d0d7984 */ /* 0x000fe80008000800 */
[----:B------:R-:W1:Y:S04]  /*149d0*/  LDS R15, [R29+UR8+0xe000] ;  /* 0x00e000081d0f7984 */ /* 0x000e680008000800 */
[----:B--2---:R-:W-:Y:S04]  /*149e0*/  STL.64 [R1+0x2300], R10 ;  /* 0x0023000a01007387 */ /* 0x004fe80000100a00 */
[----:B-1----:R-:W-:Y:S04]  /*149f0*/  STL.64 [R1+0x22c0], R18 ;  /* 0x0022c01201007387 */ /* 0x002fe80000100a00 */
[----:B---3--:R-:W-:Y:S04]  /*14a00*/  STL.64 [R1+0x22b8], R16 ;  /* 0x0022b81001007387 */ /* 0x008fe80000100a00 */
[----:B----4-:R1:W-:Y:S04]  /*14a10*/  STL.64 [R1+0x2228], R22 ;  /* 0x0022281601007387 */ /* 0x0103e80000100a00 */
[----:B------:R2:W-:Y:S01]  /*14a20*/  STL.64 [R1+0x2220], R20 ;  /* 0x0022201401007387 */ /* 0x0005e20000100a00 */
[----:B-1----:R-:W-:-:S03]  /*14a30*/  IMAD.MOV.U32 R23, RZ, RZ, R28 ;  /* 0x000000ffff177224 */ /* 0x002fc600078e001c */
[----:B--2---:R-:W2:Y:S04]  /*14a40*/  LDL.LU R20, [R1+0xd0] ;  /* 0x0000d00001147983 */ /* 0x004ea80000300800 */
[----:B------:R-:W2:Y:S04]  /*14a50*/  LDL.LU R21, [R1+0xd4] ;  /* 0x0000d40001157983 */ /* 0x000ea80000300800 */
[----:B------:R-:W3:Y:S04]  /*14a60*/  LDL.LU R22, [R1+0xd8] ;  /* 0x0000d80001167983 */ /* 0x000ee80000300800 */
[----:B------:R-:W4:Y:S04]  /*14a70*/  LDL.LU R28, [R1+0x234c] ;  /* 0x00234c00011c7983 */ /* 0x000f280000300800 */
[----:B------:R-:W2:Y:S04]  /*14a80*/  LDL R10, [R1+0x28] ;  /* 0x00002800010a7983 */ /* 0x000ea80000100800 */
[----:B------:R-:W2:Y:S01]  /*14a90*/  LDL R11, [R1+0x2c] ;  /* 0x00002c00010b7983 */ /* 0x000ea20000100800 */
[----:B----4-:R-:W-:-:S03]  /*14aa0*/  IMAD.MOV.U32 R19, RZ, RZ, R28 ;  /* 0x000000ffff137224 */ /* 0x010fc600078e001c */
[----:B--2---:R1:W-:Y:S04]  /*14ab0*/  STL.64 [R1+0x2318], R10 ;  /* 0x0023180a01007387 */ /* 0x0043e80000100a00 */
[----:B------:R-:W2:Y:S04]  /*14ac0*/  LDL.LU R16, [R1+0x100] ;  /* 0x0001000001107983 */ /* 0x000ea80000300800 */
[----:B------:R-:W2:Y:S04]  /*14ad0*/  LDL.LU R17, [R1+0x104] ;  /* 0x0001040001117983 */ /* 0x000ea80000300800 */
[----:B------:R-:W4:Y:S04]  /*14ae0*/  LDL.LU R18, [R1+0x108] ;  /* 0x0001080001127983 */ /* 0x000f280000300800 */
[----:B------:R-:W2:Y:S04]  /*14af0*/  LDL.LU R28, [R1+0x2348] ;  /* 0x00234800011c7983 */ /* 0x000ea80000300800 */
[----:B------:R-:W2:Y:S04]  /*14b00*/  LDL.64 R6, [R1+0x48] ;  /* 0x0000480001067983 */ /* 0x000ea80000100a00 */
[----:B--2---:R-:W-:Y:S04]  /*14b10*/  STL.64 [R1+0x2340], R6 ;  /* 0x0023400601007387 */ /* 0x004fe80000100a00 */
[----:B-1----:R-:W2:Y:S04]  /*14b20*/  LDL.64 R10, [R1+0x38] ;  /* 0x00003800010a7983 */ /* 0x002ea80000100a00 */
[----:B--2---:R1:W-:Y:S04]  /*14b30*/  STL.64 [R1+0x2330], R10 ;  /* 0x0023300a01007387 */ /* 0x0043e80000100a00 */
[----:B------:R-:W2:Y:S04]  /*14b40*/  LDL.LU R8, [R1+0x180] ;  /* 0x0001800001087983 */ /* 0x000ea80000300800 */
[----:B------:R-:W2:Y:S04]  /*14b50*/  LDL.LU R9, [R1+0x184] ;  /* 0x0001840001097983 */ /* 0x000ea80000300800 */
[----:B-1----:R-:W2:Y:S04]  /*14b60*/  LDL.LU R10, [R1+0x188] ;  /* 0x00018800010a7983 */ /* 0x002ea80000300800 */
[----:B------:R-:W2:Y:S04]  /*14b70*/  LDL.LU R11, [R1+0x18c] ;  /* 0x00018c00010b7983 */ /* 0x000ea80000300800 */
[----:B------:R-:W2:Y:S04]  /*14b80*/  LDL.LU R4, [R1+0x190] ;  /* 0x0001900001047983 */ /* 0x000ea80000300800 */
[----:B------:R-:W2:Y:S04]  /*14b90*/  LDL.LU R5, [R1+0x194] ;  /* 0x0001940001057983 */ /* 0x000ea80000300800 */
[----:B------:R-:W2:Y:S04]  /*14ba0*/  LDL.LU R6, [R1+0x198] ;  /* 0x0001980001067983 */ /* 0x000ea80000300800 */
[----:B------:R-:W2:Y:S04]  /*14bb0*/  LDL.LU R7, [R1+0x19c] ;  /* 0x00019c0001077983 */ /* 0x000ea80000300800 */
[----:B----4-:R-:W-:Y:S04]  /*14bc0*/  STL.64 [R1+0x22f8], R18 ;  /* 0x0022f81201007387 */ /* 0x010fe80000100a00 */
[----:B------:R1:W-:Y:S04]  /*14bd0*/  STL.64 [R1+0x22f0], R16 ;  /* 0x0022f01001007387 */ /* 0x0003e80000100a00 */
[----:B-1----:R-:W4:Y:S04]  /*14be0*/  LDL.LU R16, [R1+0x120] ;  /* 0x0001200001107983 */ /* 0x002f280000300800 */
        /* <DEDUP_REMOVED lines=15> */
[----:B---3--:R1:W-:Y:S04]  /*14ce0*/  STL.64 [R1+0x2238], R22 ;  /* 0x0022381601007387 */ /* 0x0083e80000100a00 */
[----:B------:R-:W-:Y:S04]  /*14cf0*/  STL.64 [R1+0x2230], R20 ;  /* 0x0022301401007387 */ /* 0x000fe80000100a00 */
[----:B-1----:R-:W3:Y:S04]  /*14d00*/  LDL R22, [R1+0x8] ;  /* 0x0000080001167983 */ /* 0x002ee80000100800 */
[----:B------:R-:W-:Y:S04]  /*14d10*/  STL [R1+0x2218], R0 ;  /* 0x0022180001007387 */ /* 0x000fe80000100800 */
[----:B------:R-:W-:Y:S04]  /*14d20*/  STL [R1+0x221c], R29 ;  /* 0x00221c1d01007387 */ /* 0x000fe80000100800 */
[----:B------:R1:W-:Y:S04]  /*14d30*/  STL.64 [R1+0x2198], R26 ;  /* 0x0021981a01007387 */ /* 0x0003e80000100a00 */
[----:B------:R-:W-:Y:S04]  /*14d40*/  STL.64 [R1+0x2190], R24 ;  /* 0x0021901801007387 */ /* 0x000fe80000100a00 */
[----:B-1----:R-:W4:Y:S02]  /*14d50*/  LDL.LU.64 R26, [R1+0x58] ;  /* 0x00005800011a7983 */ /* 0x002f240000300a00 */
[----:B----4-:R-:W-:-:S15]  /*14d60*/  HMMA.1688.F32.TF32 R4, R12, R26, R4 ;  /* 0x0000001a0c04723c */ /* 0x010fde0000081004 */
[----:B------:R-:W-:-:S04]  /*14d70*/  NOP ;  /* 0x0000000000007918 */ /* 0x000fc80000000000 */
[----:B------:R-:W-:Y:S04]  /*14d80*/  STL.64 [R1+0x220], R4 ;  /* 0x0002200401007387 */ /* 0x000fe80000100a00 */
[----:B------:R1:W-:Y:S04]  /*14d90*/  STL.64 [R1+0x228], R6 ;  /* 0x0002280601007387 */ /* 0x0003e80000100a00 */
[----:B-1----:R-:W4:Y:S02]  /*14da0*/  LDL.LU.64 R6, [R1+0x2340] ;  /* 0x0023400001067983 */ /* 0x002f240000300a00 */
[----:B----4-:R-:W-:Y:S01]  /*14db0*/  HMMA.1688.F32.TF32 R8, R12, R6, R8 ;  /* 0x000000060c08723c */ /* 0x010fe20000081008 */
[----:B------:R-:W-:Y:S01]  /*14dc0*/  IMAD.MOV.U32 R2, RZ, RZ, R6 ;  /* 0x000000ffff027224 */ /* 0x000fe200078e0006 */
[----:B------:R-:W-:-:S02]  /*14dd0*/  MOV R0, R7 ;  /* 0x0000000700007202 */ /* 0x000fc40000000f00 */
[----:B------:R-:W4:-:S15]  /*14de0*/  LDL.LU.64 R6, [R1+0x2338] ;  /* 0x0023380001067983 */ /* 0x000f1e0000300a00 */
[----:B------:R-:W-:Y:S01]  /*14df0*/  IMAD.MOV.U32 R5, RZ, RZ, R10 ;  /* 0x000000ffff057224 */ /* 0x000fe200078e000a */
[----:B------:R-:W-:Y:S01]  /*14e00*/  STL [R1+0x194], R9 ;  /* 0x0001940901007387 */ /* 0x000fe20000100800 */
[----:B------:R-:W-:-:S03]  /*14e10*/  IMAD.MOV.U32 R4, RZ, RZ, R11 ;  /* 0x000000ffff047224 */ /* 0x000fc600078e000b */
[----:B------:R-:W2:Y:S02]  /*14e20*/  LDL.LU.64 R10, [R1+0x2330] ;  /* 0x00233000010a7983 */ /* 0x000ea40000300a00 */
[----:B--2---:R-:W-:Y:S01]  /*14e30*/  HMMA.1688.F32.TF32 R16, R12, R10, R16 ;  /* 0x0000000a0c10723c */ /* 0x004fe20000081010 */
[----:B------:R-:W-:Y:S02]  /*14e40*/  IMAD.MOV.U32 R20, RZ, RZ, R10 ;  /* 0x000000ffff147224 */ /* 0x000fe400078e000a */
[----:B------:R-:W-:-:S15]  /*14e50*/  IMAD.MOV.U32 R3, RZ, RZ, R11 ;  /* 0x000000ffff037224 */ /* 0x000fde00078e000b */
[----:B------:R-:W-:Y:S01]  /*14e60*/  NOP ;  /* 0x0000000000007918 */ /* 0x000fe20000000000 */
[----:B------:R-:W-:Y:S04]  /*14e70*/  STL.64 [R1+0x180], R16 ;  /* 0x0001801001007387 */ /* 0x000fe80000100a00 */
[----:B------:R1:W-:Y:S04]  /*14e80*/  STL.64 [R1+0x188], R18 ;  /* 0x0001881201007387 */ /* 0x0003e80000100a00 */
[----:B-1----:R-:W2:Y:S04]  /*14e90*/  LDL.LU.64 R18, [R1+0x2328] ;  /* 0x0023280001127983 */ /* 0x002ea80000300a00 */
[----:B------:R-:W2:Y:S04]  /*14ea0*/  LDL.LU.64 R16, [R1+0x2320] ;  /* 0x0023200001107983 */ /* 0x000ea80000300a00 */
[----:B------:R-:W2:Y:S01]  /*14eb0*/  LDL.LU.64 R10, [R1+0x2318] ;  /* 0x00231800010a7983 */ /* 0x000ea20000300a00 */
[----:B------:R-:W-:-:S02]  /*14ec0*/  IMAD.MOV.U32 R23, RZ, RZ, R28 ;  /* 0x000000ffff177224 */ /* 0x000fc400078e001c */
        /* <DEDUP_REMOVED lines=8> */
[----:B------:R-:W4:Y:S04]  /*14f50*/  LDL.LU.64 R18, [R1+0x22f8] ;  /* 0x0022f80001127983 */ /* 0x000f280000300a00 */
[----:B------:R-:W4:-:S13]  /*14f60*/  LDL.LU.64 R16, [R1+0x22f0] ;  /* 0x0022f00001107983 */ /* 0x000f1a0000300a00 */
        /* <DEDUP_REMOVED lines=9> */
[----:B------:R-:W3:Y:S04]  /*15000*/  LDL.LU.64 R8, [R1+0x22d0] ;  /* 0x0022d00001087983 */ /* 0x000ee80000300a00 */
[----:B------:R1:W-:Y:S04]  /*15010*/  STL.64 [R1+0x2250], R22 ;  /* 0x0022501601007387 */ /* 0x0003e80000100a00 */
[----:B-1----:R-:W2:Y:S01]  /*15020*/  LDL.LU.64 R22, [R1+0x18] ;  /* 0x0000180001167983 */ /* 0x002ea20000300a00 */
[----:B----4-:R-:W-:Y:S03]  /*15030*/  HMMA.1688.F32.TF32 R16, R12, R6, R16 ;  /* 0x000000060c10723c */ /* 0x010fe60000081010 */
[----:B--2---:R1:W-:Y:S04]  /*15040*/  STL.64 [R1+0x2268], R22 ;  /* 0x0022681601007387 */ /* 0x0043e80000100a00 */
[----:B-1----:R-:W2:Y:S04]  /*15050*/  LDL.LU.64 R22, [R1+0x28] ;  /* 0x0000280001167983 */ /* 0x002ea80000300a00 */
[----:B--2---:R1:W-:Y:S02]  /*15060*/  STL.64 [R1+0x2280], R22 ;  /* 0x0022801601007387 */ /* 0x0043e40000100a00 */
[----:B-1----:R-:W-:Y:S01]  /*15070*/  MOV R22, R20 ;  /* 0x0000001400167202 */ /* 0x002fe20000000f00 */
[----:B------:R-:W-:-:S05]  /*15080*/  IMAD.MOV.U32 R23, RZ, RZ, R3 ;  /* 0x000000ffff177224 */ /* 0x000fca00078e0003 */
[----:B------:R1:W-:Y:S04]  /*15090*/  STL.64 [R1+0x2298], R22 ;  /* 0x0022981601007387 */ /* 0x0003e80000100a00 */
[----:B------:R2:W-:Y:S04]  /*150a0*/  STL.64 [R1+0x130], R16 ;  /* 0x0001301001007387 */ /* 0x0005e80000100a00 */
[----:B------:R4:W-:Y:S01]  /*150b0*/  STL.64 [R1+0x138], R18 ;  /* 0x0001381201007387 */ /* 0x0009e20000100a00 */
[----:B-1----:R-:W-:Y:S02]  /*150c0*/  IMAD.MOV.U32 R22, RZ, RZ, R2 ;  /* 0x000000ffff167224 */ /* 0x002fe400078e0002 */
[----:B------:R-:W-:Y:S01]  /*150d0*/  IMAD.MOV.U32 R23, RZ, RZ, R0 ;  /* 0x000000ffff177224 */ /* 0x000fe200078e0000 */
[----:B--2---:R-:W2:Y:S04]  /*150e0*/  LDL.LU R16, [R1+0xf0] ;  /* 0x0000f00001107983 */ /* 0x004ea80000300800 */
[----:B------:R-:W2:Y:S04]  /*150f0*/  LDL.LU R17, [R1+0xf4] ;  /* 0x0000f40001117983 */ /* 0x000ea80000300800 */
[----:B----4-:R-:W2:Y:S04]  /*15100*/  LDL.LU R18, [R1+0xf8] ;  /* 0x0000f80001127983 */ /* 0x010ea80000300800 */
[----:B------:R-:W2:Y:S04]  /*15110*/  LDL.LU R19, [R1+0xfc] ;  /* 0x0000fc0001137983 */ /* 0x000ea80000300800 */
[----:B------:R-:W-:Y:S04]  /*15120*/  STL.64 [R1+0x22b0], R22 ;  /* 0x0022b01601007387 */ /* 0x000fe80000100a00 */
[----:B------:R-:W-:Y:S04]  /*15130*/  STL.64 [R1+0x2248], R6 ;  /* 0x0022480601007387 */ /* 0x000fe80000100a00 */
[----:B------:R1:W-:Y:S04]  /*15140*/  STL.64 [R1+0x2240], R4 ;  /* 0x0022400401007387 */ /* 0x0003e80000100a00 */
[----:B-1----:R-:W4:Y:S04]  /*15150*/  LDL.LU R4, [R1+0xe0] ;  /* 0x0000e00001047983 */ /* 0x002f280000300800 */
[----:B------:R-:W4:Y:S01]  /*15160*/  LDL.LU R5, [R1+0xe4] ;  /* 0x0000e40001057983 */ /* 0x000f220000300800 */
[----:B------:R-:W-:-:S02]  /*15170*/  IMAD.MOV.U32 R6, RZ, RZ, R10 ;  /* 0x000000ffff067224 */ /* 0x000fc400078e000a */
[----:B------:R-:W-:Y:S01]  /*15180*/  IMAD.MOV.U32 R7, RZ, RZ, R11 ;  /* 0x000000ffff077224 */ /* 0x000fe200078e000b */
[----:B------:R-:W2:Y:S04]  /*15190*/  LDL.LU R10, [R1+0x22cc] ;  /* 0x0022cc00010a7983 */ /* 0x000ea80000300800 */
[----:B------:R-:W2:Y:S04]  /*151a0*/  LDL.LU R11, [R1+0x22c8] ;  /* 0x0022c800010b7983 */ /* 0x000ea80000300800 */
[----:B------:R-:W2:Y:S04]  /*151b0*/  LDL.LU R20, [R1+0x230] ;  /* 0x0002300001147983 */ /* 0x000ea80000300800 */
[----:B------:R-:W2:Y:S04]  /*151c0*/  LDL.LU R21, [R1+0x234] ;  /* 0x0002340001157983 */ /* 0x000ea80000300800 */
[----:B------:R-:W2:Y:S04]  /*151d0*/  LDL.LU R22, [R1+0x238] ;  /* 0x0002380001167983 */ /* 0x000ea80000300800 */
[----:B------:R-:W2:Y:S04]  /*151e0*/  LDL.LU R23, [R1+0x23c] ;  /* 0x00023c0001177983 */ /* 0x000ea80000300800 */
[----:B------:R-:W-:Y:S04]  /*151f0*/  STL.64 [R1+0x2260], R6 ;  /* 0x0022600601007387 */ /* 0x000fe80000100a00 */
[----:B----4-:R1:W-:Y:S04]  /*15200*/  STL.64 [R1+0x2258], R4 ;  /* 0x0022580401007387 */ /* 0x0103e80000100a00 */
        /* <DEDUP_REMOVED lines=15> */
[----:B------:R-:W4:Y:S01]  /*15300*/  LDL.LU R7, [R1+0x1dc] ;  /* 0x0001dc0001077983 */ /* 0x000f220000300800 */
[----:B------:R-:W-:Y:S03]  /*15310*/  HMMA.1688.F32.TF32 R12, R12, R10, R16 ;  /* 0x0000000a0c0c723c */ /* 0x000fe60000081010 */
[----:B----4-:R-:W-:Y:S04]  /*15320*/  STL.64 [R1+0x22a8], R6 ;  /* 0x0022a80601007387 */ /* 0x010fe80000100a00 */
[----:B--2---:R1:W-:Y:S04]  /*15330*/  STL.64 [R1+0x22a0], R4 ;  /* 0x0022a00401007387 */ /* 0x0043e80000100a00 */
[----:B-1----:R-:W2:Y:S04]  /*15340*/  LDL.LU R4, [R1+0x1f0] ;  /* 0x0001f00001047983 */ /* 0x002ea80000300800 */
[----:B------:R-:W2:Y:S04]  /*15350*/  LDL.LU R5, [R1+0x1f4] ;  /* 0x0001f40001057983 */ /* 0x000ea80000300800 */
[----:B------:R-:W2:Y:S04]  /*15360*/  LDL.LU R6, [R1+0x1f8] ;  /* 0x0001f80001067983 */ /* 0x000ea80000300800 */
[----:B------:R-:W2:Y:S04]  /*15370*/  LDL.LU R7, [R1+0x1fc] ;  /* 0x0001fc0001077983 */ /* 0x000ea80000300800 */
[----:B------:R-:W4:Y:S04]  /*15380*/  LDL.LU.64 R18, [R1+0x22c0] ;  /* 0x0022c00001127983 */ /* 0x000f280000300a00 */
[----:B------:R-:W4:Y:S04]  /*15390*/  LDL.LU.64 R16, [R1+0x22b8] ;  /* 0x0022b80001107983 */ /* 0x000f280000300a00 */
[----:B------:R-:W-:Y:S04]  /*153a0*/  STL.64 [R1+0x2090], R14 ;  /* 0x0020900e01007387 */ /* 0x000fe80000100a00 */
[----:B------:R1:W-:Y:S04]  /*153b0*/  STL.64 [R1+0x2088], R12 ;  /* 0x0020880c01007387 */ /* 0x0003e80000100a00 */
[----:B-1----:R-:W2:Y:S04]  /*153c0*/  LDL.LU R12, [R1+0x260] ;  /* 0x00026000010c7983 */ /* 0x002ea80000300800 */
[----:B------:R-:W2:Y:S04]  /*153d0*/  LDL.LU R13, [R1+0x264] ;  /* 0x00026400010d7983 */ /* 0x000ea80000300800 */
[----:B------:R-:W2:Y:S04]  /*153e0*/  LDL.LU R14, [R1+0x268] ;  /* 0x00026800010e7983 */ /* 0x000ea80000300800 */
[----:B------:R-:W2:Y:S01]  /*153f0*/  LDL.LU R15, [R1+0x26c] ;  /* 0x00026c00010f7983 */ /* 0x000ea20000300800 */
[----:B----4-:R-:W-:-:S15]  /*15400*/  HMMA.1688.F32.TF32 R20, R16, R26, R20 ;  /* 0x0000001a1014723c */ /* 0x010fde0000081014 */
[----:B------:R-:W-:-:S04]  /*15410*/  NOP ;  /* 0x0000000000007918 */ /* 0x000fc80000000000 */
        /* <DEDUP_REMOVED lines=15> */
[----:B--2---:R-:W-:Y:S01]  /*15510*/  HMMA.1688.F32.TF32 R4, R16, R22, R4 ;  /* 0x000000161004723c */ /* 0x004fe20000081004 */
[----:B------:R-:W-:Y:S01]  /*15520*/  MOV R3, R22 ;  /* 0x0000001600037202 */ /* 0x000fe20000000f00 */
[----:B------:R-:W-:-:S15]  /*15530*/  IMAD.MOV.U32 R2, RZ, RZ, R23 ;  /* 0x000000ffff027224 */ /* 0x000fde00078e0017 */
[----:B------:R-:W-:Y:S02]  /*15540*/  NOP ;  /* 0x0000000000007918 */ /* 0x000fe40000000000 */
        /* <DEDUP_REMOVED lines=14> */
[----:B--2---:R-:W-:Y:S02]  /*15630*/  HMMA.1688.F32.TF32 R20, R16, R22, R4 ;  /* 0x000000161014723c */ /* 0x004fe40000081004 */
[----:B------:R-:W2:Y:S04]  /*15640*/  LDL.LU.64 R6, [R1+0x2248] ;  /* 0x0022480001067983 */ /* 0x000ea80000300a00 */
[----:B------:R-:W4:-:S13]  /*15650*/  LDL.LU.64 R4, [R1+0x2240] ;  /* 0x0022400001047983 */ /* 0x000f1a0000300a00 */
        /* <DEDUP_REMOVED lines=11> */
[----:B----4-:R1:W-:Y:S04]  /*15710*/  STL.64 [R1+0x21a8], R4 ;  /* 0x0021a80401007387 */ /* 0x0103e80000100a00 */
[----:B-1----:R-:W4:Y:S04]  /*15720*/  LDL.LU R4, [R1+0xc0] ;  /* 0x0000c00001047983 */ /* 0x002f280000300800 */
[----:B------:R-:W4:Y:S04]  /*15730*/  LDL.LU R5, [R1+0xc4] ;  /* 0x0000c40001057983 */ /* 0x000f280000300800 */
[----:B------:R-:W4:Y:S04]  /*15740*/  LDL.LU R6, [R1+0xc8] ;  /* 0x0000c80001067983 */ /* 0x000f280000300800 */
[----:B------:R-:W4:Y:S04]  /*15750*/  LDL.LU R7, [R1+0xcc] ;  /* 0x0000cc0001077983 */ /* 0x000f280000300800 */
[----:B------:R-:W-:Y:S01]  /*15760*/  STL.64 [R1+0x21a0], R10 ;  /* 0x0021a00a01007387 */ /* 0x000fe20000100a00 */
[----:B--2---:R-:W-:Y:S08]  /*15770*/  HMMA.1688.F32.TF32 R12, R20, R26, R12 ;  /* 0x0000001a140c723c */ /* 0x004ff0000008100c */
[----:B----4-:R-:W-:-:S15]  /*15780*/  HMMA.1688.F32.TF32 R16, R16, R10, R4 ;  /* 0x0000000a1010723c */ /* 0x010fde0000081004 */
[----:B------:R-:W-:-:S04]  /*15790*/  NOP ;  /* 0x0000000000007918 */ /* 0x000fc80000000000 */
[----:B------:R-:W-:Y:S04]  /*157a0*/  STL [R1+0x2020], R16 ;  /* 0x0020201001007387 */ /* 0x000fe80000100800 */
[----:B------:R-:W-:Y:S04]  /*157b0*/  STL [R1+0x201c], R17 ;  /* 0x00201c1101007387 */ /* 0x000fe80000100800 */
[----:B------:R-:W-:Y:S04]  /*157c0*/  STL [R1+0x2018], R18 ;  /* 0x0020181201007387 */ /* 0x000fe80000100800 */
[----:B------:R1:W-:Y:S04]  /*157d0*/  STL [R1+0x2014], R19 ;  /* 0x0020141301007387 */ /* 0x0003e80000100800 */
[----:B-1----:R-:W2:Y:S04]  /*157e0*/  LDL.LU.64 R18, [R1+0x48] ;  /* 0x0000480001127983 */ /* 0x002ea80000300a00 */
[----:B------:R1:W-:Y:S04]  /*157f0*/  STL.64 [R1+0x2e0], R12 ;  /* 0x0002e00c01007387 */ /* 0x0003e80000100a00 */
[----:B------:R3:W-:Y:S04]  /*15800*/  STL.64 [R1+0x2e8], R14 ;  /* 0x0002e80e01007387 */ /* 0x0007e80000100a00 */
[----:B-1----:R-:W4:Y:S04]  /*15810*/  LDL.LU R12, [R1+0x60] ;  /* 0x00006000010c7983 */ /* 0x002f280000300800 */
[----:B------:R-:W4:Y:S01]  /*15820*/  LDL.LU R13, [R1+0x64] ;  /* 0x00006400010d7983 */ /* 0x000f220000300800 */
[----:B---3--:R-:W-:Y:S01]  /*15830*/  MOV R14, R9 ;  /* 0x00000009000e7202 */ /* 0x008fe20000000f00 */
[----:B------:R-:W-:-:S05]  /*15840*/  IMAD.MOV.U32 R15, RZ, RZ, R8 ;  /* 0x000000ffff0f7224 */ /* 0x000fca00078e0008 */
[----:B------:R-:W-:Y:S01]  /*15850*/  STL.64 [R1+0x2108], R14 ;  /* 0x0021080e01007387 */ /* 0x000fe20000100a00 */
[----:B------:R-:W-:Y:S02]  /*15860*/  IMAD.MOV.U32 R5, RZ, RZ, R26 ;  /* 0x000000ffff057224 */ /* 0x000fe400078e001a */
[----:B------:R-:W-:Y:S01]  /*15870*/  IMAD.MOV.U32 R4, RZ, RZ, R27 ;  /* 0x000000ffff047224 */ /* 0x000fe200078e001b */
[----:B----4-:R1:W-:Y:S04]  /*15880*/  STL.64 [R1+0x2100], R12 ;  /* 0x0021000c01007387 */ /* 0x0103e80000100a00 */
[----:B-1----:R-:W3:Y:S04]  /*15890*/  LDL.LU R12, [R1+0x80] ;  /* 0x00008000010c7983 */ /* 0x002ee80000300800 */
[----:B------:R-:W3:Y:S04]  /*158a0*/  LDL.LU R13, [R1+0x84] ;  /* 0x00008400010d7983 */ /* 0x000ee80000300800 */
[----:B------:R-:W4:Y:S04]  /*158b0*/  LDL.LU R14, [R1+0x88] ;  /* 0x00008800010e7983 */ /* 0x000f280000300800 */
[----:B------:R-:W4:Y:S04]  /*158c0*/  LDL.LU R15, [R1+0x8c] ;  /* 0x00008c00010f7983 */ /* 0x000f280000300800 */
[----:B------:R-:W2:Y:S04]  /*158d0*/  LDL.LU R24, [R1+0x210] ;  /* 0x0002100001187983 */ /* 0x000ea80000300800 */
[----:B------:R-:W2:Y:S04]  /*158e0*/  LDL.LU R25, [R1+0x214] ;  /* 0x0002140001197983 */ /* 0x000ea80000300800 */
[----:B------:R-:W2:Y:S04]  /*158f0*/  LDL.LU R26, [R1+0x218] ;  /* 0x00021800011a7983 */ /* 0x000ea80000300800 */
[----:B------:R-:W2:Y:S04]  /*15900*/  LDL.LU R27, [R1+0x21c] ;  /* 0x00021c00011b7983 */ /* 0x000ea80000300800 */
[----:B------:R-:W2:Y:S04]  /*15910*/  LDL.LU R8, [R1+0x240] ;  /* 0x0002400001087983 */ /* 0x000ea80000300800 */
        /* <DEDUP_REMOVED lines=9> */
[----:B------:R-:W-:-:S03]  /*159b0*/  IMAD.MOV.U32 R7, RZ, RZ, R18 ;  /* 0x000000ffff077224 */ /* 0x000fc600078e0012 */
[----:B------:R1:W-:Y:S01]  /*159c0*/  STL.64 [R1+0x21f8], R26 ;  /* 0x0021f81a01007387 */ /* 0x0003e20000100a00 */
[----:B------:R-:W-:-:S03]  /*159d0*/  IMAD.MOV.U32 R6, RZ, RZ, R19 ;  /* 0x000000ffff067224 */ /* 0x000fc600078e0013 */
[----:B------:R-:W-:Y:S04]  /*159e0*/  STL.64 [R1+0x21f0], R24 ;  /* 0x0021f01801007387 */ /* 0x000fe80000100a00 */
[----:B-1----:R-:W2:Y:S04]  /*159f0*/  LDL.LU.64 R26, [R1+0x38] ;  /* 0x00003800011a7983 */ /* 0x002ea80000300a00 */
[----:B----4-:R1:W-:Y:S04]  /*15a00*/  STL.64 [R1+0x2118], R14 ;  /* 0x0021180e01007387 */ /* 0x0103e80000100a00 */
[----:B---3--:R-:W-:Y:S01]  /*15a10*/  STL.64 [R1+0x2110], R12 ;  /* 0x0021100c01007387 */ /* 0x008fe20000100a00 */
[----:B-1----:R-:W-:-:S03]  /*15a20*/  IMAD.MOV.U32 R14, RZ, RZ, R29 ;  /* 0x000000ffff0e7224 */ /* 0x002fc600078e001d */
[----:B------:R-:W3:Y:S01]  /*15a30*/  LDL.LU R29, [R1+0x221c] ;  /* 0x00221c00011d7983 */ /* 0x000ee20000300800 */
[----:B------:R-:W-:-:S03]  /*15a40*/  IMAD.MOV.U32 R15, RZ, RZ, R0 ;  /* 0x000000ffff0f7224 */ /* 0x000fc600078e0000 */
[----:B------:R-:W4:Y:S01]  /*15a50*/  LDL.LU R0, [R1+0x2218] ;  /* 0x0022180001007983 */ /* 0x000f220000300800 */
[----:B--2---:R-:W-:-:S15]  /*15a60*/  HMMA.1688.F32.TF32 R8, R20, R18, R8 ;  /* 0x000000121408723c */ /* 0x004fde0000081008 */
[----:B------:R-:W-:-:S04]  /*15a70*/  NOP ;  /* 0x0000000000007918 */ /* 0x000fc80000000000 */
[----:B------:R-:W-:Y:S01]  /*15a80*/  IMAD.MOV.U32 R18, RZ, RZ, R10 ;  /* 0x000000ffff127224 */ /* 0x000fe200078e000a */
[----:B------:R-:W-:Y:S01]  /*15a90*/  MOV R16, R8 ;  /* 0x0000000800107202 */ /* 0x000fe20000000f00 */
[----:B------:R-:W-:Y:S02]  /*15aa0*/  IMAD.MOV.U32 R19, RZ, RZ, R11 ;  /* 0x000000ffff137224 */ /* 0x000fe400078e000b */
[----:B------:R-:W-:Y:S01]  /*15ab0*/  IMAD.MOV.U32 R17, RZ, RZ, R9 ;  /* 0x000000ffff117224 */ /* 0x000fe200078e0009 */
[----:B------:R-:W2:Y:S04]  /*15ac0*/  LDL.LU.64 R10, [R1+0x2210] ;  /* 0x00221000010a7983 */ /* 0x000ea80000300a00 */
[----:B------:R-:W2:Y:S04]  /*15ad0*/  LDL.LU.64 R8, [R1+0x2208] ;  /* 0x0022080001087983 */ /* 0x000ea80000300a00 */
[----:B------:R-:W-:Y:S04]  /*15ae0*/  STL.64 [R1+0x2030], R18 ;  /* 0x0020301201007387 */ /* 0x000fe80000100a00 */
        /* <DEDUP_REMOVED lines=11> */
[----:B------:R-:W-:Y:S03]  /*15ba0*/  HMMA.1688.F32.TF32 R8, R20, R26, R8 ;  /* 0x0000001a1408723c */ /* 0x000fe60000081008 */
[----:B--2---:R1:W-:Y:S04]  /*15bb0*/  STL.64 [R1+0x2138], R18 ;  /* 0x0021381201007387 */ /* 0x0043e80000100a00 */
[----:B------:R-:W-:Y:S01]  /*15bc0*/  STL.64 [R1+0x2130], R16 ;  /* 0x0021301001007387 */ /* 0x000fe20000100a00 */
[----:B-1----:R-:W-:-:S03]  /*15bd0*/  IMAD.MOV.U32 R18, RZ, RZ, R3 ;  /* 0x000000ffff127224 */ /* 0x002fc600078e0003 */
[----:B------:R-:W2:Y:S01]  /*15be0*/  LDL.LU R3, [R1+0x2204] ;  /* 0x0022040001037983 */ /* 0x000ea20000300800 */
[----:B------:R-:W-:-:S03]  /*15bf0*/  IMAD.MOV.U32 R19, RZ, RZ, R2 ;  /* 0x000000ffff137224 */ /* 0x000fc600078e0002 */
[----:B------:R-:W2:Y:S04]  /*15c00*/  LDL.LU R2, [R1+0x2200] ;  /* 0x0022000001027983 */ /* 0x000ea80000300800 */
[----:B------:R1:W-:Y:S04]  /*15c10*/  STL.64 [R1+0x2c0], R8 ;  /* 0x0002c00801007387 */ /* 0x0003e80000100a00 */
[----:B------:R-:W-:Y:S01]  /*15c20*/  STL.64 [R1+0x2c8], R10 ;  /* 0x0002c80a01007387 */ /* 0x000fe20000100a00 */
[----:B-1----:R-:W-:Y:S01]  /*15c30*/  MOV R9, R26 ;  /* 0x0000001a00097202 */ /* 0x002fe20000000f00 */
[----:B------:R-:W-:-:S02]  /*15c40*/  IMAD.MOV.U32 R8, RZ, RZ, R27 ;  /* 0x000000ffff087224 */ /* 0x000fc400078e001b */
[----:B------:R-:W2:Y:S04]  /*15c50*/  LDL.LU.64 R26, [R1+0x21f8] ;  /* 0x0021f800011a7983 */ /* 0x000ea80000300a00 */
[----:B------:R-:W2:Y:S04]  /*15c60*/  LDL.LU.64 R24, [R1+0x21f0] ;  /* 0x0021f00001187983 */ /* 0x000ea80000300a00 */
[----:B------:R1:W-:Y:S01]  /*15c70*/  STL.64 [R1+0x2148], R18 ;  /* 0x0021481201007387 */ /* 0x0003e20000100a00 */
[----:B--2---:R-:W-:Y:S01]  /*15c80*/  HMMA.1688.F32.TF32 R24, R20, R18, R24 ;  /* 0x000000121418723c */ /* 0x004fe20000081018 */
[----:B-1----:R-:W-:-:S02]  /*15c90*/  IMAD.MOV.U32 R18, RZ, RZ, R9 ;  /* 0x000000ffff127224 */ /* 0x002fc400078e0009 */
[----:B------:R-:W-:-:S15]  /*15ca0*/  IMAD.MOV.U32 R19, RZ, RZ, R8 ;  /* 0x000000ffff137224 */ /* 0x000fde00078e0008 */
[----:B------:R-:W-:Y:S01]  /*15cb0*/  NOP ;  /* 0x0000000000007918 */ /* 0x000fe20000000000 */
[----:B------:R1:W-:Y:S04]  /*15cc0*/  STL.64 [R1+0x2b0], R24 ;  /* 0x0002b01801007387 */ /* 0x0003e80000100a00 */
[----:B------:R2:W-:Y:S04]  /*15cd0*/  STL.64 [R1+0x2b8], R26 ;  /* 0x0002b81a01007387 */ /* 0x0005e80000100a00 */
[----:B------:R-:W-:Y:S04]  /*15ce0*/  STL.64 [R1+0x2160], R18 ;  /* 0x0021601201007387 */ /* 0x000fe80000100a00 */
        /* <DEDUP_REMOVED lines=14> */
[----:B------:R-:W2:Y:S04]  /*15dd0*/  LDL.LU R26, [R1+0x1e8] ;  /* 0x0001e800011a7983 */ /* 0x000ea80000300800 */
[----:B------:R-:W2:Y:S01]  /*15de0*/  LDL.LU R27, [R1+0x1ec] ;  /* 0x0001ec00011b7983 */ /* 0x000ea20000300800 */
[----:B------:R-:W-:-:S02]  /*15df0*/  IMAD.MOV.U32 R18, RZ, RZ, R7 ;  /* 0x000000ffff127224 */ /* 0x000fc400078e0007 */
[----:B------:R-:W-:Y:S02]  /*15e00*/  IMAD.MOV.U32 R19, RZ, RZ, R6 ;  /* 0x000000ffff137224 */ /* 0x000fe400078e0006 */
[----:B------:R-:W3:Y:S01]  /*15e10*/  LDL.LU.64 R6, [R1+0x8] ;  /* 0x0000080001067983 */ /* 0x000ee20000300a00 */
[----:B------:R-:W-:Y:S01]  /*15e20*/  MOV R10, R2 ;  /* 0x00000002000a7202 */ /* 0x000fe20000000f00 */
[----:B------:R-:W-:Y:S02]  /*15e30*/  IMAD.MOV.U32 R11, RZ, RZ, R3 ;  /* 0x000000ffff0b7224 */ /* 0x000fe400078e0003 */
[----:B------:R-:W3:Y:S04]  /*15e40*/  LDL.LU R8, [R1+0xa0] ;  /* 0x0000a00001087983 */ /* 0x000ee80000300800 */
[----:B------:R-:W3:Y:S04]  /*15e50*/  LDL.LU R9, [R1+0xa4] ;  /* 0x0000a40001097983 */ /* 0x000ee80000300800 */
[----:B------:R-:W3:Y:S04]  /*15e60*/  LDL.LU R2, [R1+0x21ec] ;  /* 0x0021ec0001027983 */ /* 0x000ee80000300800 */
[----:B------:R-:W3:Y:S04]  /*15e70*/  LDL.LU R3, [R1+0x21e8] ;  /* 0x0021e80001037983 */ /* 0x000ee80000300800 */
[----:B------:R-:W-:Y:S01]  /*15e80*/  STL.64 [R1+0x2178], R18 ;  /* 0x0021781201007387 */ /* 0x000fe20000100a00 */
[----:B--2---:R-:W-:-:S15]  /*15e90*/  HMMA.1688.F32.TF32 R24, R20, R14, R24 ;  /* 0x0000000e1418723c */ /* 0x004fde0000081018 */
[----:B------:R-:W-:-:S04]  /*15ea0*/  NOP ;  /* 0x0000000000007918 */ /* 0x000fc80000000000 */
[----:B------:R-:W-:Y:S04]  /*15eb0*/  STL.64 [R1+0x2a0], R24 ;  /* 0x0002a01801007387 */ /* 0x000fe80000100a00 */
[----:B------:R1:W-:Y:S04]  /*15ec0*/  STL.64 [R1+0x2a8], R26 ;  /* 0x0002a81a01007387 */ /* 0x0003e80000100a00 */
[----:B-1----:R-:W2:Y:S04]  /*15ed0*/  LDL.LU.64 R26, [R1+0x21e0] ;  /* 0x0021e000011a7983 */ /* 0x002ea80000300a00 */
[----:B------:R-:W2:Y:S04]  /*15ee0*/  LDL.LU.64 R24, [R1+0x21d8] ;  /* 0x0021d80001187983 */ /* 0x000ea80000300a00 */
[----:B------:R1:W-:Y:S04]  /*15ef0*/  STL.64 [R1+0x2140], R14 ;  /* 0x0021400e01007387 */ /* 0x0003e80000100a00 */
[----:B------:R-:W2:Y:S04]  /*15f00*/  LDL.LU R12, [R1+0x200] ;  /* 0x00020000010c7983 */ /* 0x000ea80000300800 */
[----:B------:R-:W2:Y:S04]  /*15f10*/  LDL.LU R13, [R1+0x204] ;  /* 0x00020400010d7983 */ /* 0x000ea80000300800 */
[----:B-1----:R-:W2:Y:S01]  /*15f20*/  LDL.LU R14, [R1+0x208] ;  /* 0x00020800010e7983 */ /* 0x002ea20000300800 */
[----:B---3--:R-:W-:-:S03]  /*15f30*/  IMAD.MOV.U32 R15, RZ, RZ, R2 ;  /* 0x000000ffff0f7224 */ /* 0x008fc600078e0002 */
[----:B------:R-:W3:Y:S04]  /*15f40*/  LDL.LU R2, [R1+0x21d4] ;  /* 0x0021d40001027983 */ /* 0x000ee80000300800 */
[----:B--2---:R-:W-:Y:S04]  /*15f50*/  STL.64 [R1+0x2158], R14 ;  /* 0x0021580e01007387 */ /* 0x004fe80000100a00 */
[----:B------:R1:W-:Y:S02]  /*15f60*/  STL.64 [R1+0x2150], R12 ;  /* 0x0021500c01007387 */ /* 0x0003e40000100a00 */
[----:B-1----:R-:W-:-:S02]  /*15f70*/  IMAD.MOV.U32 R12, RZ, RZ, R3 ;  /* 0x000000ffff0c7224 */ /* 0x002fc400078e0003 */
[----:B------:R-:W2:Y:S04]  /*15f80*/  LDL.LU R3, [R1+0x21d0] ;  /* 0x0021d00001037983 */ /* 0x000ea80000300800 */
[----:B------:R-:W2:Y:S04]  /*15f90*/  LDL.LU R13, [R1+0x2f4] ;  /* 0x0002f400010d7983 */ /* 0x000ea80000300800 */
[----:B------:R-:W2:Y:S04]  /*15fa0*/  LDL.LU R14, [R1+0x2f8] ;  /* 0x0002f800010e7983 */ /* 0x000ea80000300800 */
[----:B------:R-:W2:Y:S01]  /*15fb0*/  LDL.LU R15, [R1+0x2fc] ;  /* 0x0002fc00010f7983 */ /* 0x000ea20000300800 */
[----:B------:R-:W-:Y:S03]  /*15fc0*/  HMMA.1688.F32.TF32 R24, R20, R6, R24 ;  /* 0x000000061418723c */ /* 0x000fe60000081018 */
[----:B--2---:R-:W-:Y:S04]  /*15fd0*/  STL.64 [R1+0x2170], R14 ;  /* 0x0021700e01007387 */ /* 0x004fe80000100a00 */
[----:B------:R3:W-:Y:S02]  /*15fe0*/  STL.64 [R1+0x2168], R12 ;  /* 0x0021680c01007387 */ /* 0x0007e40000100a00 */
[----:B---3--:R-:W-:Y:S01]  /*15ff0*/  MOV R12, R2 ;  /* 0x00000002000c7202 */ /* 0x008fe20000000f00 */
[----:B------:R-:W-:Y:S01]  /*16000*/  IMAD.MOV.U32 R13, RZ, RZ, R3 ;  /* 0x000000ffff0d7224 */ /* 0x000fe200078e0003 */
[----:B------:R-:W2:Y:S04]  /*16010*/  LDL.LU R2, [R1+0x21cc] ;  /* 0x0021cc0001027983 */ /* 0x000ea80000300800 */
[----:B------:R-:W3:Y:S04]  /*16020*/  LDL.LU R3, [R1+0x21c8] ;  /* 0x0021c80001037983 */ /* 0x000ee80000300800 */
[----:B------:R-:W2:Y:S04]  /*16030*/  LDL.LU R14, [R1+0x328] ;  /* 0x00032800010e7983 */ /* 0x000ea80000300800 */
[----:B------:R-:W2:Y:S04]  /*16040*/  LDL.LU R15, [R1+0x32c] ;  /* 0x00032c00010f7983 */ /* 0x000ea80000300800 */
[----:B--2---:R3:W-:Y:S04]  /*16050*/  STL.64 [R1+0x2188], R14 ;  /* 0x0021880e01007387 */ /* 0x0047e80000100a00 */
[----:B------:R1:W-:Y:S01]  /*16060*/  STL.64 [R1+0x2180], R12 ;  /* 0x0021800c01007387 */ /* 0x0003e20000100a00 */
[----:B---3--:R-:W-:-:S03]  /*16070*/  IMAD.MOV.U32 R14, RZ, RZ, R3 ;  /* 0x000000ffff0e7224 */ /* 0x008fc600078e0003 */
[----:B-1----:R-:W2:Y:S01]  /*16080*/  LDL.LU R12, [R1+0x330] ;  /* 0x00033000010c7983 */ /* 0x002ea20000300800 */
[----:B------:R-:W-:-:S03]  /*16090*/  IMAD.MOV.U32 R15, RZ, RZ, R2 ;  /* 0x000000ffff0f7224 */ /* 0x000fc600078e0002 */
[----:B------:R-:W2:Y:S01]  /*160a0*/  LDL.LU R13, [R1+0x334] ;  /* 0x00033400010d7983 */ /* 0x000ea20000300800 */
[----:B------:R-:W-:-:S03]  /*160b0*/  IMAD.MOV.U32 R3, RZ, RZ, R6 ;  /* 0x000000ffff037224 */ /* 0x000fc600078e0006 */
[----:B------:R-:W-:Y:S01]  /*160c0*/  STL.64 [R1+0x290], R24 ;  /* 0x0002901801007387 */ /* 0x000fe20000100a00 */
[----:B------:R-:W-:-:S03]  /*160d0*/  IMAD.MOV.U32 R2, RZ, RZ, R7 ;  /* 0x000000ffff027224 */ /* 0x000fc600078e0007 */
[----:B------:R1:W-:Y:S04]  /*160e0*/  STL.64 [R1+0x298], R26 ;  /* 0x0002981a01007387 */ /* 0x0003e80000100a00 */
[----:B-1----:R-:W3:Y:S04]  /*160f0*/  LDL.LU.64 R26, [R1+0x21c0] ;  /* 0x0021c000011a7983 */ /* 0x002ee80000300a00 */
[----:B------:R-:W3:Y:S04]  /*16100*/  LDL.LU.64 R24, [R1+0x21b8] ;  /* 0x0021b80001187983 */ /* 0x000ee80000300a00 */
[----:B------:R-:W2:Y:S01]  /*16110*/  LDL.LU.64 R6, [R1+0x21b0] ;  /* 0x0021b00001067983 */ /* 0x000ea20000300a00 */
[----:B------:R-:W-:-:S02]  /*16120*/  IMAD.MOV.U32 R18, RZ, RZ, R5 ;  /* 0x000000ffff127224 */ /* 0x000fc400078e0005 */
[----:B------:R-:W-:Y:S02]  /*16130*/  IMAD.MOV.U32 R19, RZ, RZ, R4 ;  /* 0x000000ffff137224 */ /* 0x000fe400078e0004 */
[----:B------:R-:W3:Y:S01]  /*16140*/  LDL.LU.64 R4, [R1+0x21a8] ;  /* 0x0021a80001047983 */ /* 0x000ee20000300a00 */
[----:B--2---:R-:W-:-:S15]  /*16150*/  HMMA.1688.F32.TF32 R8, R20, R6, R8 ;  /* 0x000000061408723c */ /* 0x004fde0000081008 */
[----:B------:R-:W-:-:S04]  /*16160*/  NOP ;  /* 0x0000000000007918 */ /* 0x000fc80000000000 */
[----:B------:R-:W-:Y:S04]  /*16170*/  STL.64 [R1+0x280], R8 ;  /* 0x0002800801007387 */ /* 0x000fe80000100a00 */
[----:B------:R1:W-:Y:S04]  /*16180*/  STL.64 [R1+0x288], R10 ;  /* 0x0002880a01007387 */ /* 0x0003e80000100a00 */
[----:B-1----:R-:W3:Y:S02]  /*16190*/  LDL.LU.64 R10, [R1+0x21a0] ;  /* 0x0021a000010a7983 */ /* 0x002ee40000300a00 */
[----:B---3--:R-:W-:Y:S02]  /*161a0*/  HMMA.1688.F32.TF32 R20, R20, R10, R24 ;  /* 0x0000000a1414723c */ /* 0x008fe40000081018 */
[----:B------:R-:W2:Y:S04]  /*161b0*/  LDL.LU.64 R26, [R1+0x2198] ;  /* 0x00219800011a7983 */ /* 0x000ea80000300a00 */
[----:B------:R-:W2:-:S13]  /*161c0*/  LDL.LU.64 R24, [R1+0x2190] ;  /* 0x0021900001187983 */ /* 0x000e9a0000300a00 */
[----:B------:R-:W-:Y:S04]  /*161d0*/  STL.64 [R1+0xb0], R20 ;  /* 0x0000b01401007387 */ /* 0x000fe80000100a00 */
[----:B------:R1:W-:Y:S02]  /*161e0*/  STL.64 [R1+0xb8], R22 ;  /* 0x0000b81601007387 */ /* 0x0003e40000100a00 */
[----:B-1----:R-:W-:Y:S01]  /*161f0*/  MOV R22, R3 ;  /* 0x0000000300167202 */ /* 0x002fe20000000f00 */
[----:B------:R-:W-:Y:S01]  /*16200*/  IMAD.MOV.U32 R23, RZ, RZ, R2 ;  /* 0x000000ffff177224 */ /* 0x000fe200078e0002 */
[----:B--2---:R-:W-:Y:S01]  /*16210*/  HMMA.1688.F32.TF32 R16, R24, R18, R12 ;  /* 0x000000121810723c */ /* 0x004fe2000008100c */
[----:B------:R-:W2:Y:S04]  /*16220*/  LDL.LU.64 R14, [R1+0x2188] ;  /* 0x00218800010e7983 */ /* 0x000ea80000300a00 */
[----:B------:R-:W2:-:S14]  /*16230*/  LDL.LU.64 R12, [R1+0x2180] ;  /* 0x00218000010c7983 */ /* 0x000e9c0000300a00 */
[----:B------:R-:W-:Y:S01]  /*16240*/  IMAD.MOV.U32 R3, RZ, RZ, R18 ;  /* 0x000000ffff037224 */ /* 0x000fe200078e0012 */
[----:B------:R2:W-:Y:S01]  /*16250*/  STL.64 [R1+0x270], R16 ;  /* 0x0002701001007387 */ /* 0x0005e20000100a00 */
[----:B------:R-:W-:-:S03]  /*16260*/  IMAD.MOV.U32 R2, RZ, RZ, R19 ;  /* 0x000000ffff027224 */ /* 0x000fc600078e0013 */
[----:B------:R-:W2:Y:S04]  /*16270*/  LDL.LU.64 R18, [R1+0x2178] ;  /* 0x0021780001127983 */ /* 0x000ea80000300a00 */
[----:B------:R-:W-:Y:S04]  /*16280*/  STL [R1+0x1fc4], R2 ;  /* 0x001fc40201007387 */ /* 0x000fe80000100800 */
[----:B------:R-:W-:Y:S01]  /*16290*/  STL [R1+0x1fc0], R3 ;  /* 0x001fc00301007387 */ /* 0x000fe20000100800 */
[----:B--2---:R-:W-:Y:S03]  /*162a0*/  HMMA.1688.F32.TF32 R16, R24, R18, R12 ;  /* 0x000000121810723c */ /* 0x004fe6000008100c */
[----:B------:R-:W2:Y:S04]  /*162b0*/  LDL.LU.64 R14, [R1+0x2170] ;  /* 0x00217000010e7983 */ /* 0x000ea80000300a00 */
[----:B------:R-:W2:-:S12]  /*162c0*/  LDL.LU.64 R12, [R1+0x2168] ;  /* 0x00216800010c7983 */ /* 0x000e980000300a00 */
[----:B------:R-:W-:Y:S04]  /*162d0*/  STL.64 [R1+0xc0], R16 ;  /* 0x0000c01001007387 */ /* 0x000fe80000100a00 */
[----:B------:R1:W-:Y:S04]  /*162e0*/  STL.64 [R1+0xc8], R18 ;  /* 0x0000c81201007387 */ /* 0x0003e80000100a00 */
[----:B-1----:R-:W2:Y:S02]  /*162f0*/  LDL.LU.64 R18, [R1+0x2160] ;  /* 0x0021600001127983 */ /* 0x002ea40000300a00 */
[----:B--2---:R-:W-:Y:S02]  /*16300*/  HMMA.1688.F32.TF32 R16, R24, R18, R12 ;  /* 0x000000121810723c */ /* 0x004fe4000008100c */
[----:B------:R-:W2:Y:S04]  /*16310*/  LDL.LU.64 R14, [R1+0x2158] ;  /* 0x00215800010e7983 */ /* 0x000ea80000300a00 */
[----:B------:R-:W2:-:S13]  /*16320*/  LDL.LU.64 R12, [R1+0x2150] ;  /* 0x00215000010c7983 */ /* 0x000e9a0000300a00 */
[----:B------:R-:W-:Y:S01]  /*16330*/  IMAD.MOV.U32 R2, RZ, RZ, R18 ;  /* 0x000000ffff027224 */ /* 0x000fe200078e0012 */
[----:B------:R2:W-:Y:S01]  /*16340*/  STL.64 [R1+0x260], R16 ;  /* 0x0002601001007387 */ /* 0x0005e20000100a00 */
[----:B------:R-:W-:-:S03]  /*16350*/  IMAD.MOV.U32 R3, RZ, RZ, R19 ;  /* 0x000000ffff037224 */ /* 0x000fc600078e0013 */
[----:B------:R-:W2:Y:S04]  /*16360*/  LDL.LU.64 R18, [R1+0x2148] ;  /* 0x0021480001127983 */ /* 0x000ea80000300a00 */
[----:B------:R-:W-:Y:S04]  /*16370*/  STL [R1+0x2048], R3 ;  /* 0x0020480301007387 */ /* 0x000fe80000100800 */
[----:B------:R-:W-:Y:S01]  /*16380*/  STL [R1+0x2010], R2 ;  /* 0x0020100201007387 */ /* 0x000fe20000100800 */
[----:B--2---:R-:W-:Y:S03]  /*16390*/  HMMA.1688.F32.TF32 R16, R24, R18, R12 ;  /* 0x000000121810723c */ /* 0x004fe6000008100c */
[----:B------:R-:W2:-:S15]  /*163a0*/  LDL.LU.64 R14, [R1+0x2140] ;  /* 0x00214000010e7983 */ /* 0x000e9e0000300a00 */
[----:B------:R-:W-:Y:S01]  /*163b0*/  NOP ;  /* 0x0000000000007918 */ /* 0x000fe20000000000 */
[----:B------:R-:W-:Y:S04]  /*163c0*/  STL.64 [R1+0xa0], R16 ;  /* 0x0000a01001007387 */ /* 0x000fe80000100a00 */
[----:B------:R1:W-:Y:S04]  /*163d0*/  STL.64 [R1+0xa8], R18 ;  /* 0x0000a81201007387 */ /* 0x0003e80000100a00 */
[----:B-1----:R-:W2:Y:S04]  /*163e0*/  LDL.LU.64 R18, [R1+0x2138] ;  /* 0x0021380001127983 */ /* 0x002ea80000300a00 */
[----:B------:R-:W2:Y:S02]  /*163f0*/  LDL.LU.64 R16, [R1+0x2130] ;  /* 0x0021300001107983 */ /* 0x000ea40000300a00 */
[----:B--2---:R-:W-:Y:S02]  /*16400*/  HMMA.1688.F32.TF32 R12, R24, R14, R16 ;  /* 0x0000000e180c723c */ /* 0x004fe40000081010 */
[----:B------:R-:W2:Y:S04]  /*16410*/  LDL.LU.64 R18, [R1+0x2128] ;  /* 0x0021280001127983 */ /* 0x000ea80000300a00 */
[----:B------:R-:W2:-:S13]  /*16420*/  LDL.LU.64 R16, [R1+0x2120] ;  /* 0x0021200001107983 */ /* 0x000e9a0000300a00 */
[----:B------:R-:W-:Y:S01]  /*16430*/  STL.64 [R1+0x90], R12 ;  /* 0x0000900c01007387 */ /* 0x000fe20000100a00 */
[----:B------:R-:W-:-:S03]  /*16440*/  MOV R3, R15 ;  /* 0x0000000f00037202 */ /* 0x000fc60000000f00 */
[----:B------:R1:W-:Y:S04]  /*16450*/  STL [R1+0x98], R14 ;  /* 0x0000980e01007387 */ /* 0x0003e80000100800 */
[----:B-1----:R-:W3:Y:S04]  /*16460*/  LDL.LU.64 R14, [R1+0x2118] ;  /* 0x00211800010e7983 */ /* 0x002ee80000300a00 */
[----:B------:R-:W3:Y:S04]  /*16470*/  LDL.LU.64 R12, [R1+0x2110] ;  /* 0x00211000010c7983 */ /* 0x000ee80000300a00 */
[----:B------:R1:W-:Y:S01]  /*16480*/  STL [R1+0x204c], R3 ;  /* 0x00204c0301007387 */ /* 0x0003e20000100800 */
[C---:B---3--:R-:W-:Y:S03]  /*16490*/  HMMA.1688.F32.TF32 R20, R24.reuse, R22, R12 ;  /* 0x000000161814723c */ /* 0x048fe6000008100c */
[----:B------:R-:W3:Y:S04]  /*164a0*/  LDL.LU.64 R14, [R1+0x2108] ;  /* 0x00210800010e7983 */ /* 0x000ee80000300a00 */
[----:B------:R-:W3:Y:S01]  /*164b0*/  LDL.LU.64 R12, [R1+0x2100] ;  /* 0x00210000010c7983 */ /* 0x000ee20000300a00 */
[----:B--2---:R-:W-:Y:S03]  /*164c0*/  HMMA.1688.F32.TF32 R16, R24, R6, R16 ;  /* 0x000000061810723c */ /* 0x004fe60000081010 */
[----:B----4-:R-:W-:Y:S04]  /*164d0*/  LDS R6, [R0+UR8+0x12000] ;  /* 0x0120000800067984 */ /* 0x010fe80008000800 */
[----:B------:R-:W-:-:S12]  /*164e0*/  LDS R7, [R29+UR8+0x12000] ;  /* 0x012000081d077984 */ /* 0x000fd80008000800 */
[----:B-1----:R-:W-:Y:S01]  /*164f0*/  IMAD.MOV.U32 R3, RZ, RZ, R19 ;  /* 0x000000ffff037224 */ /* 0x002fe200078e0013 */
[----:B------:R-:W-:Y:S04]  /*16500*/  STL.64 [R1+0x70], R16 ;  /* 0x0000701001007387 */ /* 0x000fe80000100a00 */
[----:B------:R-:W-:Y:S04]  /*16510*/  STL.64 [R1+0x80], R20 ;  /* 0x0000801401007387 */ /* 0x000fe80000100a00 */
[----:B------:R-:W-:Y:S04]  /*16520*/  STL.64 [R1+0x88], R22 ;  /* 0x0000881601007387 */ /* 0x000fe80000100a00 */
[----:B------:R-:W-:Y:S04]  /*16530*/  STL [R1+0x78], R18 ;  /* 0x0000781201007387 */ /* 0x000fe80000100800 */
[----:B------:R-:W-:Y:S01]  /*16540*/  STL [R1+0x20e4], R3 ;  /* 0x0020e40301007387 */ /* 0x000fe20000100800 */
[----:B---3--:R-:W-:-:S15]  /*16550*/  HMMA.1688.F32.TF32 R8, R24, R10, R12 ;  /* 0x0000000a1808723c */ /* 0x008fde000008100c */
[----:B------:R-:W-:-:S04]  /*16560*/  NOP ;  /* 0x0000000000007918 */ /* 0x000fc80000000000 */
[----:B------:R-:W-:Y:S04]  /*16570*/  STL.64 [R1+0x1f18], R10 ;  /* 0x001f180a01007387 */ /* 0x000fe80000100a00 */
[----:B------:R1:W-:Y:S02]  /*16580*/  STL.64 [R1+0x1f10], R8 ;  /* 0x001f100801007387 */ /* 0x0003e40000100a00 */
[----:B-1----:R-:W-:Y:S02]  /*16590*/  IMAD.MOV.U32 R8, RZ, RZ, R28 ;  /* 0x000000ffff087224 */ /* 0x002fe400078e001c */
[----:B------:R-:W2:Y:S04]  /*165a0*/  LDL.LU R28, [R1+0x20f8] ;  /* 0x0020f800011c7983 */ /* 0x000ea80000300800 */
[----:B------:R-:W3:Y:S01]  /*165b0*/  LDL.LU R9, [R1+0x194] ;  /* 0x0001940001097983 */ /* 0x000ee20000300800 */
[----:B------:R-:W-:-:S02]  /*165c0*/  IMAD.MOV.U32 R10, RZ, RZ, R5 ;  /* 0x000000ffff0a7224 */ /* 0x000fc400078e0005 */
[----:B------:R-:W-:Y:S01]  /*165d0*/  IMAD.MOV.U32 R11, RZ, RZ, R4 ;  /* 0x000000ffff0b7224 */ /* 0x000fe200078e0004 */
[----:B------:R-:W-:Y:S04]  /*165e0*/  LDS R5, [R29+UR8+0x10000] ;  /* 0x010000081d057984 */ /* 0x000fe80008000800 */
[----:B------:R-:W-:Y:S04]  /*165f0*/  STL.64 [R1+0x20f0], R10 ;  /* 0x0020f00a01007387 */ /* 0x000fe80000100a00 */
[----:B------:R-:W-:Y:S04]  /*16600*/  LDS R4, [R0+UR8+0x10000] ;  /* 0x0100000800047984 */ /* 0x000fe80008000800 */
[----:B--2---:R-:W-:Y:S04]  /*16610*/  LDSM.16.M88.4 R20, [R28+UR9+0x84080] ;  /* 0x084080091c14783b */ /* 0x004fe80008000200 */
[----:B---3--:R-:W-:Y:S04]  /*16620*/  STL.64 [R1+0x20e8], R8 ;  /* 0x0020e80801007387 */ /* 0x008fe80000100a00 */
[----:B------:R-:W1:Y:S04]  /*16630*/  LDSM.16.M88.4 R8, [R28+UR9+0x80080] ;  /* 0x080080091c08783b */ /* 0x000e680008000200 */
[----:B------:R-:W2:Y:S04]  /*16640*/  LDSM.16.M88.4 R12, [R28+UR9+0x82080] ;  /* 0x082080091c0c783b */ /* 0x000ea80008000200 */
[----:B------:R-:W-:Y:S04]  /*16650*/  LDSM.16.M88.4 R16, [R28+UR9+0x86080] ;  /* 0x086080091c10783b */ /* 0x000fe80008000200 */
[----:B------:R-:W-:Y:S04]  /*16660*/  LDSM.16.M88.4 R24, [R28+UR9+0x8e080] ;  /* 0x08e080091c18783b */ /* 0x000fe80008000200 */
[----:B-1----:R-:W-:Y:S04]  /*16670*/  STL.64 [R1+0x50], R8 ;  /* 0x0000500801007387 */ /* 0x002fe80000100a00 */
[----:B------:R-:W-:Y:S04]  /*16680*/  STL.64 [R1+0x30], R20 ;  /* 0x0000301401007387 */ /* 0x000fe80000100a00 */
[----:B------:R-:W-:Y:S04]  /*16690*/  STL.64 [R1+0x38], R22 ;  /* 0x0000381601007387 */ /* 0x000fe80000100a00 */
[----:B------:R-:W1:Y:S04]  /*166a0*/  LDSM.16.M88.4 R20, [R28+UR9+0x88080] ;  /* 0x088080091c14783b */ /* 0x000e680008000200 */
[----:B------:R-:W-:Y:S04]  /*166b0*/  STL.64 [R1+0x58], R10 ;  /* 0x0000580a01007387 */ /* 0x000fe80000100a00 */
[----:B--2---:R-:W-:Y:S04]  /*166c0*/  STL.64 [R1+0x40], R12 ;  /* 0x0000400c01007387 */ /* 0x004fe80000100a00 */
[----:B------:R-:W-:Y:S04]  /*166d0*/  STL.64 [R1+0x48], R14 ;  /* 0x0000480e01007387 */ /* 0x000fe80000100a00 */
[----:B-1----:R-:W-:Y:S04]  /*166e0*/  STL.64 [R1+0x10], R20 ;  /* 0x0000101401007387 */ /* 0x002fe80000100a00 */
[----:B------:R-:W-:Y:S04]  /*166f0*/  STL.64 [R1+0x18], R22 ;  /* 0x0000181601007387 */ /* 0x000fe80000100a00 */
[----:B------:R-:W1:Y:S04]  /*16700*/  LDSM.16.M88.4 R20, [R28+UR9+0x8a080] ;  /* 0x08a080091c14783b */ /* 0x000e680008000200 */
[----:B-1----:R-:W-:Y:S01]  /*16710*/  STL.64 [R1], R20 ;  /* 0x0000001401007387 */ /* 0x002fe20000100a00 */
[----:B------:R-:W-:Y:S01]  /*16720*/  IMAD.MOV.U32 R3, RZ, RZ, R20 ;  /* 0x000000ffff037224 */ /* 0x000fe200078e0014 */
[----:B------:R-:W-:-:S02]  /*16730*/  MOV R2, R21 ;  /* 0x0000001500027202 */ /* 0x000fc40000000f00 */
[----:B------:R-:W-:Y:S04]  /*16740*/  STL.64 [R1+0x8], R22 ;  /* 0x0000081601007387 */ /* 0x000fe80000100a00 */
[----:B------:R-:W1:Y:S04]  /*16750*/  LDSM.16.M88.4 R20, [R28+UR9+0x8c080] ;  /* 0x08c080091c14783b */ /* 0x000e680008000200 */
[----:B------:R-:W-:Y:S04]  /*16760*/  STL.64 [R1+0x28], R18 ;  /* 0x0000281201007387 */ /* 0x000fe80000100a00 */
[----:B------:R2:W-:Y:S04]  /*16770*/  STL.64 [R1+0x20d0], R16 ;  /* 0x0020d01001007387 */ /* 0x0005e80000100a00 */
[----:B--2---:R-:W2:Y:S04]  /*16780*/  LDL.64 R16, [R1+0x30] ;  /* 0x0000300001107983 */ /* 0x004ea80000100a00 */
[----:B-1----:R-:W-:Y:S04]  /*16790*/  STL [R1+0x1ec4], R22 ;  /* 0x001ec41601007387 */ /* 0x002fe80000100800 */
[----:B------:R-:W-:Y:S04]  /*167a0*/  STL [R1+0x1ec0], R23 ;  /* 0x001ec01701007387 */ /* 0x000fe80000100800 */
[----:B------:R-:W-:Y:S04]  /*167b0*/  STL.64 [R1+0x20a0], R26 ;  /* 0x0020a01a01007387 */ /* 0x000fe80000100a00 */
[----:B------:R1:W-:Y:S04]  /*167c0*/  STL.64 [R1+0x2098], R24 ;  /* 0x0020981801007387 */ /* 0x0003e80000100a00 */
[----:B-1----:R-:W3:Y:S04]  /*167d0*/  LDL.LU R24, [R1+0x220] ;  /* 0x0002200001187983 */ /* 0x002ee80000300800 */
[----:B------:R-:W3:Y:S04]  /*167e0*/  LDL.LU R25, [R1+0x224] ;  /* 0x0002240001197983 */ /* 0x000ee80000300800 */
[----:B------:R-:W3:Y:S04]  /*167f0*/  LDL.LU R26, [R1+0x228] ;  /* 0x00022800011a7983 */ /* 0x000ee80000300800 */
[----:B------:R-:W3:Y:S01]  /*16800*/  LDL.LU R27, [R1+0x22c] ;  /* 0x00022c00011b7983 */ /* 0x000ee20000300800 */
[----:B------:R-:W-:-:S03]  /*16810*/  IMAD.MOV.U32 R23, RZ, RZ, R9 ;  /* 0x000000ffff177224 */ /* 0x000fc600078e0009 */
[----:B------:R-:W-:Y:S01]  /*16820*/  STL [R1+0x1970], R28 ;  /* 0x0019701c01007387 */ /* 0x000fe20000100800 */
[----:B---3--:R-:W-:-:S15]  /*16830*/  HMMA.1688.F32.TF32 R24, R4, R8, R24 ;  /* 0x000000080418723c */ /* 0x008fde0000081018 */
[----:B------:R-:W-:-:S04]  /*16840*/  NOP ;  /* 0x0000000000007918 */ /* 0x000fc80000000000 */
[----:B------:R-:W-:Y:S04]  /*16850*/  STL.64 [R1+0x250], R24 ;  /* 0x0002501801007387 */ /* 0x000fe80000100a00 */
[----:B------:R1:W-:Y:S04]  /*16860*/  STL.64 [R1+0x258], R26 ;  /* 0x0002581a01007387 */ /* 0x0003e80000100a00 */
[----:B------:R-:W3:Y:S01]  /*16870*/  LDL.LU.64 R10, [R1+0x20f0] ;  /* 0x0020f000010a7983 */ /* 0x000ee20000300a00 */
[----:B-1----:R-:W-:-:S03]  /*16880*/  IMAD.MOV.U32 R26, RZ, RZ, R8 ;  /* 0x000000ffff1a7224 */ /* 0x002fc600078e0008 */
[----:B------:R-:W3:Y:S04]  /*16890*/  LDL.LU.64 R8, [R1+0x20e8] ;  /* 0x0020e80001087983 */ /* 0x000ee80000300a00 */
[----:B------:R-:W-:Y:S04]  /*168a0*/  STL [R1+0x20e0], R23 ;  /* 0x0020e01701007387 */ /* 0x000fe80000100800 */
[----:B------:R1:W-:Y:S04]  /*168b0*/  STL.64 [R1+0x20d8], R20 ;  /* 0x0020d81401007387 */ /* 0x0003e80000100a00 */
[----:B-1----:R-:W2:Y:S04]  /*168c0*/  LDL.LU R20, [R1+0x180] ;  /* 0x0001800001147983 */ /* 0x002ea80000300800 */
[----:B------:R-:W2:Y:S04]  /*168d0*/  LDL.LU R21, [R1+0x184] ;  /* 0x0001840001157983 */ /* 0x000ea80000300800 */
[----:B------:R-:W2:Y:S04]  /*168e0*/  LDL.LU R22, [R1+0x188] ;  /* 0x0001880001167983 */ /* 0x000ea80000300800 */
[----:B------:R-:W2:Y:S01]  /*168f0*/  LDL.LU R23, [R1+0x18c] ;  /* 0x00018c0001177983 */ /* 0x000ea20000300800 */
[----:B---3--:R-:W-:-:S15]  /*16900*/  HMMA.1688.F32.TF32 R8, R4, R12, R8 ;  /* 0x0000000c0408723c */ /* 0x008fde0000081008 */
[----:B------:R-:W-:-:S04]  /*16910*/  NOP ;  /* 0x0000000000007918 */ /* 0x000fc80000000000 */
[----:B------:R1:W-:Y:S04]  /*16920*/  STL.64 [R1+0x240], R8 ;  /* 0x0002400801007387 */ /* 0x0003e80000100a00 */
[----:B------:R3:W-:Y:S04]  /*16930*/  STL.64 [R1+0x248], R10 ;  /* 0x0002480a01007387 */ /* 0x0007e80000100a00 */
[----:B-1----:R-:W4:Y:S04]  /*16940*/  LDL.LU R8, [R1+0x150] ;  /* 0x0001500001087983 */ /* 0x002f280000300800 */
[----:B------:R-:W4:Y:S04]  /*16950*/  LDL.LU R9, [R1+0x154] ;  /* 0x0001540001097983 */ /* 0x000f280000300800 */
[----:B---3--:R-:W3:Y:S04]  /*16960*/  LDL.LU R10, [R1+0x158] ;  /* 0x00015800010a7983 */ /* 0x008ee80000300800 */
[----:B------:R-:W3:Y:S01]  /*16970*/  LDL.LU R11, [R1+0x15c] ;  /* 0x00015c00010b7983 */ /* 0x000ee20000300800 */
[----:B------:R-:W-:-:S02]  /*16980*/  IMAD.MOV.U32 R28, RZ, RZ, R12 ;  /* 0x000000ffff1c7224 */ /* 0x000fc400078e000c */
[----:B------:R-:W-:Y:S01]  /*16990*/  IMAD.MOV.U32 R27, RZ, RZ, R13 ;  /* 0x000000ffff1b7224 */ /* 0x000fe200078e000d */
[----:B---3--:R-:W-:Y:S04]  /*169a0*/  STL.64 [R1+0x20c8], R10 ;  /* 0x0020c80a01007387 */ /* 0x008fe80000100a00 */
[----:B----4-:R1:W-:Y:S04]  /*169b0*/  STL.64 [R1+0x20c0], R8 ;  /* 0x0020c00801007387 */ /* 0x0103e80000100a00 */
[----:B-1----:R-:W3:Y:S04]  /*169c0*/  LDL.LU R8, [R1+0x160] ;  /* 0x0001600001087983 */ /* 0x002ee80000300800 */
[----:B------:R-:W3:Y:S04]  /*169d0*/  LDL.LU R9, [R1+0x164] ;  /* 0x0001640001097983 */ /* 0x000ee80000300800 */
[----:B------:R-:W3:Y:S04]  /*169e0*/  LDL.LU R10, [R1+0x168] ;  /* 0x00016800010a7983 */ /* 0x000ee80000300800 */
[----:B------:R-:W3:Y:S04]  /*169f0*/  LDL.LU R11, [R1+0x16c] ;  /* 0x00016c00010b7983 */ /* 0x000ee80000300800 */
[----:B------:R-:W4:Y:S04]  /*16a00*/  LDL.LU R12, [R1+0x130] ;  /* 0x00013000010c7983 */ /* 0x000f280000300800 */
[----:B------:R-:W4:Y:S04]  /*16a10*/  LDL.LU R13, [R1+0x134] ;  /* 0x00013400010d7983 */ /* 0x000f280000300800 */
[----:B------:R-:W3:Y:S04]  /*16a20*/  LDL.LU R14, [R1+0x138] ;  /* 0x00013800010e7983 */ /* 0x000ee80000300800 */
[----:B------:R-:W3:Y:S01]  /*16a30*/  LDL.LU R15, [R1+0x13c] ;  /* 0x00013c00010f7983 */ /* 0x000ee20000300800 */
[----:B--2---:R-:W-:Y:S01]  /*16a40*/  HMMA.1688.F32.TF32 R20, R4, R16, R20 ;  /* 0x000000100414723c */ /* 0x004fe20000081014 */
[----:B------:R-:W-:Y:S01]  /*16a50*/  IMAD.MOV.U32 R24, RZ, RZ, R3 ;  /* 0x000000ffff187224 */ /* 0x000fe200078e0003 */
[----:B------:R-:W-:Y:S01]  /*16a60*/  MOV R25, R2 ;  /* 0x0000000200197202 */ /* 0x000fe20000000f00 */
[----:B------:R-:W-:Y:S01]  /*16a70*/  IMAD.MOV.U32 R2, RZ, RZ, R17 ;  /* 0x000000ffff027224 */ /* 0x000fe200078e0011 */
[----:B---3--:R-:W-:Y:S04]  /*16a80*/  STL.64 [R1+0x20b0], R14 ;  /* 0x0020b00e01007387 */ /* 0x008fe80000100a00 */
[----:B----4-:R-:W-:Y:S04]  /*16a90*/  STL.64 [R1+0x20a8], R12 ;  /* 0x0020a80c01007387 */ /* 0x010fe80000100a00 */
[----:B------:R-:W2:Y:S04]  /*16aa0*/  LDL.LU R3, [R1+0x20e4] ;  /* 0x0020e40001037983 */ /* 0x000ea80000300800 */
[----:B------:R1:W-:Y:S04]  /*16ab0*/  STL.64 [R1+0x20b8], R24 ;  /* 0x0020b81801007387 */ /* 0x0003e80000100a00 */
[----:B-1----:R-:W3:Y:S04]  /*16ac0*/  LDL.LU.64 R24, [R1+0x10] ;  /* 0x0000100001187983 */ /* 0x002ee80000300a00 */
[----:B------:R-:W4:Y:S04]  /*16ad0*/  LDL.LU R12, [R1+0x140] ;  /* 0x00014000010c7983 */ /* 0x000f280000300800 */
[----:B------:R-:W4:Y:S04]  /*16ae0*/  LDL.LU R13, [R1+0x144] ;  /* 0x00014400010d7983 */ /* 0x000f280000300800 */
[----:B------:R-:W4:Y:S04]  /*16af0*/  LDL.LU R14, [R1+0x148] ;  /* 0x00014800010e7983 */ /* 0x000f280000300800 */
[----:B------:R-:W4:Y:S04]  /*16b00*/  LDL.LU R15, [R1+0x14c] ;  /* 0x00014c00010f7983 */ /* 0x000f280000300800 */
[----:B------:R-:W-:Y:S04]  /*16b10*/  STL.64 [R1+0x230], R20 ;  /* 0x0002301401007387 */ /* 0x000fe80000100a00 */
[----:B------:R1:W-:Y:S04]  /*16b20*/  STL.64 [R1+0x238], R22 ;  /* 0x0002381601007387 */ /* 0x0003e80000100a00 */
[----:B-1----:R-:W2:Y:S01]  /*16b30*/  LDL.LU R23, [R1+0x20e0] ;  /* 0x0020e00001177983 */ /* 0x002ea20000300800 */
[----:B------:R-:W-:-:S03]  /*16b40*/  IMAD.MOV.U32 R22, RZ, RZ, R16 ;  /* 0x000000ffff167224 */ /* 0x000fc600078e0010 */
[----:B------:R-:W2:Y:S04]  /*16b50*/  LDL.LU.64 R20, [R1+0x20d8] ;  /* 0x0020d80001147983 */ /* 0x000ea80000300a00 */
[----:B------:R-:W2:Y:S02]  /*16b60*/  LDL.LU.64 R16, [R1+0x20d0] ;  /* 0x0020d00001107983 */ /* 0x000ea40000300a00 */
[----:B--2---:R-:W-:-:S15]  /*16b70*/  HMMA.1688.F32.TF32 R8, R4, R16, R8 ;  /* 0x000000100408723c */ /* 0x004fde0000081008 */
[----:B------:R-:W-:-:S04]  /*16b80*/  NOP ;  /* 0x0000000000007918 */ /* 0x000fc80000000000 */
[----:B------:R-:W-:Y:S04]  /*16b90*/  STL.64 [R1+0x220], R8 ;  /* 0x0002200801007387 */ /* 0x000fe80000100a00 */
[----:B------:R1:W-:Y:S04]  /*16ba0*/  STL.64 [R1+0x228], R10 ;  /* 0x0002280a01007387 */ /* 0x0003e80000100a00 */
[----:B-1----:R-:W3:Y:S04]  /*16bb0*/  LDL.LU.64 R10, [R1+0x20c8] ;  /* 0x0020c800010a7983 */ /* 0x002ee80000300a00 */
[----:B------:R-:W3:Y:S04]  /*16bc0*/  LDL.LU.64 R8, [R1+0x20c0] ;  /* 0x0020c00001087983 */ /* 0x000ee80000300a00 */
[----:B------:R1:W-:Y:S04]  /*16bd0*/  STL.64 [R1+0x2050], R16 ;  /* 0x0020501001007387 */ /* 0x0003e80000100a00 */
[----:B-1----:R-:W2:Y:S04]  /*16be0*/  LDL.LU R16, [R1+0x100] ;  /* 0x0001000001107983 */ /* 0x002ea80000300800 */
[----:B------:R-:W2:Y:S04]  /*16bf0*/  LDL.LU R17, [R1+0x104] ;  /* 0x0001040001117983 */ /* 0x000ea80000300800 */
[----:B------:R-:W2:Y:S04]  /*16c00*/  LDL.LU R18, [R1+0x108] ;  /* 0x0001080001127983 */ /* 0x000ea80000300800 */
[----:B------:R-:W2:Y:S01]  /*16c10*/  LDL.LU R19, [R1+0x10c] ;  /* 0x00010c0001137983 */ /* 0x000ea20000300800 */
[----:B---3--:R-:W-:Y:S03]  /*16c20*/  HMMA.1688.F32.TF32 R8, R4, R24, R8 ;  /* 0x000000180408723c */ /* 0x008fe60000081008 */
[----:B--2---:R-:W-:Y:S04]  /*16c30*/  STL.64 [R1+0x2060], R18 ;  /* 0x0020601201007387 */ /* 0x004fe80000100a00 */
[----:B------:R1:W-:Y:S02]  /*16c40*/  STL.64 [R1+0x2058], R16 ;  /* 0x0020581001007387 */ /* 0x0003e40000100a00 */
[----:B-1----:R-:W-:-:S02]  /*16c50*/  IMAD.MOV.U32 R16, RZ, RZ, R28 ;  /* 0x000000ffff107224 */ /* 0x002fc400078e001c */
[----:B------:R-:W-:-:S05]  /*16c60*/  IMAD.MOV.U32 R17, RZ, RZ, R27 ;  /* 0x000000ffff117224 */ /* 0x000fca00078e001b */
[----:B------:R-:W-:Y:S04]  /*16c70*/  STL.64 [R1+0x2070], R16 ;  /* 0x0020701001007387 */ /* 0x000fe80000100a00 */
[----:B------:R1:W-:Y:S04]  /*16c80*/  STL.64 [R1+0x210], R8 ;  /* 0x0002100801007387 */ /* 0x0003e80000100a00 */
[----:B------:R-:W-:Y:S01]  /*16c90*/  STL.64 [R1+0x218], R10 ;  /* 0x0002180a01007387 */ /* 0x000fe20000100a00 */
[----:B-1----:R-:W-:Y:S02]  /*16ca0*/  IMAD.MOV.U32 R9, RZ, RZ, R24 ;  /* 0x000000ffff097224 */ /* 0x002fe400078e0018 */
[----:B------:R-:W-:-:S02]  /*16cb0*/  IMAD.MOV.U32 R8, RZ, RZ, R25 ;  /* 0x000000ffff087224 */ /* 0x000fc400078e0019 */
[----:B------:R-:W4:Y:S04]  /*16cc0*/  LDL.LU.64 R24, [R1+0x20b8] ;  /* 0x0020b80001187983 */ /* 0x000f280000300a00 */
[----:B------:R1:W-:Y:S04]  /*16cd0*/  STL.64 [R1+0x2068], R8 ;  /* 0x0020680801007387 */ /* 0x0003e80000100a00 */
[----:B-1----:R-:W2:Y:S04]  /*16ce0*/  LDL.LU R8, [R1+0x110] ;  /* 0x0001100001087983 */ /* 0x002ea80000300800 */
[----:B------:R-:W2:Y:S04]  /*16cf0*/  LDL.LU R9, [R1+0x114] ;  /* 0x0001140001097983 */ /* 0x000ea80000300800 */
[----:B------:R-:W3:Y:S04]  /*16d00*/  LDL.LU R10, [R1+0x118] ;  /* 0x00011800010a7983 */ /* 0x000ee80000300800 */
[----:B------:R-:W3:Y:S01]  /*16d10*/  LDL.LU R11, [R1+0x11c] ;  /* 0x00011c00010b7983 */ /* 0x000ee20000300800 */
[----:B------:R-:W-:-:S02]  /*16d20*/  IMAD.MOV.U32 R16, RZ, RZ, R26 ;  /* 0x000000ffff107224 */ /* 0x000fc400078e001a */
[C---:B----4-:R-:W-:Y:S01]  /*16d30*/  HMMA.1688.F32.TF32 R24, R4.reuse, R24, R12 ;  /* 0x000000180418723c */ /* 0x050fe2000008100c */
[----:B---3--:R-:W-:Y:S04]  /*16d40*/  STL.64 [R1+0x2080], R10 ;  /* 0x0020800a01007387 */ /* 0x008fe80000100a00 */
[----:B--2---:R1:W-:Y:S04]  /*16d50*/  STL.64 [R1+0x2078], R8 ;  /* 0x0020780801007387 */ /* 0x0043e80000100a00 */
[----:B-1----:R-:W2:Y:S04]  /*16d60*/  LDL.LU R8, [R1+0x120] ;  /* 0x0001200001087983 */ /* 0x002ea80000300800 */
[----:B------:R-:W2:Y:S04]  /*16d70*/  LDL.LU R9, [R1+0x124] ;  /* 0x0001240001097983 */ /* 0x000ea80000300800 */
[----:B------:R-:W2:Y:S04]  /*16d80*/  LDL.LU R10, [R1+0x128] ;  /* 0x00012800010a7983 */ /* 0x000ea80000300800 */
[----:B------:R-:W2:Y:S04]  /*16d90*/  LDL.LU R11, [R1+0x12c] ;  /* 0x00012c00010b7983 */ /* 0x000ea80000300800 */
[----:B------:R-:W3:Y:S04]  /*16da0*/  LDL.LU.64 R14, [R1+0x20b0] ;  /* 0x0020b000010e7983 */ /* 0x000ee80000300a00 */
[----:B------:R-:W3:Y:S04]  /*16db0*/  LDL.LU.64 R12, [R1+0x20a8] ;  /* 0x0020a800010c7983 */ /* 0x000ee80000300a00 */
[----:B------:R-:W-:Y:S04]  /*16dc0*/  STL.64 [R1+0x200], R24 ;  /* 0x0002001801007387 */ /* 0x000fe80000100a00 */
[----:B------:R1:W-:Y:S04]  /*16dd0*/  STL.64 [R1+0x208], R26 ;  /* 0x0002081a01007387 */ /* 0x0003e80000100a00 */
[----:B-1----:R-:W4:Y:S04]  /*16de0*/  LDL.LU.64 R26, [R1+0x20a0] ;  /* 0x0020a000011a7983 */ /* 0x002f280000300a00 */
[----:B------:R-:W2:Y:S01]  /*16df0*/  LDL.LU.64 R24, [R1+0x2098] ;  /* 0x0020980001187983 */ /* 0x000ea20000300a00 */
[----:B---3--:R-:W-:-:S15]  /*16e00*/  HMMA.1688.F32.TF32 R12, R4, R20, R12 ;  /* 0x00000014040c723c */ /* 0x008fde000008100c */
[----:B------:R-:W-:-:S04]  /*16e10*/  NOP ;  /* 0x0000000000007918 */ /* 0x000fc80000000000 */
[----:B------:R-:W-:Y:S04]  /*16e20*/  STL.64 [R1+0x1f0], R12 ;  /* 0x0001f00c01007387 */ /* 0x000fe80000100a00 */
[----:B------:R1:W-:Y:S04]  /*16e30*/  STL.64 [R1+0x1f8], R14 ;  /* 0x0001f80e01007387 */ /* 0x0003e80000100a00 */
[----:B-1----:R-:W2:Y:S04]  /*16e40*/  LDL.LU.64 R14, [R1+0x2090] ;  /* 0x00209000010e7983 */ /* 0x002ea80000300a00 */
[----:B------:R-:W2:Y:S01]  /*16e50*/  LDL.LU.64 R12, [R1+0x2088] ;  /* 0x00208800010c7983 */ /* 0x000ea20000300a00 */
[----:B------:R-:W-:Y:S01]  /*16e60*/  MOV R17, R23 ;  /* 0x0000001700117202 */ /* 0x000fe20000000f00 */
[----:B--2---:R-:W-:Y:S02]  /*16e70*/  HMMA.1688.F32.TF32 R4, R4, R24, R12 ;  /* 0x000000180404723c */ /* 0x004fe4000008100c */
[----:B------:R-:W2:-:S15]  /*16e80*/  LDL.LU R12, [R1+0xf0] ;  /* 0x0000f000010c7983 */ /* 0x000e9e0000300800 */
[----:B------:R-:W-:Y:S02]  /*16e90*/  NOP ;  /* 0x0000000000007918 */ /* 0x000fe40000000000 */
[----:B------:R-:W-:Y:S04]  /*16ea0*/  STL.64 [R1+0x1e0], R4 ;  /* 0x0001e00401007387 */ /* 0x000fe80000100a00 */
[----:B------:R-:W-:Y:S04]  /*16eb0*/  STL.64 [R1+0x1e8], R6 ;  /* 0x0001e80601007387 */ /* 0x000fe80000100a00 */
[----:B------:R-:W-:Y:S04]  /*16ec0*/  LDS R4, [R0+UR8+0x10200] ;  /* 0x0102000800047984 */ /* 0x000fe80008000800 */
[----:B------:R-:W-:Y:S04]  /*16ed0*/  LDS R6, [R0+UR8+0x12200] ;  /* 0x0122000800067984 */ /* 0x000fe80008000800 */
[----:B------:R-:W-:Y:S04]  /*16ee0*/  LDS R5, [R29+UR8+0x10200] ;  /* 0x010200081d057984 */ /* 0x000fe80008000800 */
[----:B------:R-:W1:Y:S04]  /*16ef0*/  LDS R7, [R29+UR8+0x12200] ;  /* 0x012200081d077984 */ /* 0x000e680008000800 */
[----:B------:R-:W2:Y:S04]  /*16f00*/  LDL.LU R13, [R1+0xf4] ;  /* 0x0000f400010d7983 */ /* 0x000ea80000300800 */
[----:B------:R-:W2:Y:S04]  /*16f10*/  LDL.LU R14, [R1+0xf8] ;  /* 0x0000f800010e7983 */ /* 0x000ea80000300800 */
[----:B------:R-:W2:Y:S04]  /*16f20*/  LDL.LU R15, [R1+0xfc] ;  /* 0x0000fc00010f7983 */ /* 0x000ea80000300800 */
[----:B----4-:R-:W-:Y:S04]  /*16f30*/  STL.64 [R1+0x2040], R26 ;  /* 0x0020401a01007387 */ /* 0x010fe80000100a00 */
[----:B------:R-:W-:Y:S01]  /*16f40*/  STL.64 [R1+0x2038], R24 ;  /* 0x0020381801007387 */ /* 0x000fe20000100a00 */
[----:B-1----:R-:W-:Y:S03]  /*16f50*/  HMMA.1688.F32.TF32 R16, R4, R16, R8 ;  /* 0x000000100410723c */ /* 0x002fe60000081008 */
[----:B------:R-:W3:Y:S04]  /*16f60*/  LDL.LU.64 R10, [R1+0x2080] ;  /* 0x00208000010a7983 */ /* 0x000ee80000300a00 */
[----:B------:R-:W3:-:S12]  /*16f70*/  LDL.LU.64 R8, [R1+0x2078] ;  /* 0x0020780001087983 */ /* 0x000ed80000300a00 */
[----:B------:R1:W-:Y:S04]  /*16f80*/  STL.64 [R1+0x1d0], R16 ;  /* 0x0001d01001007387 */ /* 0x0003e80000100a00 */
[----:B------:R3:W-:Y:S04]  /*16f90*/  STL.64 [R1+0x1d8], R18 ;  /* 0x0001d81201007387 */ /* 0x0007e80000100a00 */
[----:B-1----:R-:W3:Y:S01]  /*16fa0*/  LDL.LU.64 R16, [R1+0x2070] ;  /* 0x0020700001107983 */ /* 0x002ee20000300a00 */
[----:B------:R-:W-:Y:S01]  /*16fb0*/  IMAD.MOV.U32 R24, RZ, RZ, R22 ;  /* 0x000000ffff187224 */ /* 0x000fe200078e0016 */
[----:B---3--:R-:W-:Y:S02]  /*16fc0*/  HMMA.1688.F32.TF32 R16, R4, R16, R8 ;  /* 0x000000100410723c */ /* 0x008fe40000081008 */
[----:B------:R-:W3:-:S15]  /*16fd0*/  LDL.LU.64 R8, [R1+0x2068] ;  /* 0x0020680001087983 */ /* 0x000ede0000300a00 */
[----:B------:R-:W-:Y:S02]  /*16fe0*/  NOP ;  /* 0x0000000000007918 */ /* 0x000fe40000000000 */
[----:B------:R-:W-:Y:S01]  /*16ff0*/  IMAD.MOV.U32 R22, RZ, RZ, R18 ;  /* 0x000000ffff167224 */ /* 0x000fe200078e0012 */
[----:B------:R1:W-:Y:S01]  /*17000*/  STL.64 [R1+0x1c0], R16 ;  /* 0x0001c01001007387 */ /* 0x0003e20000100a00 */
[----:B------:R-:W-:-:S03]  /*17010*/  MOV R23, R19 ;  /* 0x0000001300177202 */ /* 0x000fc60000000f00 */
[----:B------:R-:W4:Y:S04]  /*17020*/  LDL.LU.64 R18, [R1+0x2060] ;  /* 0x0020600001127983 */ /* 0x000f280000300a00 */
[----:B-1----:R-:W4:Y:S01]  /*17030*/  LDL.LU.64 R16, [R1+0x2058] ;  /* 0x0020580001107983 */ /* 0x002f220000300a00 */
[----:B------:R-:W-:-:S03]  /*17040*/  IMAD.MOV.U32 R25, RZ, RZ, R2 ;  /* 0x000000ffff197224 */ /* 0x000fc600078e0002 */
[----:B------:R-:W-:Y:S04]  /*17050*/  STL [R1+0x1ecc], R23 ;  /* 0x001ecc1701007387 */ /* 0x000fe80000100800 */
[----:B------:R-:W-:Y:S01]  /*17060*/  STL [R1+0x1ec8], R22 ;  /* 0x001ec81601007387 */ /* 0x000fe20000100800 */
[----:B----4-:R-:W-:Y:S03]  /*17070*/  HMMA.1688.F32.TF32 R24, R4, R24, R16 ;  /* 0x000000180418723c */ /* 0x010fe60000081010 */
[----:B------:R-:W2:-:S15]  /*17080*/  LDL.LU.64 R16, [R1+0x2050] ;  /* 0x0020500001107983 */ /* 0x000e9e0000300a00 */
[----:B------:R-:W-:Y:S01]  /*17090*/  NOP ;  /* 0x0000000000007918 */ /* 0x000fe20000000000 */
[----:B------:R1:W-:Y:S04]  /*170a0*/  STL.64 [R1+0x1b0], R24 ;  /* 0x0001b01801007387 */ /* 0x0003e80000100a00 */
[----:B------:R4:W-:Y:S01]  /*170b0*/  STL.64 [R1+0x1b8], R26 ;  /* 0x0001b81a01007387 */ /* 0x0009e20000100a00 */
[----:B--2---:R-:W-:Y:S01]  /*170c0*/  HMMA.1688.F32.TF32 R12, R4, R16, R12 ;  /* 0x00000010040c723c */ /* 0x004fe2000008100c */
[----:B------:R-:W-:Y:S02]  /*170d0*/  IMAD.MOV.U32 R28, RZ, RZ, R16 ;  /* 0x000000ffff1c7224 */ /* 0x000fe400078e0010 */
[----:B------:R-:W-:-:S15]  /*170e0*/  IMAD.MOV.U32 R2, RZ, RZ, R17 ;  /* 0x000000ffff027224 */ /* 0x000fde00078e0011 */
[----:B------:R-:W-:Y:S01]  /*170f0*/  NOP ;  /* 0x0000000000007918 */ /* 0x000fe20000000000 */
[----:B------:R2:W-:Y:S04]  /*17100*/  STL.64 [R1+0x1a0], R12 ;  /* 0x0001a00c01007387 */ /* 0x0005e80000100a00 */
[----:B-1----:R-:W3:Y:S04]  /*17110*/  LDL.LU R24, [R1+0x170] ;  /* 0x0001700001187983 */ /* 0x002ee80000300800 */
[----:B------:R-:W3:Y:S04]  /*17120*/  LDL.LU R25, [R1+0x174] ;  /* 0x0001740001197983 */ /* 0x000ee80000300800 */
[----:B----4-:R-:W4:Y:S04]  /*17130*/  LDL.LU R26, [R1+0x178] ;  /* 0x00017800011a7983 */ /* 0x010f280000300800 */
[----:B------:R-:W4:Y:S04]  /*17140*/  LDL.LU R27, [R1+0x17c] ;  /* 0x00017c00011b7983 */ /* 0x000f280000300800 */
[----:B------:R-:W3:Y:S04]  /*17150*/  LDL.LU R16, [R1+0xe0] ;  /* 0x0000e00001107983 */ /* 0x000ee80000300800 */
[----:B------:R-:W3:Y:S01]  /*17160*/  LDL.LU R17, [R1+0xe4] ;  /* 0x0000e40001117983 */ /* 0x000ee20000300800 */
[----:B------:R-:W-:-:S03]  /*17170*/  IMAD.MOV.U32 R23, RZ, RZ, R14 ;  /* 0x000000ffff177224 */ /* 0x000fc600078e000e */
[----:B------:R-:W3:Y:S04]  /*17180*/  LDL.LU R18, [R1+0xe8] ;  /* 0x0000e80001127983 */ /* 0x000ee80000300800 */
[----:B------:R-:W3:Y:S04]  /*17190*/  LDL.LU R19, [R1+0xec] ;  /* 0x0000ec0001137983 */ /* 0x000ee80000300800 */
[----:B--2---:R-:W2:Y:S04]  /*171a0*/  LDL.LU R12, [R1+0x70] ;  /* 0x00007000010c7983 */ /* 0x004ea80000300800 */
[----:B------:R-:W2:Y:S04]  /*171b0*/  LDL.LU R13, [R1+0x74] ;  /* 0x00007400010d7983 */ /* 0x000ea80000300800 */
[----:B------:R-:W2:Y:S01]  /*171c0*/  LDL.LU R14, [R1+0x78] ;  /* 0x00007800010e7983 */ /* 0x000ea20000300800 */
[----:B------:R-:W-:-:S02]  /*171d0*/  IMAD.MOV.U32 R22, RZ, RZ, R15 ;  /* 0x000000ffff167224 */ /* 0x000fc400078e000f */
[----:B------:R-:W-:Y:S02]  /*171e0*/  IMAD.MOV.U32 R15, RZ, RZ, R3 ;  /* 0x000000ffff0f7224 */ /* 0x000fe400078e0003 */
[----:B------:R-:W3:Y:S04]  /*171f0*/  LDL.LU R3, [R1+0x204c] ;  /* 0x00204c0001037983 */ /* 0x000ee80000300800 */
[----:B--2---:R-:W-:Y:S04]  /*17200*/  STL.64 [R1+0x1f28], R14 ;  /* 0x001f280e01007387 */ /* 0x004fe80000100a00 */
[----:B------:R3:W-:Y:S02]  /*17210*/  STL.64 [R1+0x1f20], R12 ;  /* 0x001f200c01007387 */ /* 0x0007e40000100a00 */
[----:B---3--:R-:W-:Y:S01]  /*17220*/  IMAD.MOV.U32 R13, RZ, RZ, R8 ;  /* 0x000000ffff0d7224 */ /* 0x008fe200078e0008 */
[----:B------:R-:W-:Y:S01]  /*17230*/  MOV R12, R9 ;  /* 0x00000009000c7202 */ /* 0x000fe20000000f00 */
[----:B------:R-:W2:Y:S04]  /*17240*/  LDL.LU R8, [R1+0x80] ;  /* 0x0000800001087983 */ /* 0x000ea80000300800 */
[----:B------:R-:W2:Y:S04]  /*17250*/  LDL.LU R9, [R1+0x84] ;  /* 0x0000840001097983 */ /* 0x000ea80000300800 */
[----:B------:R-:W3:Y:S04]  /*17260*/  LDL.LU R10, [R1+0x88] ;  /* 0x00008800010a7983 */ /* 0x000ee80000300800 */
[----:B------:R-:W3:Y:S01]  /*17270*/  LDL.LU R11, [R1+0x8c] ;  /* 0x00008c00010b7983 */ /* 0x000ee20000300800 */
[----:B----4-:R-:W-:Y:S03]  /*17280*/  HMMA.1688.F32.TF32 R24, R4, R12, R24 ;  /* 0x0000000c0418723c */ /* 0x010fe60000081018 */
[----:B---3--:R-:W-:Y:S04]  /*17290*/  STL.64 [R1+0x1f38], R10 ;  /* 0x001f380a01007387 */ /* 0x008fe80000100a00 */
[----:B--2---:R1:W-:Y:S04]  /*172a0*/  STL.64 [R1+0x1f30], R8 ;  /* 0x001f300801007387 */ /* 0x0043e80000100a00 */
[----:B-1----:R-:W2:Y:S04]  /*172b0*/  LDL.LU R8, [R1+0x90] ;  /* 0x0000900001087983 */ /* 0x002ea80000300800 */
[----:B------:R-:W2:Y:S04]  /*172c0*/  LDL.LU R9, [R1+0x94] ;  /* 0x0000940001097983 */ /* 0x000ea80000300800 */
[----:B------:R-:W3:Y:S01]  /*172d0*/  LDL.LU R10, [R1+0x98] ;  /* 0x00009800010a7983 */ /* 0x000ee20000300800 */
[----:B------:R-:W-:-:S03]  /*172e0*/  IMAD.MOV.U32 R11, RZ, RZ, R3 ;  /* 0x000000ffff0b7224 */ /* 0x000fc600078e0003 */
[----:B------:R-:W4:Y:S04]  /*172f0*/  LDL.LU R3, [R1+0x2048] ;  /* 0x0020480001037983 */ /* 0x000f280000300800 */
[----:B---3--:R-:W-:Y:S04]  /*17300*/  STL.64 [R1+0x1f48], R10 ;  /* 0x001f480a01007387 */ /* 0x008fe80000100a00 */
[----:B--2---:R1:W-:Y:S02]  /*17310*/  STL.64 [R1+0x1f40], R8 ;  /* 0x001f400801007387 */ /* 0x0043e40000100a00 */
[----:B-1----:R-:W-:-:S02]  /*17320*/  IMAD.MOV.U32 R8, RZ, RZ, R28 ;  /* 0x000000ffff087224 */ /* 0x002fc400078e001c */
[----:B------:R-:W-:-:S05]  /*17330*/  IMAD.MOV.U32 R9, RZ, RZ, R2 ;  /* 0x000000ffff097224 */ /* 0x000fca00078e0002 */
[----:B------:R1:W-:Y:S04]  /*17340*/  STL.64 [R1+0x2008], R8 ;  /* 0x0020080801007387 */ /* 0x0003e80000100a00 */
        /* <DEDUP_REMOVED lines=9> */
[----:B------:R-:W2:Y:S04]  /*173e0*/  LDL.LU.64 R24, [R1+0x2038] ;  /* 0x0020380001187983 */ /* 0x000ea80000300a00 */
[----:B------:R1:W-:Y:S04]  /*173f0*/  STL.64 [R1+0x1ff0], R12 ;  /* 0x001ff00c01007387 */ /* 0x0003e80000100a00 */
[----:B-1----:R-:W2:Y:S02]  /*17400*/  LDL.LU.64 R12, [R1] ;  /* 0x00000000010c7983 */ /* 0x002ea40000300a00 */
[----:B--2---:R-:W-:-:S15]  /*17410*/  HMMA.1688.F32.TF32 R16, R4, R12, R16 ;  /* 0x0000000c0410723c */ /* 0x004fde0000081010 */
[----:B------:R-:W-:-:S04]  /*17420*/  NOP ;  /* 0x0000000000007918 */ /* 0x000fc80000000000 */
[----:B------:R-:W-:Y:S04]  /*17430*/  STL.64 [R1+0x180], R16 ;  /* 0x0001801001007387 */ /* 0x000fe80000100a00 */
[----:B------:R1:W-:Y:S04]  /*17440*/  STL.64 [R1+0x188], R18 ;  /* 0x0001881201007387 */ /* 0x0003e80000100a00 */
[----:B-1----:R-:W2:Y:S04]  /*17450*/  LDL.LU.64 R18, [R1+0x2030] ;  /* 0x0020300001127983 */ /* 0x002ea80000300a00 */
[----:B------:R-:W3:Y:S01]  /*17460*/  LDL.LU.64 R16, [R1+0x2028] ;  /* 0x0020280001107983 */ /* 0x000ee20000300a00 */
[----:B------:R-:W-:Y:S01]  /*17470*/  HMMA.1688.F32.TF32 R8, R4, R20, R8 ;  /* 0x000000140408723c */ /* 0x000fe20000081008 */
[----:B------:R-:W-:Y:S01]  /*17480*/  IMAD.MOV.U32 R2, RZ, RZ, R12 ;  /* 0x000000ffff027224 */ /* 0x000fe200078e000c */
[----:B------:R-:W-:Y:S01]  /*17490*/  MOV R28, R13 ;  /* 0x0000000d001c7202 */ /* 0x000fe20000000f00 */
[----:B--2---:R-:W-:-:S02]  /*174a0*/  IMAD.MOV.U32 R14, RZ, RZ, R18 ;  /* 0x000000ffff0e7224 */ /* 0x004fc400078e0012 */
[----:B---3--:R-:W-:Y:S02]  /*174b0*/  IMAD.MOV.U32 R12, RZ, RZ, R16 ;  /* 0x000000ffff0c7224 */ /* 0x008fe400078e0010 */
[----:B------:R-:W2:Y:S01]  /*174c0*/  LDL.LU R16, [R1+0x2020] ;  /* 0x0020200001107983 */ /* 0x000ea20000300800 */
[----:B------:R-:W-:-:S11]  /*174d0*/  IMAD.MOV.U32 R13, RZ, RZ, R17 ;  /* 0x000000ffff0d7224 */ /* 0x000fd600078e0011 */
[----:B------:R1:W-:Y:S01]  /*174e0*/  STL.64 [R1+0x170], R8 ;  /* 0x0001700801007387 */ /* 0x0003e20000100a00 */
[----:B------:R-:W-:-:S03]  /*174f0*/  IMAD.MOV.U32 R15, RZ, RZ, R19 ;  /* 0x000000ffff0f7224 */ /* 0x000fc600078e0013 */
[----:B------:R3:W-:Y:S04]  /*17500*/  STL.64 [R1+0x178], R10 ;  /* 0x0001780a01007387 */ /* 0x0007e80000100a00 */
[----:B------:R-:W2:Y:S04]  /*17510*/  LDL.LU R17, [R1+0x201c] ;  /* 0x00201c0001117983 */ /* 0x000ea80000300800 */
[----:B------:R-:W2:Y:S04]  /*17520*/  LDL.LU R18, [R1+0x2018] ;  /* 0x0020180001127983 */ /* 0x000ea80000300800 */
[----:B------:R-:W2:Y:S04]  /*17530*/  LDL.LU R19, [R1+0x2014] ;  /* 0x0020140001137983 */ /* 0x000ea80000300800 */
[----:B-1----:R-:W4:Y:S04]  /*17540*/  LDL.LU R8, [R1+0x2e0] ;  /* 0x0002e00001087983 */ /* 0x002f280000300800 */
[----:B------:R-:W4:Y:S04]  /*17550*/  LDL.LU R9, [R1+0x2e4] ;  /* 0x0002e40001097983 */ /* 0x000f280000300800 */
[----:B---3--:R-:W4:Y:S04]  /*17560*/  LDL.LU R10, [R1+0x2e8] ;  /* 0x0002e800010a7983 */ /* 0x008f280000300800 */
[----:B------:R-:W4:Y:S04]  /*17570*/  LDL.LU R11, [R1+0x2ec] ;  /* 0x0002ec00010b7983 */ /* 0x000f280000300800 */
[----:B------:R-:W-:Y:S04]  /*17580*/  STL.64 [R1+0x2000], R14 ;  /* 0x0020000e01007387 */ /* 0x000fe80000100a00 */
[----:B------:R1:W-:Y:S04]  /*17590*/  STL.64 [R1+0x1ff8], R12 ;  /* 0x001ff80c01007387 */ /* 0x0003e80000100a00 */
[----:B-1----:R-:W4:Y:S04]  /*175a0*/  LDL.LU.64 R12, [R1+0x50] ;  /* 0x00005000010c7983 */ /* 0x002f280000300a00 */
[----:B------:R1:W-:Y:S04]  /*175b0*/  STL.64 [R1+0x1fb8], R20 ;  /* 0x001fb81401007387 */ /* 0x0003e80000100a00 */
[----:B-1----:R-:W3:Y:S04]  /*175c0*/  LDL.LU R20, [R1+0x2c0] ;  /* 0x0002c00001147983 */ /* 0x002ee80000300800 */
[----:B------:R-:W3:Y:S04]  /*175d0*/  LDL.LU R21, [R1+0x2c4] ;  /* 0x0002c40001157983 */ /* 0x000ee80000300800 */
[----:B------:R-:W3:Y:S04]  /*175e0*/  LDL.LU R22, [R1+0x2c8] ;  /* 0x0002c80001167983 */ /* 0x000ee80000300800 */
[----:B------:R-:W3:Y:S01]  /*175f0*/  LDL.LU R23, [R1+0x2cc] ;  /* 0x0002cc0001177983 */ /* 0x000ee20000300800 */
[----:B--2---:R-:W-:Y:S03]  /*17600*/  HMMA.1688.F32.TF32 R4, R4, R24, R16 ;  /* 0x000000180404723c */ /* 0x004fe60000081010 */
[----:B---3--:R-:W-:Y:S04]  /*17610*/  STL.64 [R1+0x1fe8], R22 ;  /* 0x001fe81601007387 */ /* 0x008fe80000100a00 */
[----:B------:R1:W-:Y:S04]  /*17620*/  STL.64 [R1+0x1fe0], R20 ;  /* 0x001fe01401007387 */ /* 0x0003e80000100a00 */
[----:B-1----:R-:W2:Y:S04]  /*17630*/  LDL.LU.64 R20, [R1+0x40] ;  /* 0x0000400001147983 */ /* 0x002ea80000300a00 */
[----:B------:R-:W-:Y:S04]  /*17640*/  STL.64 [R1+0x1fb0], R26 ;  /* 0x001fb01a01007387 */ /* 0x000fe80000100a00 */
[----:B------:R1:W-:Y:S04]  /*17650*/  STL.64 [R1+0x1fa8], R24 ;  /* 0x001fa81801007387 */ /* 0x0003e80000100a00 */
[----:B------:R-:W-:Y:S04]  /*17660*/  STL.64 [R1+0x160], R4 ;  /* 0x0001600401007387 */ /* 0x000fe80000100a00 */
[----:B------:R-:W-:Y:S04]  /*17670*/  STL.64 [R1+0x168], R6 ;  /* 0x0001680601007387 */ /* 0x000fe80000100a00 */
[----:B-1----:R-:W3:Y:S04]  /*17680*/  LDL.LU R24, [R1+0x2b0] ;  /* 0x0002b00001187983 */ /* 0x002ee80000300800 */
[----:B------:R-:W3:Y:S04]  /*17690*/  LDL.LU R25, [R1+0x2b4] ;  /* 0x0002b40001197983 */ /* 0x000ee80000300800 */
[----:B------:R-:W2:Y:S04]  /*176a0*/  LDL.LU R26, [R1+0x2b8] ;  /* 0x0002b800011a7983 */ /* 0x000ea80000300800 */
[----:B------:R-:W2:Y:S04]  /*176b0*/  LDL.LU R27, [R1+0x2bc] ;  /* 0x0002bc00011b7983 */ /* 0x000ea80000300800 */
[----:B------:R-:W-:Y:S04]  /*176c0*/  LDS R4, [R0+UR8+0x10400] ;  /* 0x0104000800047984 */ /* 0x000fe80008000800 */
[----:B------:R-:W-:Y:S04]  /*176d0*/  LDS R6, [R0+UR8+0x12400] ;  /* 0x0124000800067984 */ /* 0x000fe80008000800 */
[----:B------:R-:W-:Y:S04]  /*176e0*/  LDS R5, [R29+UR8+0x10400] ;  /* 0x010400081d057984 */ /* 0x000fe80008000800 */
[----:B------:R-:W4:Y:S01]  /*176f0*/  LDS R7, [R29+UR8+0x12400] ;  /* 0x012400081d077984 */ /* 0x000f220008000800 */
[----:B------:R-:W-:Y:S01]  /*17700*/  IMAD.MOV.U32 R16, RZ, RZ, R2 ;  /* 0x000000ffff107224 */ /* 0x000fe200078e0002 */
[----:B------:R-:W-:Y:S01]  /*17710*/  MOV R17, R28 ;  /* 0x0000001c00117202 */ /* 0x000fe20000000f00 */
[----:B----4-:R-:W-:Y:S01]  /*17720*/  HMMA.1688.F32.TF32 R8, R4, R12, R8 ;  /* 0x0000000c0408723c */ /* 0x010fe20000081008 */
[----:B--2---:R-:W-:Y:S04]  /*17730*/  STL.64 [R1+0x1fd8], R26 ;  /* 0x001fd81a01007387 */ /* 0x004fe80000100a00 */
[----:B---3--:R1:W-:Y:S04]  /*17740*/  STL.64 [R1+0x1fd0], R24 ;  /* 0x001fd01801007387 */ /* 0x0083e80000100a00 */
[----:B-1----:R-:W2:Y:S04]  /*17750*/  LDL.LU.64 R24, [R1+0x30] ;  /* 0x0000300001187983 */ /* 0x002ea80000300a00 */
[----:B------:R-:W3:Y:S04]  /*17760*/  LDL.LU R2, [R1+0x2010] ;  /* 0x0020100001027983 */ /* 0x000ee80000300800 */
[----:B------:R1:W-:Y:S04]  /*17770*/  STL.64 [R1+0x1fc8], R16 ;  /* 0x001fc81001007387 */ /* 0x0003e80000100a00 */
[----:B-1----:R-:W4:Y:S04]  /*17780*/  LDL.LU R16, [R1+0x2a0] ;  /* 0x0002a00001107983 */ /* 0x002f280000300800 */
[----:B------:R-:W4:Y:S04]  /*17790*/  LDL.LU R17, [R1+0x2a4] ;  /* 0x0002a40001117983 */ /* 0x000f280000300800 */
[----:B------:R-:W4:Y:S04]  /*177a0*/  LDL.LU R18, [R1+0x2a8] ;  /* 0x0002a80001127983 */ /* 0x000f280000300800 */
[----:B------:R-:W4:Y:S04]  /*177b0*/  LDL.LU R19, [R1+0x2ac] ;  /* 0x0002ac0001137983 */ /* 0x000f280000300800 */
[----:B------:R1:W-:Y:S04]  /*177c0*/  STL.64 [R1+0x150], R8 ;  /* 0x0001500801007387 */ /* 0x0003e80000100a00 */
[----:B------:R1:W-:Y:S04]  /*177d0*/  STL.64 [R1+0x158], R10 ;  /* 0x0001580a01007387 */ /* 0x0003e80000100a00 */
[----:B-1----:R-:W2:Y:S01]  /*177e0*/  LDL.LU.64 R8, [R1+0x2008] ;  /* 0x0020080001087983 */ /* 0x002ea20000300a00 */
[----:B------:R-:W-:-:S03]  /*177f0*/  IMAD.MOV.U32 R11, RZ, RZ, R12 ;  /* 0x000000ffff0b7224 */ /* 0x000fc600078e000c */
        /* <DEDUP_REMOVED lines=8> */
[----:B--2---:R-:W-:-:S03]  /*17880*/  IMAD.MOV.U32 R15, RZ, RZ, R20 ;  /* 0x000000ffff0f7224 */ /* 0x004fc600078e0014 */
[----:B------:R-:W2:Y:S01]  /*17890*/  LDL.LU.64 R22, [R1+0x1fe8] ;  /* 0x001fe80001167983 */ /* 0x000ea20000300a00 */
[----:B------:R-:W-:-:S03]  /*178a0*/  IMAD.MOV.U32 R14, RZ, RZ, R21 ;  /* 0x000000ffff0e7224 */ /* 0x000fc600078e0015 */
[----:B------:R-:W2:Y:S02]  /*178b0*/  LDL.LU.64 R20, [R1+0x1fe0] ;  /* 0x001fe00001147983 */ /* 0x000ea40000300a00 */
[----:B--2---:R-:W-:-:S15]  /*178c0*/  HMMA.1688.F32.TF32 R20, R4, R24, R20 ;  /* 0x000000180414723c */ /* 0x004fde0000081014 */
[----:B------:R-:W-:-:S04]  /*178d0*/  NOP ;  /* 0x0000000000007918 */ /* 0x000fc80000000000 */
[----:B------:R1:W-:Y:S04]  /*178e0*/  STL.64 [R1+0x130], R20 ;  /* 0x0001301401007387 */ /* 0x0003e80000100a00 */
[----:B------:R-:W-:Y:S04]  /*178f0*/  STL.64 [R1+0x138], R22 ;  /* 0x0001381601007387 */ /* 0x000fe80000100a00 */
[----:B------:R-:W2:Y:S01]  /*17900*/  LDL.LU.64 R26, [R1+0x1fd8] ;  /* 0x001fd800011a7983 */ /* 0x000ea20000300a00 */
[----:B-1----:R-:W-:Y:S01]  /*17910*/  IMAD.MOV.U32 R21, RZ, RZ, R24 ;  /* 0x000000ffff157224 */ /* 0x002fe200078e0018 */
[----:B------:R-:W-:-:S02]  /*17920*/  MOV R20, R25 ;  /* 0x0000001900147202 */ /* 0x000fc40000000f00 */
[----:B------:R-:W2:Y:S04]  /*17930*/  LDL.LU.64 R24, [R1+0x1fd0] ;  /* 0x001fd00001187983 */ /* 0x000ea80000300a00 */
[----:B------:R1:W-:Y:S01]  /*17940*/  STL.64 [R1+0x1f58], R8 ;  /* 0x001f580801007387 */ /* 0x0003e20000100a00 */
[C---:B----4-:R-:W-:Y:S08]  /*17950*/  HMMA.1688.F32.TF32 R16, R4.reuse, R12, R16 ;  /* 0x0000000c0410723c */ /* 0x050ff00000081010 */
[----:B--2---:R-:W-:Y:S01]  /*17960*/  HMMA.1688.F32.TF32 R24, R4, R8, R24 ;  /* 0x000000080418723c */ /* 0x004fe20000081018 */
[----:B-1----:R-:W-:-:S02]  /*17970*/  IMAD.MOV.U32 R8, RZ, RZ, R21 ;  /* 0x000000ffff087224 */ /* 0x002fc400078e0015 */
[----:B------:R-:W-:-:S15]  /*17980*/  IMAD.MOV.U32 R9, RZ, RZ, R20 ;  /* 0x000000ffff097224 */ /* 0x000fde00078e0014 */
[----:B------:R-:W-:Y:S01]  /*17990*/  NOP ;  /* 0x0000000000007918 */ /* 0x000fe20000000000 */
[----:B------:R-:W-:Y:S04]  /*179a0*/  STL.64 [R1+0x120], R24 ;  /* 0x0001201801007387 */ /* 0x000fe80000100a00 */
[----:B------:R-:W-:Y:S04]  /*179b0*/  STL.64 [R1+0x128], R26 ;  /* 0x0001281a01007387 */ /* 0x000fe80000100a00 */
[----:B------:R1:W-:Y:S02]  /*179c0*/  STL.64 [R1+0x1f70], R8 ;  /* 0x001f700801007387 */ /* 0x0003e40000100a00 */
[----:B-1----:R-:W-:-:S02]  /*179d0*/  IMAD.MOV.U32 R8, RZ, RZ, R15 ;  /* 0x000000ffff087224 */ /* 0x002fc400078e000f */
[----:B------:R-:W-:-:S05]  /*179e0*/  IMAD.MOV.U32 R9, RZ, RZ, R14 ;  /* 0x000000ffff097224 */ /* 0x000fca00078e000e */
[----:B------:R1:W-:Y:S04]  /*179f0*/  STL.64 [R1+0x1f88], R8 ;  /* 0x001f880801007387 */ /* 0x0003e80000100a00 */
[----:B------:R-:W2:Y:S04]  /*17a00*/  LDL.LU R20, [R1+0x290] ;  /* 0x0002900001147983 */ /* 0x000ea80000300800 */
[----:B------:R-:W2:Y:S04]  /*17a10*/  LDL.LU R21, [R1+0x294] ;  /* 0x0002940001157983 */ /* 0x000ea80000300800 */
[----:B------:R-:W2:Y:S01]  /*17a20*/  LDL.LU R22, [R1+0x298] ;  /* 0x0002980001167983 */ /* 0x000ea20000300800 */
[----:B-1----:R-:W-:Y:S01]  /*17a30*/  IMAD.MOV.U32 R8, RZ, RZ, R11 ;  /* 0x000000ffff087224 */ /* 0x002fe200078e000b */
[----:B------:R-:W-:-:S02]  /*17a40*/  MOV R9, R10 ;  /* 0x0000000a00097202 */ /* 0x000fc40000000f00 */
[----:B------:R-:W2:Y:S04]  /*17a50*/  LDL.LU R23, [R1+0x29c] ;  /* 0x00029c0001177983 */ /* 0x000ea80000300800 */
[----:B------:R-:W4:Y:S04]  /*17a60*/  LDL.LU R24, [R1+0x280] ;  /* 0x0002800001187983 */ /* 0x000f280000300800 */
[----:B------:R-:W4:Y:S04]  /*17a70*/  LDL.LU R25, [R1+0x284] ;  /* 0x0002840001197983 */ /* 0x000f280000300800 */
[----:B------:R-:W4:Y:S04]  /*17a80*/  LDL.LU R26, [R1+0x288] ;  /* 0x00028800011a7983 */ /* 0x000f280000300800 */
[----:B------:R-:W4:Y:S04]  /*17a90*/  LDL.LU R27, [R1+0x28c] ;  /* 0x00028c00011b7983 */ /* 0x000f280000300800 */
[----:B------:R1:W-:Y:S04]  /*17aa0*/  STL.64 [R1+0x1fa0], R8 ;  /* 0x001fa00801007387 */ /* 0x0003e80000100a00 */
[----:B-1----:R-:W2:Y:S04]  /*17ab0*/  LDL.LU R8, [R1+0xb0] ;  /* 0x0000b00001087983 */ /* 0x002ea80000300800 */
[----:B------:R-:W2:Y:S04]  /*17ac0*/  LDL.LU R9, [R1+0xb4] ;  /* 0x0000b40001097983 */ /* 0x000ea80000300800 */
[----:B------:R-:W2:Y:S04]  /*17ad0*/  LDL.LU R10, [R1+0xb8] ;  /* 0x0000b800010a7983 */ /* 0x000ea80000300800 */
[----:B------:R-:W2:Y:S04]  /*17ae0*/  LDL.LU R11, [R1+0xbc] ;  /* 0x0000bc00010b7983 */ /* 0x000ea80000300800 */
[----:B------:R1:W-:Y:S04]  /*17af0*/  STL.64 [R1+0x110], R16 ;  /* 0x0001101001007387 */ /* 0x0003e80000100a00 */
[----:B------:R-:W-:Y:S04]  /*17b00*/  STL.64 [R1+0x118], R18 ;  /* 0x0001181201007387 */ /* 0x000fe80000100a00 */
[----:B-1----:R-:W2:Y:S04]  /*17b10*/  LDL.LU.64 R16, [R1+0x1fc8] ;  /* 0x001fc80001107983 */ /* 0x002ea80000300a00 */
        /* <DEDUP_REMOVED lines=8> */
[----:B------:R-:W2:Y:S01]  /*17ba0*/  LDL.LU R13, [R1+0x264] ;  /* 0x00026400010d7983 */ /* 0x000ea20000300800 */
[----:B---3--:R-:W-:-:S02]  /*17bb0*/  IMAD.MOV.U32 R14, RZ, RZ, R2 ;  /* 0x000000ffff0e7224 */ /* 0x008fc400078e0002 */
[----:B------:R-:W-:Y:S01]  /*17bc0*/  IMAD.MOV.U32 R15, RZ, RZ, R3 ;  /* 0x000000ffff0f7224 */ /* 0x000fe200078e0003 */
[----:B------:R-:W3:Y:S04]  /*17bd0*/  LDL.LU R2, [R1+0x1fc4] ;  /* 0x001fc40001027983 */ /* 0x000ee80000300800 */
[----:B------:R-:W3:Y:S04]  /*17be0*/  LDL.LU R3, [R1+0x1fc0] ;  /* 0x001fc00001037983 */ /* 0x000ee80000300800 */
[----:B------:R-:W-:Y:S04]  /*17bf0*/  STL.64 [R1+0x1f80], R14 ;  /* 0x001f800e01007387 */ /* 0x000fe80000100a00 */
[----:B--2---:R1:W-:Y:S04]  /*17c00*/  STL.64 [R1+0x1f78], R12 ;  /* 0x001f780c01007387 */ /* 0x0043e80000100a00 */
[----:B-1----:R-:W2:Y:S04]  /*17c10*/  LDL.LU R12, [R1+0xc0] ;  /* 0x0000c000010c7983 */ /* 0x002ea80000300800 */
[----:B------:R-:W2:Y:S04]  /*17c20*/  LDL.LU R13, [R1+0xc4] ;  /* 0x0000c400010d7983 */ /* 0x000ea80000300800 */
[----:B------:R-:W2:Y:S04]  /*17c30*/  LDL.LU R14, [R1+0xc8] ;  /* 0x0000c800010e7983 */ /* 0x000ea80000300800 */
[----:B------:R-:W2:Y:S01]  /*17c40*/  LDL.LU R15, [R1+0xcc] ;  /* 0x0000cc00010f7983 */ /* 0x000ea20000300800 */
[C---:B------:R-:W-:Y:S03]  /*17c50*/  HMMA.1688.F32.TF32 R20, R4.reuse, R16, R20 ;  /* 0x000000100414723c */ /* 0x040fe60000081014 */
[----:B--2---:R-:W-:Y:S04]  /*17c60*/  STL.64 [R1+0x1f98], R14 ;  /* 0x001f980e01007387 */ /* 0x004fe80000100a00 */
[----:B------:R1:W-:Y:S04]  /*17c70*/  STL.64 [R1+0x1f90], R12 ;  /* 0x001f900c01007387 */ /* 0x0003e80000100a00 */
[----:B-1----:R-:W2:Y:S04]  /*17c80*/  LDL.LU R12, [R1+0x270] ;  /* 0x00027000010c7983 */ /* 0x002ea80000300800 */
[----:B------:R-:W2:Y:S04]  /*17c90*/  LDL.LU R13, [R1+0x274] ;  /* 0x00027400010d7983 */ /* 0x000ea80000300800 */
[----:B------:R1:W-:Y:S04]  /*17ca0*/  STL.64 [R1+0x100], R20 ;  /* 0x0001001401007387 */ /* 0x0003e80000100a00 */
[----:B------:R2:W-:Y:S04]  /*17cb0*/  STL.64 [R1+0x108], R22 ;  /* 0x0001081601007387 */ /* 0x0005e80000100a00 */
[----:B-1----:R-:W4:Y:S02]  /*17cc0*/  LDL.LU.64 R20, [R1+0x1fb8] ;  /* 0x001fb80001147983 */ /* 0x002f240000300a00 */
[----:B----4-:R-:W-:-:S15]  /*17cd0*/  HMMA.1688.F32.TF32 R24, R4, R20, R24 ;  /* 0x000000140418723c */ /* 0x010fde0000081018 */
[----:B------:R-:W-:-:S04]  /*17ce0*/  NOP ;  /* 0x0000000000007918 */ /* 0x000fc80000000000 */
[----:B--2---:R-:W-:Y:S01]  /*17cf0*/  IMAD.MOV.U32 R22, RZ, RZ, R26 ;  /* 0x000000ffff167224 */ /* 0x004fe200078e001a */
[----:B------:R1:W-:Y:S01]  /*17d00*/  STL.64 [R1+0xf0], R24 ;  /* 0x0000f01801007387 */ /* 0x0003e20000100a00 */
[----:B------:R-:W-:-:S03]  /*17d10*/  MOV R23, R27 ;  /* 0x0000001b00177202 */ /* 0x000fc60000000f00 */
[----:B------:R-:W2:Y:S04]  /*17d20*/  LDL.LU.64 R26, [R1+0x1fb0] ;  /* 0x001fb000011a7983 */ /* 0x000ea80000300a00 */
[----:B-1----:R-:W4:Y:S01]  /*17d30*/  LDL.LU.64 R24, [R1+0x1fa8] ;  /* 0x001fa80001187983 */ /* 0x002f220000300a00 */
[----:B---3--:R-:W-:Y:S02]  /*17d40*/  IMAD.MOV.U32 R14, RZ, RZ, R3 ;  /* 0x000000ffff0e7224 */ /* 0x008fe400078e0003 */
[----:B------:R-:W-:Y:S01]  /*17d50*/  IMAD.MOV.U32 R15, RZ, RZ, R2 ;  /* 0x000000ffff0f7224 */ /* 0x000fe200078e0002 */
[----:B----4-:R-:W-:Y:S01]  /*17d60*/  HMMA.1688.F32.TF32 R4, R4, R24, R8 ;  /* 0x000000180404723c */ /* 0x010fe20000081008 */
[----:B------:R-:W3:-:S15]  /*17d70*/  LDL.LU.64 R8, [R1+0x1fa0] ;  /* 0x001fa00001087983 */ /* 0x000ede0000300a00 */
[----:B------:R-:W-:-:S03]  /*17d80*/  NOP ;  /* 0x0000000000007918 */ /* 0x000fc60000000000 */
[----:B------:R-:W-:Y:S04]  /*17d90*/  STL.64 [R1+0xe0], R4 ;  /* 0x0000e00401007387 */ /* 0x000fe80000100a00 */
[----:B------:R-:W-:Y:S04]  /*17da0*/  STL.64 [R1+0xe8], R6 ;  /* 0x0000e80601007387 */ /* 0x000fe80000100a00 */
[----:B------:R-:W-:Y:S04]  /*17db0*/  LDS R4, [R0+UR8+0x10600] ;  /* 0x0106000800047984 */ /* 0x000fe80008000800 */
[----:B------:R-:W-:Y:S04]  /*17dc0*/  LDS R6, [R0+UR8+0x12600] ;  /* 0x0126000800067984 */ /* 0x000fe80008000800 */
[----:B------:R-:W-:Y:S04]  /*17dd0*/  LDS R5, [R29+UR8+0x10600] ;  /* 0x010600081d057984 */ /* 0x000fe80008000800 */
[----:B------:R-:W3:Y:S02]  /*17de0*/  LDS R7, [R29+UR8+0x12600] ;  /* 0x012600081d077984 */ /* 0x000ee40008000800 */
[----:B---3--:R-:W-:Y:S02]  /*17df0*/  HMMA.1688.F32.TF32 R8, R4, R8, R12 ;  /* 0x000000080408723c */ /* 0x008fe4000008100c */
[----:B------:R-:W3:Y:S04]  /*17e00*/  LDL.LU.64 R14, [R1+0x1f98] ;  /* 0x001f9800010e7983 */ /* 0x000ee80000300a00 */
[----:B------:R-:W3:-:S13]  /*17e10*/  LDL.LU.64 R12, [R1+0x1f90] ;  /* 0x001f9000010c7983 */ /* 0x000eda0000300a00 */
[----:B------:R1:W-:Y:S04]  /*17e20*/  STL.64 [R1+0xd0], R8 ;  /* 0x0000d00801007387 */ /* 0x0003e80000100a00 */
[----:B------:R3:W-:Y:S04]  /*17e30*/  STL.64 [R1+0xd8], R10 ;  /* 0x0000d80a01007387 */ /* 0x0007e80000100a00 */
[----:B-1----:R-:W3:Y:S02]  /*17e40*/  LDL.LU.64 R8, [R1+0x1f88] ;  /* 0x001f880001087983 */ /* 0x002ee40000300a00 */
        /* <DEDUP_REMOVED lines=13> */
[----:B------:R-:W3:-:S15]  /*17f20*/  LDL.LU.64 R12, [R1+0x1f50] ;  /* 0x001f5000010c7983 */ /* 0x000ede0000300a00 */
[----:B------:R-:W-:Y:S02]  /*17f30*/  NOP ;  /* 0x0000000000007918 */ /* 0x000fe40000000000 */
[----:B------:R-:W-:Y:S04]  /*17f40*/  STL.64 [R1+0xa0], R8 ;  /* 0x0000a00801007387 */ /* 0x000fe80000100a00 */
[----:B------:R1:W-:Y:S04]  /*17f50*/  STL.64 [R1+0xa8], R10 ;  /* 0x0000a80a01007387 */ /* 0x0003e80000100a00 */
[----:B-1----:R-:W3:Y:S04]  /*17f60*/  LDL.LU.64 R10, [R1+0x1f48] ;  /* 0x001f4800010a7983 */ /* 0x002ee80000300a00 */
[----:B------:R-:W3:Y:S02]  /*17f70*/  LDL.LU.64 R8, [R1+0x1f40] ;  /* 0x001f400001087983 */ /* 0x000ee40000300a00 */
[----:B---3--:R-:W-:Y:S02]  /*17f80*/  HMMA.1688.F32.TF32 R12, R4, R12, R8 ;  /* 0x0000000c040c723c */ /* 0x008fe40000081008 */
[----:B------:R-:W3:Y:S04]  /*17f90*/  LDL.LU.64 R10, [R1+0x1f38] ;  /* 0x001f3800010a7983 */ /* 0x000ee80000300a00 */
[----:B------:R-:W3:-:S13]  /*17fa0*/  LDL.LU.64 R8, [R1+0x1f30] ;  /* 0x001f300001087983 */ /* 0x000eda0000300a00 */
[----:B------:R-:W-:Y:S04]  /*17fb0*/  STL.64 [R1+0x90], R12 ;  /* 0x0000900c01007387 */ /* 0x000fe80000100a00 */
[----:B------:R1:W-:Y:S04]  /*17fc0*/  STL.64 [R1+0x98], R14 ;  /* 0x0000980e01007387 */ /* 0x0003e80000100a00 */
[----:B-1----:R-:W4:Y:S04]  /*17fd0*/  LDL.LU.64 R14, [R1+0x1f28] ;  /* 0x001f2800010e7983 */ /* 0x002f280000300a00 */
[----:B------:R-:W4:Y:S01]  /*17fe0*/  LDL.LU.64 R12, [R1+0x1f20] ;  /* 0x001f2000010c7983 */ /* 0x000f220000300a00 */
[C---:B---3--:R-:W-:Y:S03]  /*17ff0*/  HMMA.1688.F32.TF32 R16, R4.reuse, R16, R8 ;  /* 0x000000100410723c */ /* 0x048fe60000081008 */
[----:B------:R-:W3:Y:S04]  /*18000*/  LDL.LU.64 R10, [R1+0x1f18] ;  /* 0x001f1800010a7983 */ /* 0x000ee80000300a00 */
[----:B------:R-:W3:Y:S01]  /*18010*/  LDL.LU.64 R8, [R1+0x1f10] ;  /* 0x001f100001087983 */ /* 0x000ee20000300a00 */
[C---:B----4-:R-:W-:Y:S11]  /*18020*/  HMMA.1688.F32.TF32 R12, R4.reuse, R20, R12 ;  /* 0x00000014040c723c */ /* 0x050ff6000008100c */
[----:B------:R-:W-:Y:S04]  /*18030*/  STL.64 [R1+0x80], R16 ;  /* 0x0000801001007387 */ /* 0x000fe80000100a00 */
[----:B------:R-:W-:Y:S04]  /*18040*/  STL.64 [R1+0x88], R18 ;  /* 0x0000881201007387 */ /* 0x000fe80000100a00 */
[----:B------:R-:W-:Y:S04]  /*18050*/  LDS R18, [R0+UR8+0x16600] ;  /* 0x0166000800127984 */ /* 0x000fe80008000800 */
[----:B------:R-:W-:Y:S04]  /*18060*/  LDS R19, [R29+UR8+0x16600] ;  /* 0x016600081d137984 */ /* 0x000fe80008000800 */
[----:B------:R-:W-:Y:S04]  /*18070*/  LDS R16, [R0+UR8+0x14600] ;  /* 0x0146000800107984 */ /* 0x000fe80008000800 */
[----:B------:R-:W-:Y:S04]  /*18080*/  STL.64 [R1+0x70], R12 ;  /* 0x0000700c01007387 */ /* 0x000fe80000100a00 */
[----:B------:R-:W-:Y:S04]  /*18090*/  STL.64 [R1+0x78], R14 ;  /* 0x0000780e01007387 */ /* 0x000fe80000100a00 */
[----:B------:R-:W-:Y:S04]  /*180a0*/  LDS R14, [R0+UR8+0x16400] ;  /* 0x01640008000e7984 */ /* 0x000fe80008000800 */
[----:B------:R-:W-:Y:S04]  /*180b0*/  LDS R15, [R29+UR8+0x16400] ;  /* 0x016400081d0f7984 */ /* 0x000fe80008000800 */
[----:B------:R-:W-:Y:S04]  /*180c0*/  LDS R12, [R0+UR8+0x14400] ;  /* 0x01440008000c7984 */ /* 0x000fe80008000800 */
[----:B------:R-:W-:Y:S04]  /*180d0*/  LDS R13, [R29+UR8+0x14400] ;  /* 0x014400081d0d7984 */ /* 0x000fe80008000800 */
[----:B------:R-:W-:Y:S01]  /*180e0*/  LDS R17, [R29+UR8+0x14600] ;  /* 0x014600081d117984 */ /* 0x000fe20008000800 */
[----:B---3--:R-:W-:Y:S03]  /*180f0*/  HMMA.1688.F32.TF32 R8, R4, R24, R8 ;  /* 0x000000180408723c */ /* 0x008fe60000081008 */
[----:B------:R-:W-:Y:S04]  /*18100*/  LDS R4, [R0+UR8+0x14000] ;  /* 0x0140000800047984 */ /* 0x000fe80008000800 */
[----:B------:R-:W-:Y:S04]  /*18110*/  LDS R6, [R0+UR8+0x16000] ;  /* 0x0160000800067984 */ /* 0x000fe80008000800 */
[----:B------:R-:W-:Y:S04]  /*18120*/  LDS R5, [R29+UR8+0x14000] ;  /* 0x014000081d057984 */ /* 0x000fe80008000800 */
[----:B------:R-:W-:Y:S04]  /*18130*/  LDS R7, [R29+UR8+0x16000] ;  /* 0x016000081d077984 */ /* 0x000fe80008000800 */
[----:B------:R-:W-:-:S02]  /*18140*/  IMAD.MOV.U32 R3, RZ, RZ, R10 ;  /* 0x000000ffff037224 */ /* 0x000fc400078e000a */
[----:B------:R-:W-:Y:S01]  /*18150*/  IMAD.MOV.U32 R2, RZ, RZ, R11 ;  /* 0x000000ffff027224 */ /* 0x000fe200078e000b */
[----:B------:R-:W-:Y:S01]  /*18160*/  LDS R10, [R0+UR8+0x16200] ;  /* 0x01620008000a7984 */ /* 0x000fe20008000800 */
[----:B------:R-:W-:Y:S02]  /*18170*/  IMAD.MOV.U32 R28, RZ, RZ, R8 ;  /* 0x000000ffff1c7224 */ /* 0x000fe400078e0008 */
[----:B------:R-:W-:Y:S01]  /*18180*/  IMAD.MOV.U32 R25, RZ, RZ, R9 ;  /* 0x000000ffff197224 */ /* 0x000fe200078e0009 */
[----:B------:R-:W1:Y:S04]  /*18190*/  LDS R11, [R29+UR8+0x16200] ;  /* 0x016200081d0b7984 */ /* 0x000e680008000800 */
[----:B------:R-:W-:Y:S04]  /*181a0*/  LDS R8, [R0+UR8+0x14200] ;  /* 0x0142000800087984 */ /* 0x000fe80008000800 */
[----:B------:R-:W3:Y:S04]  /*181b0*/  LDS R9, [R29+UR8+0x14200] ;  /* 0x014200081d097984 */ /* 0x000ee80008000800 */
[----:B------:R-:W-:Y:S04]  /*181c0*/  STL [R1+0x1d7c], R25 ;  /* 0x001d7c1901007387 */ /* 0x000fe80000100800 */
[----:B--2---:R-:W-:Y:S04]  /*181d0*/  STL.64 [R1+0x1ef8], R26 ;  /* 0x001ef81a01007387 */ /* 0x004fe80000100a00 */
[----:B------:R-:W-:Y:S04]  /*181e0*/  STL [R1+0x1d78], R28 ;  /* 0x001d781c01007387 */ /* 0x000fe80000100800 */
[----:B-1----:R-:W-:Y:S04]  /*181f0*/  STL.64 [R1+0x1ea8], R10 ;  /* 0x001ea80a01007387 */ /* 0x002fe80000100a00 */
[----:B---3--:R1:W-:Y:S04]  /*18200*/  STL.64 [R1+0x1ea0], R8 ;  /* 0x001ea00801007387 */ /* 0x0083e80000100a00 */
[----:B-1----:R-:W2:Y:S04]  /*18210*/  LDL.LU R8, [R1+0x240] ;  /* 0x0002400001087983 */ /* 0x002ea80000300800 */
[----:B------:R-:W2:Y:S04]  /*18220*/  LDL.LU R9, [R1+0x244] ;  /* 0x0002440001097983 */ /* 0x000ea80000300800 */
[----:B------:R-:W3:Y:S04]  /*18230*/  LDL.LU R10, [R1+0x248] ;  /* 0x00024800010a7983 */ /* 0x000ee80000300800 */
[----:B------:R-:W3:Y:S04]  /*18240*/  LDL.LU R11, [R1+0x24c] ;  /* 0x00024c00010b7983 */ /* 0x000ee80000300800 */
[----:B------:R-:W4:Y:S04]  /*18250*/  LDL.LU R24, [R1+0x250] ;  /* 0x0002500001187983 */ /* 0x000f280000300800 */
[----:B------:R-:W4:Y:S04]  /*18260*/  LDL.LU R25, [R1+0x254] ;  /* 0x0002540001197983 */ /* 0x000f280000300800 */
[----:B------:R-:W4:Y:S04]  /*18270*/  LDL.LU R26, [R1+0x258] ;  /* 0x00025800011a7983 */ /* 0x000f280000300800 */
[----:B------:R-:W4:Y:S04]  /*18280*/  LDL.LU R27, [R1+0x25c] ;  /* 0x00025c00011b7983 */ /* 0x000f280000300800 */
[----:B---3--:R1:W-:Y:S04]  /*18290*/  STL.64 [R1+0x1f08], R10 ;  /* 0x001f080a01007387 */ /* 0x0083e80000100a00 */
[----:B--2---:R-:W-:Y:S04]  /*182a0*/  STL.64 [R1+0x1f00], R8 ;  /* 0x001f000801007387 */ /* 0x004fe80000100a00 */
[----:B-1----:R-:W4:Y:S04]  /*182b0*/  LDL.64 R10, [R1+0x58] ;  /* 0x00005800010a7983 */ /* 0x002f280000100a00 */
[----:B------:R1:W-:Y:S04]  /*182c0*/  STL.64 [R1+0x1e18], R14 ;  /* 0x001e180e01007387 */ /* 0x0003e80000100a00 */
[----:B------:R-:W-:Y:S04]  /*182d0*/  STL.64 [R1+0x1e10], R12 ;  /* 0x001e100c01007387 */ /* 0x000fe80000100a00 */
[----:B-1----:R-:W2:Y:S04]  /*182e0*/  LDL.64 R14, [R1+0x48] ;  /* 0x00004800010e7983 */ /* 0x002ea80000100a00 */
[----:B------:R1:W-:Y:S04]  /*182f0*/  STL.64 [R1+0x1d88], R18 ;  /* 0x001d881201007387 */ /* 0x0003e80000100a00 */
[----:B------:R-:W-:Y:S04]  /*18300*/  STL.64 [R1+0x1d80], R16 ;  /* 0x001d801001007387 */ /* 0x000fe80000100a00 */
[----:B-1----:R-:W3:Y:S04]  /*18310*/  LDL R18, [R1+0x8] ;  /* 0x0000080001127983 */ /* 0x002ee80000100800 */
[----:B------:R-:W3:Y:S04]  /*18320*/  LDL R19, [R1+0xc] ;  /* 0x00000c0001137983 */ /* 0x000ee80000100800 */
[----:B---3--:R1:W-:Y:S04]  /*18330*/  STL.64 [R1+0x1ed8], R18 ;  /* 0x001ed81201007387 */ /* 0x0083e80000100a00 */
[----:B-1----:R-:W3:Y:S04]  /*18340*/  LDL.64 R18, [R1+0x18] ;  /* 0x0000180001127983 */ /* 0x002ee80000100a00 */
[----:B---3--:R1:W-:Y:S04]  /*18350*/  STL.64 [R1+0x1ee0], R18 ;  /* 0x001ee01201007387 */ /* 0x0083e80000100a00 */
[----:B------:R-:W3:Y:S04]  /*18360*/  LDL.LU R16, [R1+0x220] ;  /* 0x0002200001107983 */ /* 0x000ee80000300800 */
[----:B------:R-:W3:Y:S04]  /*18370*/  LDL.LU R17, [R1+0x224] ;  /* 0x0002240001117983 */ /* 0x000ee80000300800 */
[----:B-1----:R-:W2:Y:S04]  /*18380*/  LDL.LU R18, [R1+0x228] ;  /* 0x0002280001127983 */ /* 0x002ea80000300800 */
[----:B------:R-:W2:Y:S01]  /*18390*/  LDL.LU R19, [R1+0x22c] ;  /* 0x00022c0001137983 */ /* 0x000ea20000300800 */
[----:B----4-:R-:W-:Y:S01]  /*183a0*/  HMMA.1688.F32.TF32 R24, R4, R10, R24 ;  /* 0x0000000a0418723c */ /* 0x010fe20000081018 */
[----:B------:R-:W-:Y:S01]  /*183b0*/  IMAD.MOV.U32 R21, RZ, RZ, R10 ;  /* 0x000000ffff157224 */ /* 0x000fe200078e000a */
[----:B------:R-:W-:Y:S01]  /*183c0*/  MOV R20, R11 ;  /* 0x0000000b00147202 */ /* 0x000fe20000000f00 */
[----:B--2---:R-:W-:Y:S04]  /*183d0*/  STL.64 [R1+0x1ef0], R18 ;  /* 0x001ef01201007387 */ /* 0x004fe80000100a00 */
[----:B---3--:R1:W-:Y:S04]  /*183e0*/  STL.64 [R1+0x1ee8], R16 ;  /* 0x001ee81001007387 */ /* 0x0083e80000100a00 */
[----:B-1----:R-:W2:Y:S04]  /*183f0*/  LDL.LU R16, [R1+0x230] ;  /* 0x0002300001107983 */ /* 0x002ea80000300800 */
[----:B------:R-:W2:Y:S04]  /*18400*/  LDL.LU R17, [R1+0x234] ;  /* 0x0002340001117983 */ /* 0x000ea80000300800 */
[----:B------:R-:W2:Y:S04]  /*18410*/  LDL.LU R18, [R1+0x238] ;  /* 0x0002380001127983 */ /* 0x000ea80000300800 */
[----:B------:R-:W2:Y:S04]  /*18420*/  LDL.LU R19, [R1+0x23c] ;  /* 0x00023c0001137983 */ /* 0x000ea80000300800 */
[----:B------:R-:W3:Y:S04]  /*18430*/  LDL.LU.64 R10, [R1+0x1f08] ;  /* 0x001f0800010a7983 */ /* 0x000ee80000300a00 */
[----:B------:R-:W3:Y:S04]  /*18440*/  LDL.LU.64 R8, [R1+0x1f00] ;  /* 0x001f000001087983 */ /* 0x000ee80000300a00 */
[----:B------:R1:W-:Y:S04]  /*18450*/  STL.64 [R1+0x250], R24 ;  /* 0x0002501801007387 */ /* 0x0003e80000100a00 */
[----:B------:R4:W-:Y:S01]  /*18460*/  STL [R1+0x258], R26 ;  /* 0x0002581a01007387 */ /* 0x0009e20000100800 */
[----:B-1----:R-:W-:-:S03]  /*18470*/  IMAD.MOV.U32 R24, RZ, RZ, R27 ;  /* 0x000000ffff187224 */ /* 0x002fc600078e001b */
[----:B----4-:R-:W4:Y:S01]  /*18480*/  LDL.LU.64 R26, [R1+0x1ef8] ;  /* 0x001ef800011a7983 */ /* 0x010f220000300a00 */
[----:B---3--:R-:W-:Y:S03]  /*18490*/  HMMA.1688.F32.TF32 R8, R4, R14, R8 ;  /* 0x0000000e0408723c */ /* 0x008fe60000081008 */
[----:B----4-:R-:W-:Y:S04]  /*184a0*/  STL.64 [R1+0x1eb8], R26 ;  /* 0x001eb81a01007387 */ /* 0x010fe80000100a00 */
[----:B------:R1:W-:Y:S04]  /*184b0*/  STL [R1+0x1eb0], R24 ;  /* 0x001eb01801007387 */ /* 0x0003e80000100800 */
[----:B-1----:R-:W3:Y:S04]  /*184c0*/  LDL.LU R24, [R1+0x200] ;  /* 0x0002000001187983 */ /* 0x002ee80000300800 */
[----:B------:R-:W3:Y:S04]  /*184d0*/  LDL.LU R25, [R1+0x204] ;  /* 0x0002040001197983 */ /* 0x000ee80000300800 */
[----:B------:R-:W3:Y:S04]  /*184e0*/  LDL.LU R26, [R1+0x208] ;  /* 0x00020800011a7983 */ /* 0x000ee80000300800 */
[----:B------:R-:W3:Y:S04]  /*184f0*/  LDL.LU R27, [R1+0x20c] ;  /* 0x00020c00011b7983 */ /* 0x000ee80000300800 */
[----:B------:R1:W-:Y:S04]  /*18500*/  STL.64 [R1+0x240], R8 ;  /* 0x0002400801007387 */ /* 0x0003e80000100a00 */
[----:B------:R-:W-:Y:S04]  /*18510*/  STL.64 [R1+0x248], R10 ;  /* 0x0002480a01007387 */ /* 0x000fe80000100a00 */
[----:B------:R-:W4:Y:S01]  /*18520*/  LDL.LU R12, [R1+0x180] ;  /* 0x00018000010c7983 */ /* 0x000f220000300800 */
[----:B-1----:R-:W-:-:S03]  /*18530*/  IMAD.MOV.U32 R9, RZ, RZ, R14 ;  /* 0x000000ffff097224 */ /* 0x002fc600078e000e */
[----:B------:R-:W4:Y:S01]  /*18540*/  LDL.LU R13, [R1+0x184] ;  /* 0x00018400010d7983 */ /* 0x000f220000300800 */
[----:B------:R-:W-:-:S03]  /*18550*/  IMAD.MOV.U32 R8, RZ, RZ, R15 ;  /* 0x000000ffff087224 */ /* 0x000fc600078e000f */
[----:B------:R-:W2:Y:S04]  /*18560*/  LDL.LU R14, [R1+0x188] ;  /* 0x00018800010e7983 */ /* 0x000ea80000300800 */
[----:B------:R-:W2:Y:S04]  /*18570*/  LDL.LU R15, [R1+0x18c] ;  /* 0x00018c00010f7983 */ /* 0x000ea80000300800 */
[----:B--2---:R1:W-:Y:S04]  /*18580*/  STL.64 [R1+0x1e38], R14 ;  /* 0x001e380e01007387 */ /* 0x0043e80000100a00 */
[----:B----4-:R-:W-:Y:S04]  /*18590*/  STL.64 [R1+0x1e30], R12 ;  /* 0x001e300c01007387 */ /* 0x010fe80000100a00 */
[----:B-1----:R-:W2:Y:S02]  /*185a0*/  LDL.64 R14, [R1+0x38] ;  /* 0x00003800010e7983 */ /* 0x002ea40000100a00 */
        /* <DEDUP_REMOVED lines=8> */
[----:B------:R-:W4:Y:S04]  /*18630*/  LDL.LU R12, [R1+0x190] ;  /* 0x00019000010c7983 */ /* 0x000f280000300800 */
[----:B------:R-:W4:Y:S04]  /*18640*/  LDL.LU R13, [R1+0x194] ;  /* 0x00019400010d7983 */ /* 0x000f280000300800 */
[----:B------:R-:W2:Y:S04]  /*18650*/  LDL.LU R14, [R1+0x198] ;  /* 0x00019800010e7983 */ /* 0x000ea80000300800 */
[----:B------:R-:W2:Y:S04]  /*18660*/  LDL.LU R15, [R1+0x19c] ;  /* 0x00019c00010f7983 */ /* 0x000ea80000300800 */
[----:B--2---:R1:W-:Y:S04]  /*18670*/  STL.64 [R1+0x1e48], R14 ;  /* 0x001e480e01007387 */ /* 0x0043e80000100a00 */
[----:B----4-:R-:W-:Y:S04]  /*18680*/  STL.64 [R1+0x1e40], R12 ;  /* 0x001e400c01007387 */ /* 0x010fe80000100a00 */
[----:B-1----:R-:W2:Y:S04]  /*18690*/  LDL R14, [R1+0x28] ;  /* 0x00002800010e7983 */ /* 0x002ea80000100800 */
[----:B------:R-:W2:Y:S02]  /*186a0*/  LDL R15, [R1+0x2c] ;  /* 0x00002c00010f7983 */ /* 0x000ea40000100800 */
[----:B--2---:R-:W-:-:S15]  /*186b0*/  HMMA.1688.F32.TF32 R16, R4, R14, R16 ;  /* 0x0000000e0410723c */ /* 0x004fde0000081010 */
[----:B------:R-:W-:-:S04]  /*186c0*/  NOP ;  /* 0x0000000000007918 */ /* 0x000fc80000000000 */
[----:B------:R-:W-:Y:S04]  /*186d0*/  STL.64 [R1+0x220], R16 ;  /* 0x0002201001007387 */ /* 0x000fe80000100a00 */
[----:B------:R1:W-:Y:S04]  /*186e0*/  STL.64 [R1+0x228], R18 ;  /* 0x0002281201007387 */ /* 0x0003e80000100a00 */
[----:B-1----:R-:W2:Y:S04]  /*186f0*/  LDL.LU.64 R18, [R1+0x1ee0] ;  /* 0x001ee00001127983 */ /* 0x002ea80000300a00 */
[----:B------:R1:W-:Y:S04]  /*18700*/  STL.64 [R1+0x1e58], R14 ;  /* 0x001e580e01007387 */ /* 0x0003e80000100a00 */
[----:B------:R-:W2:Y:S04]  /*18710*/  LDL.LU R12, [R1+0x210] ;  /* 0x00021000010c7983 */ /* 0x000ea80000300800 */
[----:B------:R-:W2:Y:S04]  /*18720*/  LDL.LU R13, [R1+0x214] ;  /* 0x00021400010d7983 */ /* 0x000ea80000300800 */
[----:B-1----:R-:W2:Y:S04]  /*18730*/  LDL.LU R14, [R1+0x218] ;  /* 0x00021800010e7983 */ /* 0x002ea80000300800 */
[----:B------:R-:W2:Y:S02]  /*18740*/  LDL.LU R15, [R1+0x21c] ;  /* 0x00021c00010f7983 */ /* 0x000ea40000300800 */
[----:B--2---:R-:W-:-:S15]  /*18750*/  HMMA.1688.F32.TF32 R12, R4, R18, R12 ;  /* 0x00000012040c723c */ /* 0x004fde000008100c */
[----:B------:R-:W-:-:S04]  /*18760*/  NOP ;  /* 0x0000000000007918 */ /* 0x000fc80000000000 */
[----:B------:R1:W-:Y:S04]  /*18770*/  STL.64 [R1+0x210], R12 ;  /* 0x0002100c01007387 */ /* 0x0003e80000100a00 */
[----:B------:R2:W-:Y:S01]  /*18780*/  STL.64 [R1+0x218], R14 ;  /* 0x0002180e01007387 */ /* 0x0005e20000100a00 */
[----:B-1----:R-:W-:Y:S01]  /*18790*/  MOV R13, R18 ;  /* 0x00000012000d7202 */ /* 0x002fe20000000f00 */
[----:B------:R-:W-:Y:S02]  /*187a0*/  IMAD.MOV.U32 R12, RZ, RZ, R19 ;  /* 0x000000ffff0c7224 */ /* 0x000fe400078e0013 */
[----:B------:R-:W3:Y:S01]  /*187b0*/  LDL.LU.64 R18, [R1+0x1ed8] ;  /* 0x001ed80001127983 */ /* 0x000ee20000300a00 */
[----:B--2---:R-:W-:Y:S02]  /*187c0*/  IMAD.MOV.U32 R14, RZ, RZ, R11 ;  /* 0x000000ffff0e7224 */ /* 0x004fe400078e000b */
[----:B------:R-:W-:Y:S01]  /*187d0*/  IMAD.MOV.U32 R15, RZ, RZ, R10 ;  /* 0x000000ffff0f7224 */ /* 0x000fe200078e000a */
[----:B---3--:R-:W-:-:S15]  /*187e0*/  HMMA.1688.F32.TF32 R16, R4, R18, R24 ;  /* 0x000000120410723c */ /* 0x008fde0000081018 */
[----:B------:R-:W-:-:S04]  /*187f0*/  NOP ;  /* 0x0000000000007918 */ /* 0x000fc80000000000 */
[----:B------:R1:W-:Y:S04]  /*18800*/  STL.64 [R1+0x200], R16 ;  /* 0x0002001001007387 */ /* 0x0003e80000100a00 */
[----:B------:R2:W-:Y:S04]  /*18810*/  STL.64 [R1+0x208], R18 ;  /* 0x0002081201007387 */ /* 0x0005e80000100a00 */
[----:B------:R3:W-:Y:S04]  /*18820*/  STL.64 [R1+0x1e70], R14 ;  /* 0x001e700e01007387 */ /* 0x0007e80000100a00 */
[----:B-1----:R-:W4:Y:S04]  /*18830*/  LDL.LU R16, [R1+0xe0] ;  /* 0x0000e00001107983 */ /* 0x002f280000300800 */
[----:B------:R-:W4:Y:S04]  /*18840*/  LDL.LU R17, [R1+0xe4] ;  /* 0x0000e40001117983 */ /* 0x000f280000300800 */
[----:B--2---:R-:W2:Y:S04]  /*18850*/  LDL.LU R18, [R1+0xe8] ;  /* 0x0000e80001127983 */ /* 0x004ea80000300800 */
[----:B------:R-:W2:Y:S01]  /*18860*/  LDL.LU R19, [R1+0xec] ;  /* 0x0000ec0001137983 */ /* 0x000ea20000300800 */
[----:B---3--:R-:W-:-:S02]  /*18870*/  IMAD.MOV.U32 R15, RZ, RZ, R8 ;  /* 0x000000ffff0f7224 */ /* 0x008fc400078e0008 */
[----:B------:R-:W-:Y:S01]  /*18880*/  IMAD.MOV.U32 R14, RZ, RZ, R9 ;  /* 0x000000ffff0e7224 */ /* 0x000fe200078e0009 */
        /* <DEDUP_REMOVED lines=8> */
[----:B------:R-:W-:Y:S04]  /*18910*/  STL.64 [R1+0x1e88], R14 ;  /* 0x001e880e01007387 */ /* 0x000fe80000100a00 */
[----:B--2---:R-:W-:Y:S04]  /*18920*/  STL.64 [R1+0x1d98], R18 ;  /* 0x001d981201007387 */ /* 0x004fe80000100a00 */
[----:B----4-:R1:W-:Y:S04]  /*18930*/  STL.64 [R1+0x1d90], R16 ;  /* 0x001d901001007387 */ /* 0x0103e80000100a00 */
[----:B-1----:R-:W2:Y:S04]  /*18940*/  LDL.LU R16, [R1+0xf0] ;  /* 0x0000f00001107983 */ /* 0x002ea80000300800 */
[----:B------:R-:W2:Y:S01]  /*18950*/  LDL.LU R17, [R1+0xf4] ;  /* 0x0000f40001117983 */ /* 0x000ea20000300800 */
[----:B------:R-:W-:Y:S01]  /*18960*/  MOV R18, R22 ;  /* 0x0000001600127202 */ /* 0x000fe20000000f00 */
[----:B------:R-:W-:-:S02]  /*18970*/  IMAD.MOV.U32 R19, RZ, RZ, R23 ;  /* 0x000000ffff137224 */ /* 0x000fc400078e0017 */
[----:B------:R-:W4:Y:S04]  /*18980*/  LDL.LU R22, [R1+0x1ed4] ;  /* 0x001ed40001167983 */ /* 0x000f280000300800 */
[----:B------:R-:W3:Y:S04]  /*18990*/  LDL.LU R23, [R1+0x1ed0] ;  /* 0x001ed00001177983 */ /* 0x000ee80000300800 */
[----:B------:R1:W-:Y:S04]  /*189a0*/  STL.64 [R1+0x1da8], R18 ;  /* 0x001da81201007387 */ /* 0x0003e80000100a00 */
[----:B--2---:R2:W-:Y:S04]  /*189b0*/  STL.64 [R1+0x1da0], R16 ;  /* 0x001da01001007387 */ /* 0x0045e80000100a00 */
[----:B-1----:R-:W2:Y:S04]  /*189c0*/  LDL.LU.64 R18, [R1+0x8] ;  /* 0x0000080001127983 */ /* 0x002ea80000300a00 */
[----:B--2---:R3:W-:Y:S04]  /*189d0*/  STL.64 [R1+0x1e50], R18 ;  /* 0x001e501201007387 */ /* 0x0047e80000100a00 */
[----:B------:R-:W2:Y:S04]  /*189e0*/  LDL.LU R16, [R1+0x1a0] ;  /* 0x0001a00001107983 */ /* 0x000ea80000300800 */
[----:B------:R-:W2:Y:S01]  /*189f0*/  LDL.LU R17, [R1+0x1a4] ;  /* 0x0001a40001117983 */ /* 0x000ea20000300800 */
[----:B---3--:R-:W-:-:S02]  /*18a00*/  IMAD.MOV.U32 R18, RZ, RZ, R23 ;  /* 0x000000ffff127224 */ /* 0x008fc400078e0017 */
[----:B----4-:R-:W-:Y:S01]  /*18a10*/  IMAD.MOV.U32 R19, RZ, RZ, R22 ;  /* 0x000000ffff137224 */ /* 0x010fe200078e0016 */
[----:B------:R-:W3:Y:S04]  /*18a20*/  LDL.LU R23, [R1+0x1ecc] ;  /* 0x001ecc0001177983 */ /* 0x000ee80000300800 */
[----:B------:R-:W4:Y:S04]  /*18a30*/  LDL.LU R22, [R1+0x1ec8] ;  /* 0x001ec80001167983 */ /* 0x000f280000300800 */
[----:B------:R-:W-:Y:S04]  /*18a40*/  STL.64 [R1+0x1e68], R18 ;  /* 0x001e681201007387 */ /* 0x000fe80000100a00 */
[----:B--2---:R1:W-:Y:S04]  /*18a50*/  STL.64 [R1+0x1e60], R16 ;  /* 0x001e601001007387 */ /* 0x0043e80000100a00 */
[----:B-1----:R-:W2:Y:S04]  /*18a60*/  LDL.LU R16, [R1+0x1b0] ;  /* 0x0001b00001107983 */ /* 0x002ea80000300800 */
[----:B------:R-:W2:Y:S04]  /*18a70*/  LDL.LU R17, [R1+0x1b4] ;  /* 0x0001b40001117983 */ /* 0x000ea80000300800 */
[----:B------:R-:W2:Y:S04]  /*18a80*/  LDL.LU R18, [R1+0x1b8] ;  /* 0x0001b80001127983 */ /* 0x000ea80000300800 */
[----:B------:R-:W2:Y:S04]  /*18a90*/  LDL.LU R19, [R1+0x1bc] ;  /* 0x0001bc0001137983 */ /* 0x000ea80000300800 */
[----:B--2---:R4:W-:Y:S04]  /*18aa0*/  STL.64 [R1+0x1e80], R18 ;  /* 0x001e801201007387 */ /* 0x0049e80000100a00 */
[----:B------:R1:W-:Y:S01]  /*18ab0*/  STL.64 [R1+0x1e78], R16 ;  /* 0x001e781001007387 */ /* 0x0003e20000100a00 */
[----:B----4-:R-:W-:Y:S01]  /*18ac0*/  MOV R18, R22 ;  /* 0x0000001600127202 */ /* 0x010fe20000000f00 */
[----:B---3--:R-:W-:-:S02]  /*18ad0*/  IMAD.MOV.U32 R19, RZ, RZ, R23 ;  /* 0x000000ffff137224 */ /* 0x008fc400078e0017 */
[----:B-1----:R-:W2:Y:S04]  /*18ae0*/  LDL.LU R16, [R1+0x1c0] ;  /* 0x0001c00001107983 */ /* 0x002ea80000300800 */
[----:B------:R-:W2:Y:S04]  /*18af0*/  LDL.LU R17, [R1+0x1c4] ;  /* 0x0001c40001117983 */ /* 0x000ea80000300800 */
[----:B------:R-:W3:Y:S04]  /*18b00*/  LDL.LU R22, [R1+0x1ec4] ;  /* 0x001ec40001167983 */ /* 0x000ee80000300800 */
[----:B------:R-:W3:Y:S04]  /*18b10*/  LDL.LU R23, [R1+0x1ec0] ;  /* 0x001ec00001177983 */ /* 0x000ee80000300800 */
[----:B------:R-:W-:Y:S01]  /*18b20*/  STL.64 [R1+0x1e98], R18 ;  /* 0x001e981201007387 */ /* 0x000fe20000100a00 */
[C---:B---3--:R-:W-:Y:S03]  /*18b30*/  HMMA.1688.F32.TF32 R24, R4.reuse, R22, R24 ;  /* 0x000000160418723c */ /* 0x048fe60000081018 */
[----:B--2---:R1:W-:Y:S04]  /*18b40*/  STL.64 [R1+0x1e90], R16 ;  /* 0x001e901001007387 */ /* 0x0043e80000100a00 */
[----:B-1----:R-:W2:Y:S04]  /*18b50*/  LDL.LU R16, [R1+0x1d0] ;  /* 0x0001d00001107983 */ /* 0x002ea80000300800 */
[----:B------:R-:W2:Y:S04]  /*18b60*/  LDL.LU R17, [R1+0x1d4] ;  /* 0x0001d40001117983 */ /* 0x000ea80000300800 */
[----:B------:R-:W2:Y:S04]  /*18b70*/  LDL.LU R18, [R1+0x1d8] ;  /* 0x0001d80001127983 */ /* 0x000ea80000300800 */
[----:B------:R-:W2:Y:S04]  /*18b80*/  LDL.LU R19, [R1+0x1dc] ;  /* 0x0001dc0001137983 */ /* 0x000ea80000300800 */
[----:B------:R-:W-:Y:S04]  /*18b90*/  STL.64 [R1+0x1f0], R24 ;  /* 0x0001f01801007387 */ /* 0x000fe80000100a00 */
[----:B------:R1:W-:Y:S04]  /*18ba0*/  STL.64 [R1+0x1f8], R26 ;  /* 0x0001f81a01007387 */ /* 0x0003e80000100a00 */
[----:B-1----:R-:W3:Y:S04]  /*18bb0*/  LDL.LU.64 R26, [R1+0x1eb8] ;  /* 0x001eb800011a7983 */ /* 0x002ee80000300a00 */
[----:B------:R-:W4:Y:S01]  /*18bc0*/  LDL.LU R24, [R1+0x1eb0] ;  /* 0x001eb00001187983 */ /* 0x000f220000300800 */
[----:B------:R-:W-:Y:S01]  /*18bd0*/  IMAD.MOV.U32 R14, RZ, RZ, R21 ;  /* 0x000000ffff0e7224 */ /* 0x000fe200078e0015 */
[----:B---3--:R-:W-:Y:S02]  /*18be0*/  HMMA.1688.F32.TF32 R4, R4, R26, R8 ;  /* 0x0000001a0404723c */ /* 0x008fe40000081008 */
[----:B------:R-:W2:Y:S04]  /*18bf0*/  LDL.LU.64 R10, [R1+0x1ea8] ;  /* 0x001ea800010a7983 */ /* 0x000ea80000300a00 */
[----:B------:R-:W2:Y:S01]  /*18c00*/  LDL.LU.64 R8, [R1+0x1ea0] ;  /* 0x001ea00001087983 */ /* 0x000ea20000300a00 */
[----:B------:R-:W-:-:S12]  /*18c10*/  IMAD.MOV.U32 R15, RZ, RZ, R20 ;  /* 0x000000ffff0f7224 */ /* 0x000fd800078e0014 */
[----:B------:R-:W-:Y:S04]  /*18c20*/  STL.64 [R1+0x1e0], R4 ;  /* 0x0001e00401007387 */ /* 0x000fe80000100a00 */
[----:B------:R1:W-:Y:S02]  /*18c30*/  STL.64 [R1+0x1e8], R6 ;  /* 0x0001e80601007387 */ /* 0x0003e40000100a00 */
[----:B-1----:R-:W-:Y:S02]  /*18c40*/  IMAD.MOV.U32 R6, RZ, RZ, R13 ;  /* 0x000000ffff067224 */ /* 0x002fe400078e000d */
[----:B------:R-:W-:Y:S01]  /*18c50*/  IMAD.MOV.U32 R7, RZ, RZ, R12 ;  /* 0x000000ffff077224 */ /* 0x000fe200078e000c */
[----:B------:R-:W-:Y:S04]  /*18c60*/  STL.64 [R1+0x1e28], R26 ;  /* 0x001e281a01007387 */ /* 0x000fe80000100a00 */
[----:B----4-:R1:W-:Y:S04]  /*18c70*/  STL [R1+0x1e20], R24 ;  /* 0x001e201801007387 */ /* 0x0103e80000100800 */
[----:B-1----:R-:W3:Y:S04]  /*18c80*/  LDL.LU R24, [R1+0x170] ;  /* 0x0001700001187983 */ /* 0x002ee80000300800 */
[----:B------:R-:W3:Y:S04]  /*18c90*/  LDL.LU R25, [R1+0x174] ;  /* 0x0001740001197983 */ /* 0x000ee80000300800 */
[----:B------:R-:W3:Y:S04]  /*18ca0*/  LDL.LU R26, [R1+0x178] ;  /* 0x00017800011a7983 */ /* 0x000ee80000300800 */
[----:B------:R-:W3:Y:S01]  /*18cb0*/  LDL.LU R27, [R1+0x17c] ;  /* 0x00017c00011b7983 */ /* 0x000ee20000300800 */
        /* <DEDUP_REMOVED lines=19> */
[----:B------:R-:W2:-:S15]  /*18df0*/  LDL.LU.64 R18, [R1+0x1e50] ;  /* 0x001e500001127983 */ /* 0x000e9e0000300a00 */
[----:B------:R-:W-:Y:S02]  /*18e00*/  NOP ;  /* 0x0000000000007918 */ /* 0x000fe40000000000 */
[----:B------:R-:W-:Y:S04]  /*18e10*/  STL.64 [R1+0x1a0], R12 ;  /* 0x0001a00c01007387 */ /* 0x000fe80000100a00 */
[----:B------:R1:W-:Y:S04]  /*18e20*/  STL.64 [R1+0x1a8], R14 ;  /* 0x0001a80e01007387 */ /* 0x0003e80000100a00 */
[----:B-1----:R-:W4:Y:S04]  /*18e30*/  LDL.LU.64 R14, [R1+0x1e48] ;  /* 0x001e4800010e7983 */ /* 0x002f280000300a00 */
[----:B------:R-:W4:Y:S02]  /*18e40*/  LDL.LU.64 R12, [R1+0x1e40] ;  /* 0x001e4000010c7983 */ /* 0x000f240000300a00 */
[----:B----4-:R-:W-:Y:S02]  /*18e50*/  HMMA.1688.F32.TF32 R4, R8, R6, R12 ;  /* 0x000000060804723c */ /* 0x010fe4000008100c */
[----:B------:R-:W2:Y:S04]  /*18e60*/  LDL.LU.64 R14, [R1+0x1e38] ;  /* 0x001e3800010e7983 */ /* 0x000ea80000300a00 */
[----:B------:R-:W2:-:S13]  /*18e70*/  LDL.LU.64 R12, [R1+0x1e30] ;  /* 0x001e3000010c7983 */ /* 0x000e9a0000300a00 */
[----:B------:R-:W-:Y:S04]  /*18e80*/  STL.64 [R1+0x190], R4 ;  /* 0x0001900401007387 */ /* 0x000fe80000100a00 */
[----:B------:R2:W-:Y:S02]  /*18e90*/  STL.64 [R1+0x198], R6 ;  /* 0x0001980601007387 */ /* 0x0005e40000100a00 */
[----:B--2---:R-:W-:Y:S02]  /*18ea0*/  HMMA.1688.F32.TF32 R4, R8, R18, R12 ;  /* 0x000000120804723c */ /* 0x004fe4000008100c */
[----:B------:R-:W2:-:S15]  /*18eb0*/  LDL.LU R12, [R1+0x160] ;  /* 0x00016000010c7983 */ /* 0x000e9e0000300800 */
[----:B------:R-:W-:Y:S02]  /*18ec0*/  NOP ;  /* 0x0000000000007918 */ /* 0x000fe40000000000 */
[----:B------:R1:W-:Y:S04]  /*18ed0*/  STL.64 [R1+0x180], R4 ;  /* 0x0001800401007387 */ /* 0x0003e80000100a00 */
[----:B------:R4:W-:Y:S04]  /*18ee0*/  STL.64 [R1+0x188], R6 ;  /* 0x0001880601007387 */ /* 0x0009e80000100a00 */
[----:B------:R-:W2:Y:S04]  /*18ef0*/  LDL.LU R13, [R1+0x164] ;  /* 0x00016400010d7983 */ /* 0x000ea80000300800 */
[----:B------:R-:W2:Y:S04]  /*18f00*/  LDL.LU R14, [R1+0x168] ;  /* 0x00016800010e7983 */ /* 0x000ea80000300800 */
[----:B------:R-:W2:Y:S04]  /*18f10*/  LDL.LU R15, [R1+0x16c] ;  /* 0x00016c00010f7983 */ /* 0x000ea80000300800 */
[----:B-1----:R-:W2:Y:S04]  /*18f20*/  LDL.LU R4, [R1+0x150] ;  /* 0x0001500001047983 */ /* 0x002ea80000300800 */
[----:B------:R-:W2:Y:S04]  /*18f30*/  LDL.LU R5, [R1+0x154] ;  /* 0x0001540001057983 */ /* 0x000ea80000300800 */
[----:B----4-:R-:W4:Y:S04]  /*18f40*/  LDL.LU R6, [R1+0x158] ;  /* 0x0001580001067983 */ /* 0x010f280000300800 */
[----:B------:R-:W4:Y:S04]  /*18f50*/  LDL.LU R7, [R1+0x15c] ;  /* 0x00015c0001077983 */ /* 0x000f280000300800 */
[----:B------:R1:W-:Y:S04]  /*18f60*/  STL.64 [R1+0x1dc0], R18 ;  /* 0x001dc01201007387 */ /* 0x0003e80000100a00 */
[----:B-1----:R-:W2:Y:S04]  /*18f70*/  LDL.LU.64 R18, [R1+0x18] ;  /* 0x0000180001127983 */ /* 0x002ea80000300a00 */
[----:B--2---:R1:W-:Y:S04]  /*18f80*/  STL.64 [R1+0x1dd0], R18 ;  /* 0x001dd01201007387 */ /* 0x0043e80000100a00 */
[----:B-1----:R-:W2:Y:S04]  /*18f90*/  LDL.LU.64 R18, [R1+0x28] ;  /* 0x0000280001127983 */ /* 0x002ea80000300a00 */
[----:B--2---:R1:W-:Y:S04]  /*18fa0*/  STL.64 [R1+0x1de8], R18 ;  /* 0x001de81201007387 */ /* 0x0043e80000100a00 */
[----:B-1----:R-:W2:Y:S01]  /*18fb0*/  LDL.LU.64 R18, [R1+0x38] ;  /* 0x0000380001127983 */ /* 0x002ea20000300a00 */
[C---:B---3--:R-:W-:Y:S03]  /*18fc0*/  HMMA.1688.F32.TF32 R24, R8.reuse, R22, R24 ;  /* 0x000000160818723c */ /* 0x048fe60000081018 */
[----:B--2---:R1:W-:Y:S04]  /*18fd0*/  STL.64 [R1+0x1df0], R18 ;  /* 0x001df01201007387 */ /* 0x0043e80000100a00 */
[----:B-1----:R-:W2:Y:S04]  /*18fe0*/  LDL.LU.64 R18, [R1+0x48] ;  /* 0x0000480001127983 */ /* 0x002ea80000300a00 */
[----:B--2---:R1:W-:Y:S04]  /*18ff0*/  STL.64 [R1+0x1e08], R18 ;  /* 0x001e081201007387 */ /* 0x0043e80000100a00 */
[----:B-1----:R-:W4:Y:S04]  /*19000*/  LDL.LU.64 R18, [R1+0x58] ;  /* 0x0000580001127983 */ /* 0x002f280000300a00 */
[----:B------:R-:W-:Y:S04]  /*19010*/  STL.64 [R1+0x170], R24 ;  /* 0x0001701801007387 */ /* 0x000fe80000100a00 */
[----:B------:R1:W-:Y:S04]  /*19020*/  STL.64 [R1+0x178], R26 ;  /* 0x0001781a01007387 */ /* 0x0003e80000100a00 */
[----:B-1----:R-:W2:Y:S04]  /*19030*/  LDL.LU.64 R26, [R1+0x1e28] ;  /* 0x001e2800011a7983 */ /* 0x002ea80000300a00 */
[----:B------:R-:W3:Y:S04]  /*19040*/  LDL.LU R24, [R1+0x1e20] ;  /* 0x001e200001187983 */ /* 0x000ee80000300800 */
[----:B------:R1:W-:Y:S04]  /*19050*/  STL.64 [R1+0x1dc8], R22 ;  /* 0x001dc81601007387 */ /* 0x0003e80000100a00 */
[----:B------:R-:W2:Y:S04]  /*19060*/  LDL.LU R20, [R1+0x110] ;  /* 0x0001100001147983 */ /* 0x000ea80000300800 */
[----:B------:R-:W2:Y:S04]  /*19070*/  LDL.LU R21, [R1+0x114] ;  /* 0x0001140001157983 */ /* 0x000ea80000300800 */
[----:B-1----:R-:W2:Y:S04]  /*19080*/  LDL.LU R22, [R1+0x118] ;  /* 0x0001180001167983 */ /* 0x002ea80000300800 */
        /* <DEDUP_REMOVED lines=8> */
[----:B--2---:R-:W-:Y:S04]  /*19110*/  STL.64 [R1+0x1e00], R22 ;  /* 0x001e001601007387 */ /* 0x004fe80000100a00 */
[----:B------:R1:W-:Y:S04]  /*19120*/  STL.64 [R1+0x1df8], R20 ;  /* 0x001df81401007387 */ /* 0x0003e80000100a00 */
[----:B-1----:R-:W2:Y:S04]  /*19130*/  LDL.LU R20, [R1+0x140] ;  /* 0x0001400001147983 */ /* 0x002ea80000300800 */
[----:B------:R-:W2:Y:S04]  /*19140*/  LDL.LU R21, [R1+0x144] ;  /* 0x0001440001157983 */ /* 0x000ea80000300800 */
[----:B------:R-:W2:Y:S04]  /*19150*/  LDL.LU R22, [R1+0x148] ;  /* 0x0001480001167983 */ /* 0x000ea80000300800 */
[----:B------:R-:W2:Y:S04]  /*19160*/  LDL.LU R23, [R1+0x14c] ;  /* 0x00014c0001177983 */ /* 0x000ea80000300800 */
[----:B------:R-:W4:Y:S04]  /*19170*/  LDL.LU.64 R14, [R1+0x1e18] ;  /* 0x001e1800010e7983 */ /* 0x000f280000300a00 */
[----:B------:R-:W4:Y:S04]  /*19180*/  LDL.LU.64 R12, [R1+0x1e10] ;  /* 0x001e1000010c7983 */ /* 0x000f280000300a00 */
[----:B------:R1:W-:Y:S04]  /*19190*/  STL.64 [R1+0x160], R8 ;  /* 0x0001600801007387 */ /* 0x0003e80000100a00 */
[----:B------:R3:W-:Y:S04]  /*191a0*/  STL.64 [R1+0x168], R10 ;  /* 0x0001680a01007387 */ /* 0x0007e80000100a00 */
[----:B-1----:R-:W2:Y:S04]  /*191b0*/  LDL.LU R8, [R1+0x130] ;  /* 0x0001300001087983 */ /* 0x002ea80000300800 */
[----:B------:R-:W2:Y:S04]  /*191c0*/  LDL.LU R9, [R1+0x134] ;  /* 0x0001340001097983 */ /* 0x000ea80000300800 */
[----:B---3--:R-:W3:Y:S04]  /*191d0*/  LDL.LU R10, [R1+0x138] ;  /* 0x00013800010a7983 */ /* 0x008ee80000300800 */
[----:B------:R-:W3:Y:S04]  /*191e0*/  LDL.LU R11, [R1+0x13c] ;  /* 0x00013c00010b7983 */ /* 0x000ee80000300800 */
[----:B------:R-:W-:Y:S04]  /*191f0*/  STL.64 [R1+0x1db8], R26 ;  /* 0x001db81a01007387 */ /* 0x000fe80000100a00 */
[----:B------:R1:W-:Y:S04]  /*19200*/  STL [R1+0x1db0], R24 ;  /* 0x001db01801007387 */ /* 0x0003e80000100800 */
[----:B-1----:R-:W2:Y:S04]  /*19210*/  LDL.LU R24, [R1+0x100] ;  /* 0x0001000001187983 */ /* 0x002ea80000300800 */
[----:B------:R-:W2:Y:S04]  /*19220*/  LDL.LU R25, [R1+0x104] ;  /* 0x0001040001197983 */ /* 0x000ea80000300800 */
[----:B------:R-:W2:Y:S04]  /*19230*/  LDL.LU R26, [R1+0x108] ;  /* 0x00010800011a7983 */ /* 0x000ea80000300800 */
[----:B------:R-:W2:Y:S01]  /*19240*/  LDL.LU R27, [R1+0x10c] ;  /* 0x00010c00011b7983 */ /* 0x000ea20000300800 */
[----:B----4-:R-:W-:-:S15]  /*19250*/  HMMA.1688.F32.TF32 R4, R12, R18, R4 ;  /* 0x000000120c04723c */ /* 0x010fde0000081004 */
[----:B------:R-:W-:-:S04]  /*19260*/  NOP ;  /* 0x0000000000007918 */ /* 0x000fc80000000000 */
[----:B------:R1:W-:Y:S04]  /*19270*/  STL.64 [R1+0x150], R4 ;  /* 0x0001500401007387 */ /* 0x0003e80000100a00 */
[----:B------:R4:W-:Y:S01]  /*19280*/  STL.64 [R1+0x158], R6 ;  /* 0x0001580601007387 */ /* 0x0009e20000100a00 */
[----:B-1----:R-:W-:Y:S02]  /*19290*/  IMAD.MOV.U32 R5, RZ, RZ, R18 ;  /* 0x000000ffff057224 */ /* 0x002fe400078e0012 */
[----:B------:R-:W-:Y:S02]  /*192a0*/  IMAD.MOV.U32 R4, RZ, RZ, R19 ;  /* 0x000000ffff047224 */ /* 0x000fe400078e0013 */
[----:B------:R-:W2:Y:S02]  /*192b0*/  LDL.LU.64 R18, [R1+0x1e08] ;  /* 0x001e080001127983 */ /* 0x000ea40000300a00 */
[----:B--2---:R-:W-:Y:S01]  /*192c0*/  HMMA.1688.F32.TF32 R20, R12, R18, R20 ;  /* 0x000000120c14723c */ /* 0x004fe20000081014 */
[----:B----4-:R-:W-:Y:S01]  /*192d0*/  MOV R7, R18 ;  /* 0x0000001200077202 */ /* 0x010fe20000000f00 */
[----:B------:R-:W-:-:S15]  /*192e0*/  IMAD.MOV.U32 R6, RZ, RZ, R19 ;  /* 0x000000ffff067224 */ /* 0x000fde00078e0013 */
[----:B------:R-:W-:Y:S02]  /*192f0*/  NOP ;  /* 0x0000000000007918 */ /* 0x000fe40000000000 */
[----:B------:R-:W-:Y:S04]  /*19300*/  STL.64 [R1+0x140], R20 ;  /* 0x0001401401007387 */ /* 0x000fe80000100a00 */
[----:B------:R1:W-:Y:S04]  /*19310*/  STL.64 [R1+0x148], R22 ;  /* 0x0001481601007387 */ /* 0x0003e80000100a00 */
[----:B-1----:R-:W2:Y:S04]  /*19320*/  LDL.LU.64 R22, [R1+0x1e00] ;  /* 0x001e000001167983 */ /* 0x002ea80000300a00 */
[----:B------:R-:W2:Y:S04]  /*19330*/  LDL.LU.64 R20, [R1+0x1df8] ;  /* 0x001df80001147983 */ /* 0x000ea80000300a00 */
[----:B------:R-:W3:Y:S02]  /*19340*/  LDL.LU.64 R18, [R1+0x1df0] ;  /* 0x001df00001127983 */ /* 0x000ee40000300a00 */
[----:B---3--:R-:W-:-:S15]  /*19350*/  HMMA.1688.F32.TF32 R8, R12, R18, R8 ;  /* 0x000000120c08723c */ /* 0x008fde0000081008 */
[----:B------:R-:W-:-:S04]  /*19360*/  NOP ;  /* 0x0000000000007918 */ /* 0x000fc80000000000 */
[----:B------:R1:W-:Y:S04]  /*19370*/  STL.64 [R1+0x130], R8 ;  /* 0x0001300801007387 */ /* 0x0003e80000100a00 */
[----:B------:R3:W-:Y:S01]  /*19380*/  STL.64 [R1+0x138], R10 ;  /* 0x0001380a01007387 */ /* 0x0007e20000100a00 */
[----:B-1----:R-:W-:Y:S02]  /*19390*/  IMAD.MOV.U32 R9, RZ, RZ, R18 ;  /* 0x000000ffff097224 */ /* 0x002fe400078e0012 */
[----:B------:R-:W-:Y:S02]  /*193a0*/  IMAD.MOV.U32 R8, RZ, RZ, R19 ;  /* 0x000000ffff087224 */ /* 0x000fe400078e0013 */
[----:B------:R-:W2:Y:S02]  /*193b0*/  LDL.LU.64 R18, [R1+0x1de8] ;  /* 0x001de80001127983 */ /* 0x000ea40000300a00 */
[----:B--2---:R-:W-:Y:S01]  /*193c0*/  HMMA.1688.F32.TF32 R20, R12, R18, R20 ;  /* 0x000000120c14723c */ /* 0x004fe20000081014 */
[----:B---3--:R-:W-:-:S02]  /*193d0*/  IMAD.MOV.U32 R11, RZ, RZ, R18 ;  /* 0x000000ffff0b7224 */ /* 0x008fc400078e0012 */
        /* <DEDUP_REMOVED lines=10> */
[----:B------:R2:W-:Y:S01]  /*19480*/  STL.64 [R1+0x118], R22 ;  /* 0x0001181601007387 */ /* 0x0005e20000100a00 */
[----:B-1----:R-:W-:Y:S01]  /*19490*/  MOV R21, R18 ;  /* 0x0000001200157202 */ /* 0x002fe20000000f00 */
[----:B------:R-:W-:Y:S02]  /*194a0*/  IMAD.MOV.U32 R20, RZ, RZ, R19 ;  /* 0x000000ffff147224 */ /* 0x000fe400078e0013 */
[----:B--2---:R-:W2:Y:S04]  /*194b0*/  LDL.LU.64 R22, [R1+0x1dc8] ;  /* 0x001dc80001167983 */ /* 0x004ea80000300a00 */
[----:B------:R-:W3:Y:S02]  /*194c0*/  LDL.LU.64 R18, [R1+0x1dc0] ;  /* 0x001dc00001127983 */ /* 0x000ee40000300a00 */
[----:B---3--:R-:W-:Y:S01]  /*194d0*/  HMMA.1688.F32.TF32 R24, R12, R18, R24 ;  /* 0x000000120c18723c */ /* 0x008fe20000081018 */
[----:B------:R-:W-:-:S15]  /*194e0*/  IMAD.MOV.U32 R28, RZ, RZ, R19 ;  /* 0x000000ffff1c7224 */ /* 0x000fde00078e0013 */
[----:B------:R-:W-:-:S03]  /*194f0*/  NOP ;  /* 0x0000000000007918 */ /* 0x000fc60000000000 */
[----:B------:R1:W-:Y:S04]  /*19500*/  STL.64 [R1+0x100], R24 ;  /* 0x0001001801007387 */ /* 0x0003e80000100a00 */
[----:B------:R3:W-:Y:S01]  /*19510*/  STL.64 [R1+0x108], R26 ;  /* 0x0001081a01007387 */ /* 0x0007e20000100a00 */
[----:B-1----:R-:W-:-:S03]  /*19520*/  IMAD.MOV.U32 R25, RZ, RZ, R18 ;  /* 0x000000ffff197224 */ /* 0x002fc600078e0012 */
[----:B---3--:R-:W3:Y:S04]  /*19530*/  LDL.LU.64 R26, [R1+0x1db8] ;  /* 0x001db800011a7983 */ /* 0x008ee80000300a00 */
[----:B------:R-:W4:Y:S04]  /*19540*/  LDL.LU R24, [R1+0x1db0] ;  /* 0x001db00001187983 */ /* 0x000f280000300800 */
        /* <DEDUP_REMOVED lines=8> */
[----:B------:R-:W-:Y:S01]  /*195d0*/  STL.64 [R1+0x1cf8], R22 ;  /* 0x001cf81601007387 */ /* 0x000fe20000100a00 */
[----:B---3--:R-:W-:Y:S03]  /*195e0*/  HMMA.1688.F32.TF32 R12, R12, R26, R16 ;  /* 0x0000001a0c0c723c */ /* 0x008fe60000081010 */
[----:B------:R-:W2:Y:S04]  /*195f0*/  LDL.LU.64 R18, [R1+0x1d88] ;  /* 0x001d880001127983 */ /* 0x000ea80000300a00 */
[----:B------:R-:W2:Y:S04]  /*19600*/  LDL.LU.64 R16, [R1+0x1d80] ;  /* 0x001d800001107983 */ /* 0x000ea80000300a00 */
[----:B------:R-:W-:Y:S04]  /*19610*/  STL.64 [R1+0x1d68], R26 ;  /* 0x001d681a01007387 */ /* 0x000fe80000100a00 */
[----:B----4-:R-:W-:Y:S04]  /*19620*/  STL [R1+0x1d60], R24 ;  /* 0x001d601801007387 */ /* 0x010fe80000100800 */
[----:B------:R-:W-:Y:S04]  /*19630*/  STL.64 [R1+0xe0], R12 ;  /* 0x0000e00c01007387 */ /* 0x000fe80000100a00 */
[----:B------:R1:W-:Y:S02]  /*19640*/  STL.64 [R1+0xe8], R14 ;  /* 0x0000e80e01007387 */ /* 0x0003e40000100a00 */
[----:B-1----:R-:W-:-:S02]  /*19650*/  IMAD.MOV.U32 R14, RZ, RZ, R25 ;  /* 0x000000ffff0e7224 */ /* 0x002fc400078e0019 */
[----:B------:R-:W-:Y:S01]  /*19660*/  IMAD.MOV.U32 R15, RZ, RZ, R28 ;  /* 0x000000ffff0f7224 */ /* 0x000fe200078e001c */
[----:B------:R-:W3:Y:S04]  /*19670*/  LDL.LU R25, [R1+0x1d7c] ;  /* 0x001d7c0001197983 */ /* 0x000ee80000300800 */
[----:B------:R-:W4:Y:S04]  /*19680*/  LDL.LU R28, [R1+0x1d78] ;  /* 0x001d7800011c7983 */ /* 0x000f280000300800 */
[----:B------:R1:W-:Y:S02]  /*19690*/  STL.64 [R1+0x1d00], R14 ;  /* 0x001d000e01007387 */ /* 0x0003e40000100a00 */
[----:B-1----:R-:W-:Y:S01]  /*196a0*/  MOV R14, R21 ;  /* 0x00000015000e7202 */ /* 0x002fe20000000f00 */
[----:B------:R-:W-:-:S05]  /*196b0*/  IMAD.MOV.U32 R15, RZ, RZ, R20 ;  /* 0x000000ffff0f7224 */ /* 0x000fca00078e0014 */
[----:B------:R1:W-:Y:S04]  /*196c0*/  STL.64 [R1+0x1d18], R14 ;  /* 0x001d180e01007387 */ /* 0x0003e80000100a00 */
[----:B------:R-:W2:Y:S04]  /*196d0*/  LDL.LU R20, [R1+0x80] ;  /* 0x0000800001147983 */ /* 0x000ea80000300800 */
[----:B------:R-:W2:Y:S04]  /*196e0*/  LDL.LU R21, [R1+0x84] ;  /* 0x0000840001157983 */ /* 0x000ea80000300800 */
[----:B------:R-:W2:Y:S04]  /*196f0*/  LDL.LU R22, [R1+0x88] ;  /* 0x0000880001167983 */ /* 0x000ea80000300800 */
[----:B------:R-:W2:Y:S01]  /*19700*/  LDL.LU R23, [R1+0x8c] ;  /* 0x00008c0001177983 */ /* 0x000ea20000300800 */
[----:B-1----:R-:W-:-:S02]  /*19710*/  IMAD.MOV.U32 R14, RZ, RZ, R11 ;  /* 0x000000ffff0e7224 */ /* 0x002fc400078e000b */
[----:B------:R-:W-:-:S05]  /*19720*/  IMAD.MOV.U32 R15, RZ, RZ, R10 ;  /* 0x000000ffff0f7224 */ /* 0x000fca00078e000a */
[----:B------:R1:W-:Y:S02]  /*19730*/  STL.64 [R1+0x1d30], R14 ;  /* 0x001d300e01007387 */ /* 0x0003e40000100a00 */
[----:B-1----:R-:W-:Y:S02]  /*19740*/  IMAD.MOV.U32 R14, RZ, RZ, R9 ;  /* 0x000000ffff0e7224 */ /* 0x002fe400078e0009 */
[----:B------:R-:W-:-:S05]  /*19750*/  IMAD.MOV.U32 R15, RZ, RZ, R8 ;  /* 0x000000ffff0f7224 */ /* 0x000fca00078e0008 */
[----:B------:R1:W-:Y:S02]  /*19760*/  STL.64 [R1+0x1d48], R14 ;  /* 0x001d480e01007387 */ /* 0x0003e40000100a00 */
[----:B-1----:R-:W-:Y:S01]  /*19770*/  MOV R14, R7 ;  /* 0x00000007000e7202 */ /* 0x002fe20000000f00 */
[----:B------:R-:W-:-:S05]  /*19780*/  IMAD.MOV.U32 R15, RZ, RZ, R6 ;  /* 0x000000ffff0f7224 */ /* 0x000fca00078e0006 */
[----:B------:R1:W-:Y:S04]  /*19790*/  STL.64 [R1+0x1d70], R14 ;  /* 0x001d700e01007387 */ /* 0x0003e80000100a00 */
[----:B------:R-:W3:Y:S04]  /*197a0*/  LDL.LU R12, [R1+0xd0] ;  /* 0x0000d000010c7983 */ /* 0x000ee80000300800 */
[----:B------:R-:W3:Y:S04]  /*197b0*/  LDL.LU R13, [R1+0xd4] ;  /* 0x0000d400010d7983 */ /* 0x000ee80000300800 */
[----:B-1----:R-:W3:Y:S04]  /*197c0*/  LDL.LU R14, [R1+0xd8] ;  /* 0x0000d800010e7983 */ /* 0x002ee80000300800 */
[----:B------:R-:W3:Y:S04]  /*197d0*/  LDL.LU R15, [R1+0xdc] ;  /* 0x0000dc00010f7983 */ /* 0x000ee80000300800 */
        /* <DEDUP_REMOVED lines=18> */
[----:B------:R-:W-:-:S02]  /*19900*/  IMAD.MOV.U32 R26, RZ, RZ, R5 ;  /* 0x000000ffff1a7224 */ /* 0x000fc400078e0005 */
[----:B------:R-:W-:Y:S02]  /*19910*/  IMAD.MOV.U32 R27, RZ, RZ, R4 ;  /* 0x000000ffff1b7224 */ /* 0x000fe400078e0004 */
[----:B---3--:R-:W-:-:S05]  /*19920*/  IMAD.MOV.U32 R5, RZ, RZ, R25 ;  /* 0x000000ffff057224 */ /* 0x008fca00078e0019 */
[----:B------:R-:W-:Y:S01]  /*19930*/  HMMA.1688.F32.TF32 R24, R16, R26, R12 ;  /* 0x0000001a1018723c */ /* 0x000fe2000008100c */
[----:B--2---:R-:W-:Y:S04]  /*19940*/  STL.64 [R1+0x1d58], R22 ;  /* 0x001d581601007387 */ /* 0x004fe80000100a00 */
[----:B------:R1:W-:Y:S04]  /*19950*/  STL.64 [R1+0x1d50], R20 ;  /* 0x001d501401007387 */ /* 0x0003e80000100a00 */
[----:B-1----:R-:W2:Y:S04]  /*19960*/  LDL.LU R20, [R1+0xc0] ;  /* 0x0000c00001147983 */ /* 0x002ea80000300800 */
[----:B------:R-:W2:Y:S04]  /*19970*/  LDL.LU R21, [R1+0xc4] ;  /* 0x0000c40001157983 */ /* 0x000ea80000300800 */
[----:B------:R-:W2:Y:S04]  /*19980*/  LDL.LU R22, [R1+0xc8] ;  /* 0x0000c80001167983 */ /* 0x000ea80000300800 */
[----:B------:R-:W2:Y:S04]  /*19990*/  LDL.LU R23, [R1+0xcc] ;  /* 0x0000cc0001177983 */ /* 0x000ea80000300800 */
[----:B------:R-:W3:Y:S04]  /*199a0*/  LDL.LU R8, [R1+0x70] ;  /* 0x0000700001087983 */ /* 0x000ee80000300800 */
[----:B------:R-:W3:Y:S04]  /*199b0*/  LDL.LU R9, [R1+0x74] ;  /* 0x0000740001097983 */ /* 0x000ee80000300800 */
[----:B------:R-:W3:Y:S04]  /*199c0*/  LDL.LU R10, [R1+0x78] ;  /* 0x00007800010a7983 */ /* 0x000ee80000300800 */
[----:B------:R-:W3:Y:S04]  /*199d0*/  LDL.LU R11, [R1+0x7c] ;  /* 0x00007c00010b7983 */ /* 0x000ee80000300800 */
[----:B------:R-:W2:Y:S01]  /*199e0*/  LDL.LU.64 R14, [R1+0x1d70] ;  /* 0x001d7000010e7983 */ /* 0x000ea20000300a00 */
[----:B------:R-:W-:Y:S01]  /*199f0*/  IMAD.MOV.U32 R7, RZ, RZ, R2 ;  /* 0x000000ffff077224 */ /* 0x000fe200078e0002 */
[----:B------:R-:W-:Y:S01]  /*19a00*/  MOV R6, R3 ;  /* 0x0000000300067202 */ /* 0x000fe20000000f00 */
[----:B------:R-:W-:Y:S01]  /*19a10*/  IMAD.MOV.U32 R2, RZ, RZ, R27 ;  /* 0x000000ffff027224 */ /* 0x000fe200078e001b */
[----:B------:R1:W-:Y:S01]  /*19a20*/  STL [R1+0xd0], R24 ;  /* 0x0000d01801007387 */ /* 0x0003e20000100800 */
[----:B----4-:R-:W-:-:S02]  /*19a30*/  IMAD.MOV.U32 R4, RZ, RZ, R28 ;  /* 0x000000ffff047224 */ /* 0x010fc400078e001c */
[----:B------:R-:W-:Y:S02]  /*19a40*/  IMAD.MOV.U32 R3, RZ, RZ, R26 ;  /* 0x000000ffff037224 */ /* 0x000fe400078e001a */
[----:B------:R-:W-:Y:S01]  /*19a50*/  IMAD.MOV.U32 R28, RZ, RZ, R25 ;  /* 0x000000ffff1c7224 */ /* 0x000fe200078e0019 */
[----:B------:R-:W4:Y:S04]  /*19a60*/  LDL.LU.64 R26, [R1+0x1d68] ;  /* 0x001d6800011a7983 */ /* 0x000f280000300a00 */
[----:B-1----:R-:W3:Y:S04]  /*19a70*/  LDL.LU R24, [R1+0x1d60] ;  /* 0x001d600001187983 */ /* 0x002ee80000300800 */
[----:B------:R-:W3:Y:S04]  /*19a80*/  LDL R25, [R1+0x374] ;  /* 0x0003740001197983 */ /* 0x000ee80000100800 */
[----:B------:R-:W-:Y:S04]  /*19a90*/  STL [R1+0x1bc0], R2 ;  /* 0x001bc00201007387 */ /* 0x000fe80000100800 */
        /* <DEDUP_REMOVED lines=11> */
[----:B------:R-:W-:Y:S01]  /*19b50*/  MOV R3, R14 ;  /* 0x0000000e00037202 */ /* 0x000fe20000000f00 */
[----:B------:R2:W-:Y:S01]  /*19b60*/  STL [R1+0xb0], R12 ;  /* 0x0000b00c01007387 */ /* 0x0005e20000100800 */
[----:B------:R-:W-:-:S03]  /*19b70*/  IMAD.MOV.U32 R28, RZ, RZ, R15 ;  /* 0x000000ffff1c7224 */ /* 0x000fc600078e000f */
[----:B------:R-:W2:Y:S01]  /*19b80*/  LDL.LU.64 R14, [R1+0x1d30] ;  /* 0x001d3000010e7983 */ /* 0x000ea20000300a00 */
[----:B------:R-:W-:-:S03]  /*19b90*/  IMAD.MOV.U32 R2, RZ, RZ, R13 ;  /* 0x000000ffff027224 */ /* 0x000fc600078e000d */
        /* <DEDUP_REMOVED lines=21> */
[----:B------:R-:W2:-:S15]  /*19cf0*/  LDL.LU.64 R22, [R1+0x1cf8] ;  /* 0x001cf80001167983 */ /* 0x000e9e0000300a00 */
[----:B------:R-:W-:Y:S01]  /*19d00*/  NOP ;  /* 0x0000000000007918 */ /* 0x000fe20000000000 */
[----:B------:R-:W-:Y:S04]  /*19d10*/  STL.64 [R1+0x1b18], R14 ;  /* 0x001b180e01007387 */ /* 0x000fe80000100a00 */
[----:B------:R-:W-:Y:S04]  /*19d20*/  STL.64 [R1+0x1b10], R12 ;  /* 0x001b100c01007387 */ /* 0x000fe80000100a00 */
[----:B---3--:R-:W1:Y:S01]  /*19d30*/  LDSM.16.M88.4 R12, [R25+UR9+0x82080] ;  /* 0x08208009190c783b */ /* 0x008e620008000200 */
[----:B--2---:R-:W-:Y:S03]  /*19d40*/  HMMA.1688.F32.TF32 R8, R16, R22, R8 ;  /* 0x000000161008723c */ /* 0x004fe60000081008 */
[----:B------:R-:W-:-:S15]  /*19d50*/  LDSM.16.M88.4 R20, [R25+UR9+0x8c080] ;  /* 0x08c080091914783b */ /* 0x000fde0008000200 */
[----:B------:R-:W-:Y:S01]  /*19d60*/  NOP ;  /* 0x0000000000007918 */ /* 0x000fe20000000000 */
[----:B------:R-:W-:Y:S04]  /*19d70*/  STL.64 [R1+0x1b08], R10 ;  /* 0x001b080a01007387 */ /* 0x000fe80000100a00 */
[----:B------:R-:W-:Y:S04]  /*19d80*/  STL.64 [R1+0x1b00], R8 ;  /* 0x001b000801007387 */ /* 0x000fe80000100a00 */
[----:B------:R-:W2:Y:S01]  /*19d90*/  LDSM.16.M88.4 R8, [R25+UR9+0x84080] ;  /* 0x084080091908783b */ /* 0x000ea20008000200 */
[----:B----4-:R-:W-:Y:S03]  /*19da0*/  HMMA.1688.F32.TF32 R16, R16, R26, R4 ;  /* 0x0000001a1010723c */ /* 0x010fe60000081004 */
[----:B------:R-:W-:Y:S04]  /*19db0*/  LDS R4, [R0+UR8+0x18000] ;  /* 0x0180000800047984 */ /* 0x000fe80008000800 */
[----:B------:R-:W-:Y:S04]  /*19dc0*/  LDS R6, [R0+UR8+0x1a000] ;  /* 0x01a0000800067984 */ /* 0x000fe80008000800 */
[----:B------:R-:W-:Y:S04]  /*19dd0*/  LDS R5, [R29+UR8+0x18000] ;  /* 0x018000081d057984 */ /* 0x000fe80008000800 */
[----:B------:R-:W-:Y:S04]  /*19de0*/  LDS R7, [R29+UR8+0x1a000] ;  /* 0x01a000081d077984 */ /* 0x000fe80008000800 */
[----:B------:R-:W-:Y:S04]  /*19df0*/  STL.64 [R1+0x1b28], R18 ;  /* 0x001b281201007387 */ /* 0x000fe80000100a00 */
[----:B------:R-:W-:Y:S04]  /*19e00*/  STL.64 [R1+0x1b20], R16 ;  /* 0x001b201001007387 */ /* 0x000fe80000100a00 */
[----:B------:R-:W-:Y:S04]  /*19e10*/  STL [R1+0x1cf4], R0 ;  /* 0x001cf40001007387 */ /* 0x000fe80000100800 */
[----:B-1----:R-:W-:Y:S04]  /*19e20*/  STL.64 [R1+0x40], R12 ;  /* 0x0000400c01007387 */ /* 0x002fe80000100a00 */
[----:B------:R-:W-:Y:S04]  /*19e30*/  STL.64 [R1+0x48], R14 ;  /* 0x0000480e01007387 */ /* 0x000fe80000100a00 */
[----:B------:R-:W1:Y:S01]  /*19e40*/  LDSM.16.M88.4 R16, [R25+UR9+0x80080] ;  /* 0x080080091910783b */ /* 0x000e620008000200 */
[----:B--2---:R-:W-:Y:S01]  /*19e50*/  IMAD.MOV.U32 R3, RZ, RZ, R8 ;  /* 0x000000ffff037224 */ /* 0x004fe200078e0008 */
[----:B------:R-:W-:-:S02]  /*19e60*/  MOV R28, R9 ;  /* 0x00000009001c7202 */ /* 0x000fc40000000f00 */
[----:B------:R-:W-:Y:S04]  /*19e70*/  STL.64 [R1+0x30], R8 ;  /* 0x0000300801007387 */ /* 0x000fe80000100a00 */
[----:B------:R-:W-:Y:S04]  /*19e80*/  STL.64 [R1+0x38], R10 ;  /* 0x0000380a01007387 */ /* 0x000fe80000100a00 */
[----:B------:R-:W2:Y:S04]  /*19e90*/  LDSM.16.M88.4 R8, [R25+UR9+0x86080] ;  /* 0x086080091908783b */ /* 0x000ea80008000200 */
[----:B------:R-:W3:Y:S04]  /*19ea0*/  LDSM.16.M88.4 R12, [R25+UR9+0x88080] ;  /* 0x08808009190c783b */ /* 0x000ee80008000200 */
[----:B-1----:R-:W-:Y:S04]  /*19eb0*/  STL.64 [R1+0x50], R16 ;  /* 0x0000501001007387 */ /* 0x002fe80000100a00 */
[----:B------:R-:W-:Y:S04]  /*19ec0*/  STL.64 [R1+0x58], R18 ;  /* 0x0000581201007387 */ /* 0x000fe80000100a00 */
[----:B--2---:R-:W-:Y:S04]  /*19ed0*/  STL.64 [R1+0x20], R8 ;  /* 0x0000200801007387 */ /* 0x004fe80000100a00 */
[----:B------:R-:W-:Y:S04]  /*19ee0*/  STL.64 [R1+0x28], R10 ;  /* 0x0000280a01007387 */ /* 0x000fe80000100a00 */
[----:B------:R-:W-:Y:S04]  /*19ef0*/  STL [R1+0x1a8c], R22 ;  /* 0x001a8c1601007387 */ /* 0x000fe80000100800 */
[----:B---3--:R-:W-:Y:S04]  /*19f00*/  STL.64 [R1+0x18], R14 ;  /* 0x0000180e01007387 */ /* 0x008fe80000100a00 */
[----:B------:R1:W-:Y:S04]  /*19f10*/  STL.64 [R1+0x1cc0], R12 ;  /* 0x001cc00c01007387 */ /* 0x0003e80000100a00 */
[----:B-1----:R-:W2:Y:S04]  /*19f20*/  LDL.LU R12, [R1+0x250] ;  /* 0x00025000010c7983 */ /* 0x002ea80000300800 */
[----:B------:R-:W2:Y:S04]  /*19f30*/  LDL.LU R13, [R1+0x254] ;  /* 0x00025400010d7983 */ /* 0x000ea80000300800 */
[----:B------:R-:W2:Y:S01]  /*19f40*/  LDL.LU R14, [R1+0x258] ;  /* 0x00025800010e7983 */ /* 0x000ea20000300800 */
[----:B------:R-:W-:-:S02]  /*19f50*/  IMAD.MOV.U32 R0, RZ, RZ, R8 ;  /* 0x000000ffff007224 */ /* 0x000fc400078e0008 */
[----:B------:R-:W-:Y:S02]  /*19f60*/  IMAD.MOV.U32 R2, RZ, RZ, R9 ;  /* 0x000000ffff027224 */ /* 0x000fe400078e0009 */
[----:B------:R-:W1:Y:S01]  /*19f70*/  LDSM.16.M88.4 R8, [R25+UR9+0x8a080] ;  /* 0x08a080091908783b */ /* 0x000e620008000200 */
[----:B------:R-:W-:-:S03]  /*19f80*/  IMAD.MOV.U32 R15, RZ, RZ, R24 ;  /* 0x000000ffff0f7224 */ /* 0x000fc600078e0018 */
[----:B------:R-:W3:Y:S04]  /*19f90*/  LDSM.16.M88.4 R24, [R25+UR9+0x8e080] ;  /* 0x08e080091918783b */ /* 0x000ee80008000200 */
[----:B------:R-:W-:Y:S04]  /*19fa0*/  STL [R1+0x1a88], R23 ;  /* 0x001a881701007387 */ /* 0x000fe80000100800 */
[----:B------:R-:W-:Y:S04]  /*19fb0*/  STL.64 [R1+0x1cb0], R20 ;  /* 0x001cb01401007387 */ /* 0x000fe80000100a00 */
[----:B-1----:R-:W-:Y:S04]  /*19fc0*/  STL.64 [R1+0x8], R10 ;  /* 0x0000080a01007387 */ /* 0x002fe80000100a00 */
[----:B------:R2:W-:Y:S04]  /*19fd0*/  STL.64 [R1+0x1cb8], R8 ;  /* 0x001cb80801007387 */ /* 0x0005e80000100a00 */
[----:B---3--:R-:W-:Y:S04]  /*19fe0*/  STL.64 [R1+0x1ca8], R26 ;  /* 0x001ca81a01007387 */ /* 0x008fe80000100a00 */
[----:B------:R-:W-:Y:S01]  /*19ff0*/  STL.64 [R1+0x1ca0], R24 ;  /* 0x001ca01801007387 */ /* 0x000fe20000100a00 */
[----:B--2---:R-:W-:Y:S01]  /*1a000*/  HMMA.1688.F32.TF32 R8, R4, R16, R12 ;  /* 0x000000100408723c */ /* 0x004fe2000008100c */
[----:B------:R-:W-:-:S02]  /*1a010*/  IMAD.MOV.U32 R15, RZ, RZ, R16 ;  /* 0x000000ffff0f7224 */ /* 0x000fc400078e0010 */
[----:B------:R-:W-:-:S15]  /*1a020*/  IMAD.MOV.U32 R14, RZ, RZ, R17 ;  /* 0x000000ffff0e7224 */ /* 0x000fde00078e0011 */
[----:B------:R-:W-:Y:S01]  /*1a030*/  NOP ;  /* 0x0000000000007918 */ /* 0x000fe20000000000 */
[----:B------:R-:W-:Y:S04]  /*1a040*/  STL.64 [R1+0x250], R8 ;  /* 0x0002500801007387 */ /* 0x000fe80000100a00 */
[----:B------:R-:W-:Y:S04]  /*1a050*/  STL.64 [R1+0x258], R10 ;  /* 0x0002580a01007387 */ /* 0x000fe80000100a00 */
[----:B------:R-:W2:Y:S04]  /*1a060*/  LDL.LU R16, [R1+0x160] ;  /* 0x0001600001107983 */ /* 0x000ea80000300800 */
        /* <DEDUP_REMOVED lines=9> */
[----:B------:R-:W4:Y:S04]  /*1a100*/  LDL.64 R24, [R1+0x40] ;  /* 0x0000400001187983 */ /* 0x000f280000100a00 */
[----:B------:R-:W2:Y:S04]  /*1a110*/  LDL.LU R20, [R1+0x230] ;  /* 0x0002300001147983 */ /* 0x000ea80000300800 */
[----:B------:R-:W2:Y:S04]  /*1a120*/  LDL.LU R21, [R1+0x234] ;  /* 0x0002340001157983 */ /* 0x000ea80000300800 */
[----:B------:R-:W2:Y:S04]  /*1a130*/  LDL.LU R22, [R1+0x238] ;  /* 0x0002380001167983 */ /* 0x000ea80000300800 */
[----:B------:R-:W2:Y:S04]  /*1a140*/  LDL.LU R23, [R1+0x23c] ;  /* 0x00023c0001177983 */ /* 0x000ea80000300800 */
[----:B--2---:R-:W-:Y:S04]  /*1a150*/  STL.64 [R1+0x1ce0], R22 ;  /* 0x001ce01601007387 */ /* 0x004fe80000100a00 */
[----:B------:R1:W-:Y:S04]  /*1a160*/  STL.64 [R1+0x1cd8], R20 ;  /* 0x001cd81401007387 */ /* 0x0003e80000100a00 */
[----:B-1----:R-:W4:Y:S04]  /*1a170*/  LDL.LU R20, [R1+0x240] ;  /* 0x0002400001147983 */ /* 0x002f280000300800 */
[----:B------:R-:W4:Y:S04]  /*1a180*/  LDL.LU R21, [R1+0x244] ;  /* 0x0002440001157983 */ /* 0x000f280000300800 */
[----:B------:R-:W4:Y:S04]  /*1a190*/  LDL.LU R22, [R1+0x248] ;  /* 0x0002480001167983 */ /* 0x000f280000300800 */
[----:B------:R-:W4:Y:S04]  /*1a1a0*/  LDL.LU R23, [R1+0x24c] ;  /* 0x00024c0001177983 */ /* 0x000f280000300800 */
[----:B---3--:R-:W-:Y:S04]  /*1a1b0*/  STL.64 [R1+0x1c30], R18 ;  /* 0x001c301201007387 */ /* 0x008fe80000100a00 */
[----:B------:R1:W-:Y:S04]  /*1a1c0*/  STL.64 [R1+0x1c28], R16 ;  /* 0x001c281001007387 */ /* 0x0003e80000100a00 */
[----:B-1----:R-:W2:Y:S04]  /*1a1d0*/  LDL.LU R16, [R1+0x190] ;  /* 0x0001900001107983 */ /* 0x002ea80000300800 */
[----:B------:R-:W2:Y:S04]  /*1a1e0*/  LDL.LU R17, [R1+0x194] ;  /* 0x0001940001117983 */ /* 0x000ea80000300800 */
[----:B------:R-:W3:Y:S04]  /*1a1f0*/  LDL.LU R18, [R1+0x198] ;  /* 0x0001980001127983 */ /* 0x000ee80000300800 */
[----:B------:R-:W3:Y:S04]  /*1a200*/  LDL.LU R19, [R1+0x19c] ;  /* 0x00019c0001137983 */ /* 0x000ee80000300800 */
[----:B------:R-:W2:Y:S04]  /*1a210*/  LDL.LU R8, [R1+0x210] ;  /* 0x0002100001087983 */ /* 0x000ea80000300800 */
[----:B------:R-:W2:Y:S04]  /*1a220*/  LDL.LU R9, [R1+0x214] ;  /* 0x0002140001097983 */ /* 0x000ea80000300800 */
[----:B------:R-:W2:Y:S04]  /*1a230*/  LDL.LU R10, [R1+0x218] ;  /* 0x00021800010a7983 */ /* 0x000ea80000300800 */
[----:B------:R-:W2:Y:S01]  /*1a240*/  LDL.LU R11, [R1+0x21c] ;  /* 0x00021c00010b7983 */ /* 0x000ea20000300800 */
[----:B------:R-:W-:Y:S01]  /*1a250*/  MOV R12, R0 ;  /* 0x00000000000c7202 */ /* 0x000fe20000000f00 */
[----:B------:R-:W-:-:S02]  /*1a260*/  IMAD.MOV.U32 R13, RZ, RZ, R2 ;  /* 0x000000ffff0d7224 */ /* 0x000fc400078e0002 */
[----:B--2---:R-:W-:Y:S04]  /*1a270*/  STL.64 [R1+0x1cd0], R10 ;  /* 0x001cd00a01007387 */ /* 0x004fe80000100a00 */
[----:B------:R1:W-:Y:S04]  /*1a280*/  STL.64 [R1+0x1cc8], R8 ;  /* 0x001cc80801007387 */ /* 0x0003e80000100a00 */
[----:B------:R-:W2:Y:S04]  /*1a290*/  LDL.LU R0, [R1+0x1cf4] ;  /* 0x001cf40001007983 */ /* 0x000ea80000300800 */
[----:B------:R-:W2:Y:S04]  /*1a2a0*/  LDL.LU R2, [R1+0x1cf0] ;  /* 0x001cf00001027983 */ /* 0x000ea80000300800 */
[----:B-1----:R-:W2:Y:S04]  /*1a2b0*/  LDL.LU R8, [R1+0x220] ;  /* 0x0002200001087983 */ /* 0x002ea80000300800 */
[----:B------:R-:W2:Y:S04]  /*1a2c0*/  LDL.LU R9, [R1+0x224] ;  /* 0x0002240001097983 */ /* 0x000ea80000300800 */
[----:B------:R-:W2:Y:S04]  /*1a2d0*/  LDL.LU R10, [R1+0x228] ;  /* 0x00022800010a7983 */ /* 0x000ea80000300800 */
[----:B------:R-:W2:Y:S04]  /*1a2e0*/  LDL.LU R11, [R1+0x22c] ;  /* 0x00022c00010b7983 */ /* 0x000ea80000300800 */
[----:B---3--:R-:W-:Y:S04]  /*1a2f0*/  STL.64 [R1+0x1c40], R18 ;  /* 0x001c401201007387 */ /* 0x008fe80000100a00 */
[----:B------:R1:W-:Y:S04]  /*1a300*/  STL.64 [R1+0x1c38], R16 ;  /* 0x001c381001007387 */ /* 0x0003e80000100a00 */
[----:B-1----:R-:W3:Y:S04]  /*1a310*/  LDL.LU R16, [R1+0x1a0] ;  /* 0x0001a00001107983 */ /* 0x002ee80000300800 */
[----:B------:R-:W3:Y:S04]  /*1a320*/  LDL.LU R17, [R1+0x1a4] ;  /* 0x0001a40001117983 */ /* 0x000ee80000300800 */
[----:B------:R-:W2:Y:S04]  /*1a330*/  LDL.LU R18, [R1+0x1a8] ;  /* 0x0001a80001127983 */ /* 0x000ea80000300800 */
[----:B------:R-:W2:Y:S01]  /*1a340*/  LDL.LU R19, [R1+0x1ac] ;  /* 0x0001ac0001137983 */ /* 0x000ea20000300800 */
[----:B----4-:R-:W-:Y:S03]  /*1a350*/  HMMA.1688.F32.TF32 R20, R4, R24, R20 ;  /* 0x000000180414723c */ /* 0x010fe60000081014 */
[----:B--2---:R-:W-:Y:S04]  /*1a360*/  STL.64 [R1+0x1c58], R18 ;  /* 0x001c581201007387 */ /* 0x004fe80000100a00 */
[----:B---3--:R1:W-:Y:S02]  /*1a370*/  STL.64 [R1+0x1c50], R16 ;  /* 0x001c501001007387 */ /* 0x0083e40000100a00 */
[----:B-1----:R-:W-:-:S02]  /*1a380*/  IMAD.MOV.U32 R16, RZ, RZ, R3 ;  /* 0x000000ffff107224 */ /* 0x002fc400078e0003 */
[----:B------:R-:W2:Y:S01]  /*1a390*/  LDL.LU R3, [R1+0x1cec] ;  /* 0x001cec0001037983 */ /* 0x000ea20000300800 */
[----:B------:R-:W-:-:S03]  /*1a3a0*/  IMAD.MOV.U32 R17, RZ, RZ, R28 ;  /* 0x000000ffff117224 */ /* 0x000fc600078e001c */
[----:B------:R-:W3:Y:S04]  /*1a3b0*/  LDL.LU R28, [R1+0x1ce8] ;  /* 0x001ce800011c7983 */ /* 0x000ee80000300800 */
[----:B------:R-:W-:Y:S04]  /*1a3c0*/  STL.64 [R1+0x240], R20 ;  /* 0x0002401401007387 */ /* 0x000fe80000100a00 */
[----:B------:R1:W-:Y:S04]  /*1a3d0*/  STL.64 [R1+0x248], R22 ;  /* 0x0002481601007387 */ /* 0x0003e80000100a00 */
[----:B-1----:R-:W4:Y:S04]  /*1a3e0*/  LDL.LU.64 R22, [R1+0x1ce0] ;  /* 0x001ce00001167983 */ /* 0x002f280000300a00 */
[----:B------:R-:W4:Y:S01]  /*1a3f0*/  LDL.LU.64 R20, [R1+0x1cd8] ;  /* 0x001cd80001147983 */ /* 0x000f220000300a00 */
[----:B------:R-:W-:-:S03]  /*1a400*/  IMAD.MOV.U32 R19, RZ, RZ, R24 ;  /* 0x000000ffff137224 */ /* 0x000fc600078e0018 */
[----:B------:R1:W-:Y:S01]  /*1a410*/  STL.64 [R1+0x1c68], R16 ;  /* 0x001c681001007387 */ /* 0x0003e20000100a00 */
[----:B------:R-:W-:Y:S01]  /*1a420*/  IMAD.MOV.U32 R18, RZ, RZ, R25 ;  /* 0x000000ffff127224 */ /* 0x000fe200078e0019 */
[----:B----4-:R-:W-:Y:S01]  /*1a430*/  HMMA.1688.F32.TF32 R20, R4, R16, R20 ;  /* 0x000000100414723c */ /* 0x010fe20000081014 */
[----:B-1----:R-:W-:Y:S02]  /*1a440*/  MOV R16, R19 ;  /* 0x0000001300107202 */ /* 0x002fe40000000f00 */
[----:B------:R-:W-:-:S15]  /*1a450*/  IMAD.MOV.U32 R17, RZ, RZ, R18 ;  /* 0x000000ffff117224 */ /* 0x000fde00078e0012 */
[----:B------:R-:W-:Y:S01]  /*1a460*/  NOP ;  /* 0x0000000000007918 */ /* 0x000fe20000000000 */
[----:B------:R1:W-:Y:S04]  /*1a470*/  STL.64 [R1+0x230], R20 ;  /* 0x0002301401007387 */ /* 0x0003e80000100a00 */
[----:B------:R4:W-:Y:S04]  /*1a480*/  STL.64 [R1+0x238], R22 ;  /* 0x0002381601007387 */ /* 0x0009e80000100a00 */
[----:B-1----:R-:W2:Y:S04]  /*1a490*/  LDL.LU R20, [R1+0x200] ;  /* 0x0002000001147983 */ /* 0x002ea80000300800 */
[----:B------:R-:W2:Y:S04]  /*1a4a0*/  LDL.LU R21, [R1+0x204] ;  /* 0x0002040001157983 */ /* 0x000ea80000300800 */
[----:B----4-:R-:W2:Y:S04]  /*1a4b0*/  LDL.LU R22, [R1+0x208] ;  /* 0x0002080001167983 */ /* 0x010ea80000300800 */
[----:B------:R-:W2:Y:S04]  /*1a4c0*/  LDL.LU R23, [R1+0x20c] ;  /* 0x00020c0001177983 */ /* 0x000ea80000300800 */
[----:B------:R-:W4:Y:S04]  /*1a4d0*/  LDL.LU R24, [R1+0x1f0] ;  /* 0x0001f00001187983 */ /* 0x000f280000300800 */
[----:B------:R-:W4:Y:S04]  /*1a4e0*/  LDL.LU R25, [R1+0x1f4] ;  /* 0x0001f40001197983 */ /* 0x000f280000300800 */
[----:B------:R-:W4:Y:S04]  /*1a4f0*/  LDL.LU R26, [R1+0x1f8] ;  /* 0x0001f800011a7983 */ /* 0x000f280000300800 */
[----:B------:R-:W4:Y:S04]  /*1a500*/  LDL.LU R27, [R1+0x1fc] ;  /* 0x0001fc00011b7983 */ /* 0x000f280000300800 */
[----:B------:R1:W-:Y:S02]  /*1a510*/  STL.64 [R1+0x1c80], R16 ;  /* 0x001c801001007387 */ /* 0x0003e40000100a00 */
[----:B-1----:R-:W-:-:S02]  /*1a520*/  IMAD.MOV.U32 R16, RZ, RZ, R15 ;  /* 0x000000ffff107224 */ /* 0x002fc400078e000f */
[----:B------:R-:W-:Y:S02]  /*1a530*/  IMAD.MOV.U32 R17, RZ, RZ, R14 ;  /* 0x000000ffff117224 */ /* 0x000fe400078e000e */
[C---:B------:R-:W-:Y:S03]  /*1a540*/  HMMA.1688.F32.TF32 R12, R4.reuse, R12, R8 ;  /* 0x0000000c040c723c */ /* 0x040fe60000081008 */
[----:B------:R1:W-:Y:S04]  /*1a550*/  STL.64 [R1+0x1c98], R16 ;  /* 0x001c981001007387 */ /* 0x0003e80000100a00 */
[----:B-1----:R-:W2:Y:S04]  /*1a560*/  LDL.LU R16, [R1+0x1e0] ;  /* 0x0001e00001107983 */ /* 0x002ea80000300800 */
[----:B------:R-:W2:Y:S04]  /*1a570*/  LDL.LU R17, [R1+0x1e4] ;  /* 0x0001e40001117983 */ /* 0x000ea80000300800 */
[----:B------:R-:W2:Y:S04]  /*1a580*/  LDL.LU R18, [R1+0x1e8] ;  /* 0x0001e80001127983 */ /* 0x000ea80000300800 */
[----:B------:R-:W2:Y:S04]  /*1a590*/  LDL.LU R19, [R1+0x1ec] ;  /* 0x0001ec0001137983 */ /* 0x000ea80000300800 */
[----:B------:R-:W2:Y:S04]  /*1a5a0*/  LDL.LU.64 R10, [R1+0x1cd0] ;  /* 0x001cd000010a7983 */ /* 0x000ea80000300a00 */
[----:B------:R-:W2:Y:S04]  /*1a5b0*/  LDL.LU.64 R8, [R1+0x1cc8] ;  /* 0x001cc80001087983 */ /* 0x000ea80000300a00 */
[----:B------:R1:W-:Y:S04]  /*1a5c0*/  STL.64 [R1+0x220], R12 ;  /* 0x0002200c01007387 */ /* 0x0003e80000100a00 */
[----:B------:R-:W-:Y:S04]  /*1a5d0*/  STL.64 [R1+0x228], R14 ;  /* 0x0002280e01007387 */ /* 0x000fe80000100a00 */
[----:B-1----:R-:W2:Y:S02]  /*1a5e0*/  LDL.LU.64 R12, [R1+0x1cc0] ;  /* 0x001cc000010c7983 */ /* 0x002ea40000300a00 */
[----:B--2---:R-:W-:-:S15]  /*1a5f0*/  HMMA.1688.F32.TF32 R8, R4, R12, R8 ;  /* 0x0000000c0408723c */ /* 0x004fde0000081008 */
[----:B------:R-:W-:-:S04]  /*1a600*/  NOP ;  /* 0x0000000000007918 */ /* 0x000fc80000000000 */
[----:B------:R1:W-:Y:S04]  /*1a610*/  STL.64 [R1+0x210], R8 ;  /* 0x0002100801007387 */ /* 0x0003e80000100a00 */
[----:B------:R-:W-:Y:S04]  /*1a620*/  STL.64 [R1+0x218], R10 ;  /* 0x0002180a01007387 */ /* 0x000fe80000100a00 */
[----:B-1----:R-:W2:Y:S04]  /*1a630*/  LDL.LU.64 R8, [R1+0x1cb8] ;  /* 0x001cb80001087983 */ /* 0x002ea80000300a00 */
[----:B------:R1:W-:Y:S04]  /*1a640*/  STL.64 [R1+0x1c48], R12 ;  /* 0x001c480c01007387 */ /* 0x0003e80000100a00 */
[----:B-1----:R-:W2:Y:S04]  /*1a650*/  LDL.LU.64 R12, [R1+0x20] ;  /* 0x00002000010c7983 */ /* 0x002ea80000300a00 */
        /* <DEDUP_REMOVED lines=18> */
[----:B------:R1:W-:Y:S04]  /*1a780*/  STL.64 [R1+0x200], R20 ;  /* 0x0002001401007387 */ /* 0x0003e80000100a00 */
[----:B------:R-:W-:Y:S04]  /*1a790*/  STL.64 [R1+0x208], R22 ;  /* 0x0002081601007387 */ /* 0x000fe80000100a00 */
[----:B-1----:R-:W4:Y:S02]  /*1a7a0*/  LDL.LU.64 R20, [R1+0x1cb0] ;  /* 0x001cb00001147983 */ /* 0x002f240000300a00 */
[----:B----4-:R-:W-:-:S15]  /*1a7b0*/  HMMA.1688.F32.TF32 R24, R4, R20, R24 ;  /* 0x000000140418723c */ /* 0x010fde0000081018 */
[----:B------:R-:W-:-:S04]  /*1a7c0*/  NOP ;  /* 0x0000000000007918 */ /* 0x000fc80000000000 */
[----:B------:R-:W-:Y:S04]  /*1a7d0*/  STL.64 [R1+0x1f0], R24 ;  /* 0x0001f01801007387 */ /* 0x000fe80000100a00 */
[----:B------:R1:W-:Y:S04]  /*1a7e0*/  STL.64 [R1+0x1f8], R26 ;  /* 0x0001f81a01007387 */ /* 0x0003e80000100a00 */
[----:B-1----:R-:W4:Y:S04]  /*1a7f0*/  LDL.LU.64 R26, [R1+0x1ca8] ;  /* 0x001ca800011a7983 */ /* 0x002f280000300a00 */
[----:B------:R-:W2:Y:S02]  /*1a800*/  LDL.LU.64 R24, [R1+0x1ca0] ;  /* 0x001ca00001187983 */ /* 0x000ea40000300a00 */
[----:B--2---:R-:W-:Y:S02]  /*1a810*/  HMMA.1688.F32.TF32 R4, R4, R24, R16 ;  /* 0x000000180404723c */ /* 0x004fe40000081010 */
        /* <DEDUP_REMOVED lines=18> */
[----:B-1----:R-:W2:Y:S01]  /*1a940*/  LDL.LU.64 R16, [R1+0x1c68] ;  /* 0x001c680001107983 */ /* 0x002ea20000300a00 */
[----:B------:R-:W-:Y:S02]  /*1a950*/  IMAD.MOV.U32 R22, RZ, RZ, R18 ;  /* 0x000000ffff167224 */ /* 0x000fe400078e0012 */
[----:B------:R-:W-:-:S05]  /*1a960*/  IMAD.MOV.U32 R23, RZ, RZ, R19 ;  /* 0x000000ffff177224 */ /* 0x000fca00078e0013 */
[----:B------:R-:W-:Y:S04]  /*1a970*/  STL [R1+0x1a94], R23 ;  /* 0x001a941701007387 */ /* 0x000fe80000100800 */
[----:B------:R-:W-:Y:S01]  /*1a980*/  STL [R1+0x1a90], R22 ;  /* 0x001a901601007387 */ /* 0x000fe20000100800 */
[----:B--2---:R-:W-:Y:S03]  /*1a990*/  HMMA.1688.F32.TF32 R16, R4, R16, R12 ;  /* 0x000000100410723c */ /* 0x004fe6000008100c */
[----:B------:R-:W2:-:S15]  /*1a9a0*/  LDL.LU.64 R12, [R1+0x1c60] ;  /* 0x001c6000010c7983 */ /* 0x000e9e0000300a00 */
[----:B------:R-:W-:Y:S01]  /*1a9b0*/  NOP ;  /* 0x0000000000007918 */ /* 0x000fe20000000000 */
[----:B------:R-:W-:Y:S04]  /*1a9c0*/  STL.64 [R1+0x1b0], R16 ;  /* 0x0001b01001007387 */ /* 0x000fe80000100a00 */
[----:B------:R1:W-:Y:S04]  /*1a9d0*/  STL.64 [R1+0x1b8], R18 ;  /* 0x0001b81201007387 */ /* 0x0003e80000100a00 */
[----:B-1----:R-:W3:Y:S04]  /*1a9e0*/  LDL.LU.64 R18, [R1+0x1c58] ;  /* 0x001c580001127983 */ /* 0x002ee80000300a00 */
[----:B------:R-:W3:Y:S01]  /*1a9f0*/  LDL.LU.64 R16, [R1+0x1c50] ;  /* 0x001c500001107983 */ /* 0x000ee20000300a00 */
[----:B--2---:R-:W-:Y:S01]  /*1aa00*/  MOV R11, R12 ;  /* 0x0000000c000b7202 */ /* 0x004fe20000000f00 */
[----:B------:R-:W-:Y:S01]  /*1aa10*/  IMAD.MOV.U32 R10, RZ, RZ, R13 ;  /* 0x000000ffff0a7224 */ /* 0x000fe200078e000d */
        /* <DEDUP_REMOVED lines=10> */
[----:B------:R-:W-:Y:S04]  /*1aac0*/  STL.64 [R1+0x190], R16 ;  /* 0x0001901001007387 */ /* 0x000fe80000100a00 */
[----:B------:R1:W-:Y:S04]  /*1aad0*/  STL.64 [R1+0x198], R18 ;  /* 0x0001981201007387 */ /* 0x0003e80000100a00 */
[----:B-1----:R-:W2:Y:S04]  /*1aae0*/  LDL.LU.64 R18, [R1+0x1c30] ;  /* 0x001c300001127983 */ /* 0x002ea80000300a00 */
[----:B------:R-:W2:Y:S04]  /*1aaf0*/  LDL.LU.64 R16, [R1+0x1c28] ;  /* 0x001c280001107983 */ /* 0x000ea80000300a00 */
        /* <DEDUP_REMOVED lines=10> */
[----:B------:R-:W2:Y:S01]  /*1aba0*/  LDL.LU.64 R16, [R1+0x1c18] ;  /* 0x001c180001107983 */ /* 0x000ea20000300a00 */
[C---:B---3--:R-:W-:Y:S03]  /*1abb0*/  HMMA.1688.F32.TF32 R12, R4.reuse, R20, R12 ;  /* 0x00000014040c723c */ /* 0x048fe6000008100c */
[----:B------:R-:W-:Y:S04]  /*1abc0*/  STL.64 [R1+0x1bc8], R8 ;  /* 0x001bc80801007387 */ /* 0x000fe80000100a00 */
[----:B------:R-:W-:Y:S04]  /*1abd0*/  STL.64 [R1+0x1bb0], R22 ;  /* 0x001bb01601007387 */ /* 0x000fe80000100a00 */
[----:B------:R1:W-:Y:S08]  /*1abe0*/  STL.64 [R1+0x1ba8], R20 ;  /* 0x001ba81401007387 */ /* 0x0003f00000100a00 */
[----:B------:R3:W-:Y:S04]  /*1abf0*/  STL.64 [R1+0x170], R12 ;  /* 0x0001700c01007387 */ /* 0x0007e80000100a00 */
[----:B------:R2:W-:Y:S04]  /*1ac00*/  STL.64 [R1+0x178], R14 ;  /* 0x0001780e01007387 */ /* 0x0005e80000100a00 */
[----:B-1----:R-:W3:Y:S01]  /*1ac10*/  LDL.LU R20, [R1+0x130] ;  /* 0x0001300001147983 */ /* 0x002ee20000300800 */
[----:B--2---:R-:W-:-:S15]  /*1ac20*/  HMMA.1688.F32.TF32 R4, R4, R24, R16 ;  /* 0x000000180404723c */ /* 0x004fde0000081010 */
[----:B------:R-:W-:-:S04]  /*1ac30*/  NOP ;  /* 0x0000000000007918 */ /* 0x000fc80000000000 */
[----:B------:R-:W-:Y:S04]  /*1ac40*/  STL.64 [R1+0x160], R4 ;  /* 0x0001600401007387 */ /* 0x000fe80000100a00 */
[----:B------:R-:W-:Y:S04]  /*1ac50*/  STL.64 [R1+0x168], R6 ;  /* 0x0001680601007387 */ /* 0x000fe80000100a00 */
[----:B------:R-:W2:Y:S04]  /*1ac60*/  LDL.LU R21, [R1+0x134] ;  /* 0x0001340001157983 */ /* 0x000ea80000300800 */
[----:B------:R-:W2:Y:S04]  /*1ac70*/  LDL.LU R22, [R1+0x138] ;  /* 0x0001380001167983 */ /* 0x000ea80000300800 */
[----:B------:R-:W2:Y:S04]  /*1ac80*/  LDL.LU R23, [R1+0x13c] ;  /* 0x00013c0001177983 */ /* 0x000ea80000300800 */
[----:B---3--:R-:W3:Y:S04]  /*1ac90*/  LDL.LU R12, [R1+0x150] ;  /* 0x00015000010c7983 */ /* 0x008ee80000300800 */
[----:B------:R-:W3:Y:S04]  /*1aca0*/  LDL.LU R13, [R1+0x154] ;  /* 0x00015400010d7983 */ /* 0x000ee80000300800 */
[----:B------:R-:W3:Y:S04]  /*1acb0*/  LDL.LU R14, [R1+0x158] ;  /* 0x00015800010e7983 */ /* 0x000ee80000300800 */
[----:B------:R-:W3:Y:S04]  /*1acc0*/  LDL.LU R15, [R1+0x15c] ;  /* 0x00015c00010f7983 */ /* 0x000ee80000300800 */
[----:B------:R-:W-:Y:S04]  /*1acd0*/  LDS R4, [R0+UR8+0x18400] ;  /* 0x0184000800047984 */ /* 0x000fe80008000800 */
[----:B------:R-:W-:Y:S04]  /*1ace0*/  LDS R6, [R0+UR8+0x1a400] ;  /* 0x01a4000800067984 */ /* 0x000fe80008000800 */
[----:B------:R-:W-:Y:S04]  /*1acf0*/  LDS R5, [R29+UR8+0x18400] ;  /* 0x018400081d057984 */ /* 0x000fe80008000800 */
[----:B------:R-:W3:Y:S04]  /*1ad00*/  LDS R7, [R29+UR8+0x1a400] ;  /* 0x01a400081d077984 */ /* 0x000ee80008000800 */
[----:B--2---:R-:W-:Y:S04]  /*1ad10*/  STL.64 [R1+0x1be8], R22 ;  /* 0x001be81601007387 */ /* 0x004fe80000100a00 */
[----:B------:R1:W-:Y:S04]  /*1ad20*/  STL.64 [R1+0x1be0], R20 ;  /* 0x001be01401007387 */ /* 0x0003e80000100a00 */
[----:B-1----:R-:W2:Y:S04]  /*1ad30*/  LDL.LU.64 R20, [R1+0x40] ;  /* 0x0000400001147983 */ /* 0x002ea80000300a00 */
[----:B--2---:R1:W-:Y:S04]  /*1ad40*/  STL.64 [R1+0x1bf8], R20 ;  /* 0x001bf81401007387 */ /* 0x0043e80000100a00 */
[----:B-1----:R-:W3:Y:S04]  /*1ad50*/  LDL.LU.64 R20, [R1+0x50] ;  /* 0x0000500001147983 */ /* 0x002ee80000300a00 */
[----:B----4-:R-:W-:Y:S04]  /*1ad60*/  STL.64 [R1+0x1ba0], R26 ;  /* 0x001ba01a01007387 */ /* 0x010fe80000100a00 */
[----:B------:R1:W-:Y:S04]  /*1ad70*/  STL.64 [R1+0x1b98], R24 ;  /* 0x001b981801007387 */ /* 0x0003e80000100a00 */
[----:B-1----:R-:W2:Y:S04]  /*1ad80*/  LDL.LU R24, [R1+0x120] ;  /* 0x0001200001187983 */ /* 0x002ea80000300800 */
[----:B------:R-:W2:Y:S04]  /*1ad90*/  LDL.LU R25, [R1+0x124] ;  /* 0x0001240001197983 */ /* 0x000ea80000300800 */
[----:B------:R-:W4:Y:S04]  /*1ada0*/  LDL.LU R26, [R1+0x128] ;  /* 0x00012800011a7983 */ /* 0x000f280000300800 */
[----:B------:R-:W4:Y:S04]  /*1adb0*/  LDL.LU R27, [R1+0x12c] ;  /* 0x00012c00011b7983 */ /* 0x000f280000300800 */
[----:B----4-:R-:W-:Y:S04]  /*1adc0*/  STL.64 [R1+0x1bd8], R26 ;  /* 0x001bd81a01007387 */ /* 0x010fe80000100a00 */
[----:B--2---:R1:W-:Y:S04]  /*1add0*/  STL.64 [R1+0x1bd0], R24 ;  /* 0x001bd01801007387 */ /* 0x0043e80000100a00 */
[----:B-1----:R-:W2:Y:S01]  /*1ade0*/  LDL.LU.64 R24, [R1+0x30] ;  /* 0x0000300001187983 */ /* 0x002ea20000300a00 */
[----:B---3--:R-:W-:Y:S03]  /*1adf0*/  HMMA.1688.F32.TF32 R12, R4, R20, R12 ;  /* 0x00000014040c723c */ /* 0x008fe6000008100c */
[----:B--2---:R1:W-:Y:S04]  /*1ae00*/  STL.64 [R1+0x1bf0], R24 ;  /* 0x001bf01801007387 */ /* 0x0043e80000100a00 */
[----:B-1----:R-:W2:Y:S04]  /*1ae10*/  LDL.LU R24, [R1+0x140] ;  /* 0x0001400001187983 */ /* 0x002ea80000300800 */
[----:B------:R-:W2:Y:S04]  /*1ae20*/  LDL.LU R25, [R1+0x144] ;  /* 0x0001440001197983 */ /* 0x000ea80000300800 */
[----:B------:R-:W2:Y:S04]  /*1ae30*/  LDL.LU R26, [R1+0x148] ;  /* 0x00014800011a7983 */ /* 0x000ea80000300800 */
[----:B------:R-:W2:Y:S04]  /*1ae40*/  LDL.LU R27, [R1+0x14c] ;  /* 0x00014c00011b7983 */ /* 0x000ea80000300800 */
[----:B------:R-:W3:Y:S01]  /*1ae50*/  LDL.LU R16, [R1+0x90] ;  /* 0x0000900001107983 */ /* 0x000ee20000300800 */
[----:B------:R-:W-:Y:S01]  /*1ae60*/  IMAD.MOV.U32 R18, RZ, RZ, R3 ;  /* 0x000000ffff127224 */ /* 0x000fe200078e0003 */
[----:B------:R-:W-:Y:S01]  /*1ae70*/  MOV R19, R2 ;  /* 0x0000000200137202 */ /* 0x000fe20000000f00 */
[----:B------:R-:W-:-:S02]  /*1ae80*/  IMAD.MOV.U32 R17, RZ, RZ, R28 ;  /* 0x000000ffff117224 */ /* 0x000fc400078e001c */
[----:B------:R-:W4:Y:S04]  /*1ae90*/  LDL.LU R28, [R1+0x1c10] ;  /* 0x001c1000011c7983 */ /* 0x000f280000300800 */
[----:B------:R-:W2:Y:S04]  /*1aea0*/  LDL.LU R3, [R1+0x1c0c] ;  /* 0x001c0c0001037983 */ /* 0x000ea80000300800 */
[----:B------:R-:W2:Y:S04]  /*1aeb0*/  LDL.LU R2, [R1+0x1c08] ;  /* 0x001c080001027983 */ /* 0x000ea80000300800 */
[----:B------:R-:W-:Y:S04]  /*1aec0*/  STL.64 [R1+0x1b38], R18 ;  /* 0x001b381201007387 */ /* 0x000fe80000100a00 */
[----:B---3--:R1:W-:Y:S04]  /*1aed0*/  STL.64 [R1+0x1b30], R16 ;  /* 0x001b301001007387 */ /* 0x0083e80000100a00 */
[----:B------:R-:W3:Y:S04]  /*1aee0*/  LDL.LU R8, [R1+0x110] ;  /* 0x0001100001087983 */ /* 0x000ee80000300800 */
[----:B------:R-:W3:Y:S01]  /*1aef0*/  LDL.LU R9, [R1+0x114] ;  /* 0x0001140001097983 */ /* 0x000ee20000300800 */
[----:B-1----:R-:W-:-:S02]  /*1af00*/  IMAD.MOV.U32 R17, RZ, RZ, R10 ;  /* 0x000000ffff117224 */ /* 0x002fc400078e000a */
[----:B------:R-:W-:Y:S01]  /*1af10*/  IMAD.MOV.U32 R16, RZ, RZ, R11 ;  /* 0x000000ffff107224 */ /* 0x000fe200078e000b */
[----:B------:R-:W3:Y:S04]  /*1af20*/  LDL.LU R10, [R1+0x118] ;  /* 0x00011800010a7983 */ /* 0x000ee80000300800 */
[----:B------:R-:W3:Y:S04]  /*1af30*/  LDL.LU R11, [R1+0x11c] ;  /* 0x00011c00010b7983 */ /* 0x000ee80000300800 */
[----:B------:R1:W-:Y:S04]  /*1af40*/  STL.64 [R1+0x150], R12 ;  /* 0x0001500c01007387 */ /* 0x0003e80000100a00 */
[----:B------:R2:W-:Y:S04]  /*1af50*/  STL.64 [R1+0x158], R14 ;  /* 0x0001580e01007387 */ /* 0x0005e80000100a00 */
[----:B-1----:R-:W3:Y:S01]  /*1af60*/  LDL.LU.64 R12, [R1+0x1c00] ;  /* 0x001c0000010c7983 */ /* 0x002ee20000300a00 */
[----:B--2---:R-:W-:-:S02]  /*1af70*/  IMAD.MOV.U32 R15, RZ, RZ, R20 ;  /* 0x000000ffff0f7224 */ /* 0x004fc400078e0014 */
[----:B------:R-:W-:Y:S02]  /*1af80*/  IMAD.MOV.U32 R14, RZ, RZ, R21 ;  /* 0x000000ffff0e7224 */ /* 0x000fe400078e0015 */
[----:B------:R-:W2:Y:S02]  /*1af90*/  LDL.LU.64 R20, [R1+0x1bf8] ;  /* 0x001bf80001147983 */ /* 0x000ea40000300a00 */
[----:B--2---:R-:W-:Y:S01]  /*1afa0*/  HMMA.1688.F32.TF32 R24, R4, R20, R24 ;  /* 0x000000140418723c */ /* 0x004fe20000081018 */
[----:B------:R-:W-:Y:S01]  /*1afb0*/  IMAD.MOV.U32 R19, RZ, RZ, R20 ;  /* 0x000000ffff137224 */ /* 0x000fe200078e0014 */
[----:B------:R-:W-:-:S15]  /*1afc0*/  MOV R18, R21 ;  /* 0x0000001500127202 */ /* 0x000fde0000000f00 */
[----:B------:R-:W-:Y:S02]  /*1afd0*/  NOP ;  /* 0x0000000000007918 */ /* 0x000fe40000000000 */
[----:B------:R1:W-:Y:S04]  /*1afe0*/  STL.64 [R1+0x140], R24 ;  /* 0x0001401801007387 */ /* 0x0003e80000100a00 */
[----:B------:R2:W-:Y:S04]  /*1aff0*/  STL.64 [R1+0x148], R26 ;  /* 0x0001481a01007387 */ /* 0x0005e80000100a00 */
[----:B-1----:R-:W2:Y:S04]  /*1b000*/  LDL.LU.64 R24, [R1+0x1bf0] ;  /* 0x001bf00001187983 */ /* 0x002ea80000300a00 */
[----:B------:R-:W2:Y:S04]  /*1b010*/  LDL.LU.64 R22, [R1+0x1be8] ;  /* 0x001be80001167983 */ /* 0x000ea80000300a00 */
[----:B------:R-:W2:Y:S02]  /*1b020*/  LDL.LU.64 R20, [R1+0x1be0] ;  /* 0x001be00001147983 */ /* 0x000ea40000300a00 */
[----:B--2---:R-:W-:-:S15]  /*1b030*/  HMMA.1688.F32.TF32 R20, R4, R24, R20 ;  /* 0x000000180414723c */ /* 0x004fde0000081014 */
[----:B------:R-:W-:-:S04]  /*1b040*/  NOP ;  /* 0x0000000000007918 */ /* 0x000fc80000000000 */
[----:B------:R1:W-:Y:S04]  /*1b050*/  STL.64 [R1+0x130], R20 ;  /* 0x0001301401007387 */ /* 0x0003e80000100a00 */
[----:B------:R-:W-:Y:S04]  /*1b060*/  STL.64 [R1+0x138], R22 ;  /* 0x0001381601007387 */ /* 0x000fe80000100a00 */
[----:B------:R-:W2:Y:S01]  /*1b070*/  LDL.LU.64 R26, [R1+0x1bd8] ;  /* 0x001bd800011a7983 */ /* 0x000ea20000300a00 */
[----:B-1----:R-:W-:Y:S02]  /*1b080*/  IMAD.MOV.U32 R21, RZ, RZ, R24 ;  /* 0x000000ffff157224 */ /* 0x002fe400078e0018 */
[----:B------:R-:W-:-:S02]  /*1b090*/  IMAD.MOV.U32 R20, RZ, RZ, R25 ;  /* 0x000000ffff147224 */ /* 0x000fc400078e0019 */
[----:B------:R-:W2:Y:S04]  /*1b0a0*/  LDL.LU.64 R24, [R1+0x1bd0] ;  /* 0x001bd00001187983 */ /* 0x000ea80000300a00 */
[----:B------:R1:W-:Y:S01]  /*1b0b0*/  STL.64 [R1+0x1b48], R16 ;  /* 0x001b481001007387 */ /* 0x0003e20000100a00 */
[C---:B---3--:R-:W-:Y:S08]  /*1b0c0*/  HMMA.1688.F32.TF32 R8, R4.reuse, R12, R8 ;  /* 0x0000000c0408723c */ /* 0x048ff00000081008 */
[----:B--2---:R-:W-:Y:S01]  /*1b0d0*/  HMMA.1688.F32.TF32 R24, R4, R16, R24 ;  /* 0x000000100418723c */ /* 0x004fe20000081018 */
[----:B-1----:R-:W-:-:S02]  /*1b0e0*/  IMAD.MOV.U32 R16, RZ, RZ, R21 ;  /* 0x000000ffff107224 */ /* 0x002fc400078e0015 */
[----:B------:R-:W-:-:S15]  /*1b0f0*/  IMAD.MOV.U32 R17, RZ, RZ, R20 ;  /* 0x000000ffff117224 */ /* 0x000fde00078e0014 */
[----:B------:R-:W-:Y:S01]  /*1b100*/  NOP ;  /* 0x0000000000007918 */ /* 0x000fe20000000000 */
[----:B------:R-:W-:Y:S04]  /*1b110*/  STL.64 [R1+0x120], R24 ;  /* 0x0001201801007387 */ /* 0x000fe80000100a00 */
[----:B------:R-:W-:Y:S04]  /*1b120*/  STL.64 [R1+0x128], R26 ;  /* 0x0001281a01007387 */ /* 0x000fe80000100a00 */
[----:B------:R1:W-:Y:S02]  /*1b130*/  STL.64 [R1+0x1b60], R16 ;  /* 0x001b601001007387 */ /* 0x0003e40000100a00 */
[----:B-1----:R-:W-:Y:S01]  /*1b140*/  IMAD.MOV.U32 R16, RZ, RZ, R19 ;  /* 0x000000ffff107224 */ /* 0x002fe200078e0013 */
[----:B------:R-:W-:-:S05]  /*1b150*/  MOV R17, R18 ;  /* 0x0000001200117202 */ /* 0x000fca0000000f00 */
[----:B------:R1:W-:Y:S04]  /*1b160*/  STL.64 [R1+0x1b78], R16 ;  /* 0x001b781001007387 */ /* 0x0003e80000100a00 */
[----:B------:R-:W2:Y:S04]  /*1b170*/  LDL.LU R20, [R1+0x100] ;  /* 0x0001000001147983 */ /* 0x000ea80000300800 */
[----:B------:R-:W2:Y:S04]  /*1b180*/  LDL.LU R21, [R1+0x104] ;  /* 0x0001040001157983 */ /* 0x000ea80000300800 */
[----:B------:R-:W2:Y:S01]  /*1b190*/  LDL.LU R22, [R1+0x108] ;  /* 0x0001080001167983 */ /* 0x000ea20000300800 */
[----:B-1----:R-:W-:-:S02]  /*1b1a0*/  IMAD.MOV.U32 R16, RZ, RZ, R15 ;  /* 0x000000ffff107224 */ /* 0x002fc400078e000f */
[----:B------:R-:W-:Y:S01]  /*1b1b0*/  IMAD.MOV.U32 R17, RZ, RZ, R14 ;  /* 0x000000ffff117224 */ /* 0x000fe200078e000e */
[----:B------:R-:W2:Y:S04]  /*1b1c0*/  LDL.LU R23, [R1+0x10c] ;  /* 0x00010c0001177983 */ /* 0x000ea80000300800 */
[----:B------:R-:W3:Y:S04]  /*1b1d0*/  LDL.LU R24, [R1+0xf0] ;  /* 0x0000f00001187983 */ /* 0x000ee80000300800 */
[----:B------:R-:W3:Y:S04]  /*1b1e0*/  LDL.LU R25, [R1+0xf4] ;  /* 0x0000f40001197983 */ /* 0x000ee80000300800 */
[----:B------:R-:W3:Y:S04]  /*1b1f0*/  LDL.LU R26, [R1+0xf8] ;  /* 0x0000f800011a7983 */ /* 0x000ee80000300800 */
[----:B------:R-:W3:Y:S04]  /*1b200*/  LDL.LU R27, [R1+0xfc] ;  /* 0x0000fc00011b7983 */ /* 0x000ee80000300800 */
        /* <DEDUP_REMOVED lines=15> */
[----:B-1----:R-:W2:Y:S01]  /*1b300*/  LDL.LU R12, [R1+0xb0] ;  /* 0x0000b000010c7983 */ /* 0x002ea20000300800 */
[----:B------:R-:W-:-:S02]  /*1b310*/  IMAD.MOV.U32 R14, RZ, RZ, R3 ;  /* 0x000000ffff0e7224 */ /* 0x000fc400078e0003 */
[----:B----4-:R-:W-:Y:S02]  /*1b320*/  IMAD.MOV.U32 R15, RZ, RZ, R28 ;  /* 0x000000ffff0f7224 */ /* 0x010fe400078e001c */
[----:B------:R-:W-:Y:S02]  /*1b330*/  IMAD.MOV.U32 R13, RZ, RZ, R2 ;  /* 0x000000ffff0d7224 */ /* 0x000fe400078e0002 */
[----:B------:R-:W4:Y:S04]  /*1b340*/  LDL.LU R2, [R1+0x1bc0] ;  /* 0x001bc00001027983 */ /* 0x000f280000300800 */
        /* <DEDUP_REMOVED lines=11> */
[----:B-1----:R-:W2:Y:S08]  /*1b400*/  LDL.LU R12, [R1+0xd0] ;  /* 0x0000d000010c7983 */ /* 0x002eb00000300800 */
[----:B------:R-:W-:Y:S04]  /*1b410*/  STL.64 [R1+0x100], R20 ;  /* 0x0001001401007387 */ /* 0x000fe80000100a00 */
[----:B------:R1:W-:Y:S04]  /*1b420*/  STL.64 [R1+0x108], R22 ;  /* 0x0001081601007387 */ /* 0x0003e80000100a00 */
[----:B-1----:R-:W2:Y:S04]  /*1b430*/  LDL.LU.64 R22, [R1+0x1bb0] ;  /* 0x001bb00001167983 */ /* 0x002ea80000300a00 */
[----:B------:R-:W3:Y:S02]  /*1b440*/  LDL.LU.64 R20, [R1+0x1ba8] ;  /* 0x001ba80001147983 */ /* 0x000ee40000300a00 */
[----:B---3--:R-:W-:-:S15]  /*1b450*/  HMMA.1688.F32.TF32 R24, R4, R20, R24 ;  /* 0x000000140418723c */ /* 0x008fde0000081018 */
[----:B------:R-:W-:-:S04]  /*1b460*/  NOP ;  /* 0x0000000000007918 */ /* 0x000fc80000000000 */
[----:B------:R-:W-:Y:S04]  /*1b470*/  STL.64 [R1+0xf0], R24 ;  /* 0x0000f01801007387 */ /* 0x000fe80000100a00 */
[----:B------:R1:W-:Y:S04]  /*1b480*/  STL.64 [R1+0xf8], R26 ;  /* 0x0000f81a01007387 */ /* 0x0003e80000100a00 */
[----:B-1----:R-:W3:Y:S04]  /*1b490*/  LDL.LU.64 R26, [R1+0x1ba0] ;  /* 0x001ba000011a7983 */ /* 0x002ee80000300a00 */
[----:B------:R-:W2:Y:S01]  /*1b4a0*/  LDL.LU.64 R24, [R1+0x1b98] ;  /* 0x001b980001187983 */ /* 0x000ea20000300a00 */
[----:B------:R-:W-:Y:S01]  /*1b4b0*/  MOV R13, R28 ;  /* 0x0000001c000d7202 */ /* 0x000fe20000000f00 */
[----:B------:R-:W-:-:S02]  /*1b4c0*/  IMAD.MOV.U32 R14, RZ, RZ, R3 ;  /* 0x000000ffff0e7224 */ /* 0x000fc400078e0003 */
[----:B----4-:R-:W-:Y:S01]  /*1b4d0*/  IMAD.MOV.U32 R15, RZ, RZ, R2 ;  /* 0x000000ffff0f7224 */ /* 0x010fe200078e0002 */
[----:B--2---:R-:W-:Y:S01]  /*1b4e0*/  HMMA.1688.F32.TF32 R4, R4, R24, R16 ;  /* 0x000000180404723c */ /* 0x004fe20000081010 */
[----:B------:R-:W2:-:S15]  /*1b4f0*/  LDL.LU.64 R16, [R1+0x1b90] ;  /* 0x001b900001107983 */ /* 0x000e9e0000300a00 */
[----:B------:R-:W-:-:S03]  /*1b500*/  NOP ;  /* 0x0000000000007918 */ /* 0x000fc60000000000 */
        /* <DEDUP_REMOVED lines=9> */
[----:B------:R-:W-:Y:S01]  /*1b5a0*/  IMAD.MOV.U32 R28, RZ, RZ, R17 ;  /* 0x000000ffff1c7224 */ /* 0x000fe200078e0011 */
[----:B------:R1:W-:Y:S04]  /*1b5b0*/  STL [R1+0xd0], R16 ;  /* 0x0000d01001007387 */ /* 0x0003e80000100800 */
[----:B-1----:R-:W2:Y:S01]  /*1b5c0*/  LDL.LU.64 R16, [R1+0x1b78] ;  /* 0x001b780001107983 */ /* 0x002ea20000300a00 */
[----:B------:R-:W-:Y:S02]  /*1b5d0*/  IMAD.MOV.U32 R3, RZ, RZ, R18 ;  /* 0x000000ffff037224 */ /* 0x000fe400078e0012 */
[----:B------:R-:W-:-:S05]  /*1b5e0*/  IMAD.MOV.U32 R2, RZ, RZ, R19 ;  /* 0x000000ffff027224 */ /* 0x000fca00078e0013 */
[----:B------:R-:W-:Y:S04]  /*1b5f0*/  STL [R1+0x197c], R2 ;  /* 0x00197c0201007387 */ /* 0x000fe80000100800 */
[----:B------:R-:W-:Y:S04]  /*1b600*/  STL [R1+0x1978], R3 ;  /* 0x0019780301007387 */ /* 0x000fe80000100800 */
[----:B------:R-:W-:Y:S01]  /*1b610*/  STL [R1+0x1974], R28 ;  /* 0x0019741c01007387 */ /* 0x000fe20000100800 */
[----:B--2---:R-:W-:Y:S03]  /*1b620*/  HMMA.1688.F32.TF32 R16, R4, R16, R12 ;  /* 0x000000100410723c */ /* 0x004fe6000008100c */
[----:B------:R-:W2:Y:S04]  /*1b630*/  LDL.LU.64 R14, [R1+0x1b70] ;  /* 0x001b7000010e7983 */ /* 0x000ea80000300a00 */
[----:B------:R-:W2:-:S12]  /*1b640*/  LDL.LU.64 R12, [R1+0x1b68] ;  /* 0x001b6800010c7983 */ /* 0x000e980000300a00 */
[----:B------:R1:W-:Y:S04]  /*1b650*/  STL.64 [R1+0xc0], R16 ;  /* 0x0000c01001007387 */ /* 0x0003e80000100a00 */
[----:B------:R2:W-:Y:S04]  /*1b660*/  STL.64 [R1+0xc8], R18 ;  /* 0x0000c81201007387 */ /* 0x0005e80000100a00 */
[----:B-1----:R-:W2:Y:S02]  /*1b670*/  LDL.LU.64 R16, [R1+0x1b60] ;  /* 0x001b600001107983 */ /* 0x002ea40000300a00 */
[----:B--2---:R-:W-:Y:S02]  /*1b680*/  HMMA.1688.F32.TF32 R16, R4, R16, R12 ;  /* 0x000000100410723c */ /* 0x004fe4000008100c */
[----:B------:R-:W2:Y:S04]  /*1b690*/  LDL.LU.64 R14, [R1+0x1b58] ;  /* 0x001b5800010e7983 */ /* 0x000ea80000300a00 */
[----:B------:R-:W2:-:S13]  /*1b6a0*/  LDL.LU.64 R12, [R1+0x1b50] ;  /* 0x001b5000010c7983 */ /* 0x000e9a0000300a00 */
[----:B------:R-:W-:Y:S01]  /*1b6b0*/  MOV R2, R17 ;  /* 0x0000001100027202 */ /* 0x000fe20000000f00 */
        /* <DEDUP_REMOVED lines=18> */
[----:B------:R-:W-:-:S03]  /*1b7e0*/  IMAD.MOV.U32 R28, RZ, RZ, R15 ;  /* 0x000000ffff1c7224 */ /* 0x000fc600078e000f */
[----:B------:R1:W-:Y:S04]  /*1b7f0*/  STL [R1+0x98], R14 ;  /* 0x0000980e01007387 */ /* 0x0003e80000100800 */
[----:B-1----:R-:W4:Y:S04]  /*1b800*/  LDL.LU.64 R14, [R1+0x1b18] ;  /* 0x001b1800010e7983 */ /* 0x002f280000300a00 */
[----:B------:R-:W4:Y:S04]  /*1b810*/  LDL.LU.64 R12, [R1+0x1b10] ;  /* 0x001b1000010c7983 */ /* 0x000f280000300a00 */
[----:B------:R1:W-:Y:S04]  /*1b820*/  STL [R1+0x19d4], R28 ;  /* 0x0019d41c01007387 */ /* 0x0003e80000100800 */
[----:B------:R-:W2:Y:S01]  /*1b830*/  LDL.LU.64 R10, [R1+0x1b08] ;  /* 0x001b0800010a7983 */ /* 0x000ea20000300a00 */
[C---:B----4-:R-:W-:Y:S03]  /*1b840*/  HMMA.1688.F32.TF32 R12, R4.reuse, R8, R12 ;  /* 0x00000008040c723c */ /* 0x050fe6000008100c */
[----:B------:R-:W2:Y:S05]  /*1b850*/  LDL.LU.64 R8, [R1+0x1b00] ;  /* 0x001b000001087983 */ /* 0x000eaa0000300a00 */
[----:B--2---:R-:W-:-:S15]  /*1b860*/  HMMA.1688.F32.TF32 R8, R4, R20, R8 ;  /* 0x000000140408723c */ /* 0x004fde0000081008 */
[----:B------:R-:W-:-:S04]  /*1b870*/  NOP ;  /* 0x0000000000007918 */ /* 0x000fc80000000000 */
[----:B------:R-:W-:Y:S01]  /*1b880*/  STL.64 [R1+0x70], R8 ;  /* 0x0000700801007387 */ /* 0x000fe20000100a00 */
[----:B-1----:R-:W-:-:S03]  /*1b890*/  IMAD.MOV.U32 R28, RZ, RZ, R10 ;  /* 0x000000ffff1c7224 */ /* 0x002fc600078e000a */
[----:B------:R-:W-:Y:S04]  /*1b8a0*/  STL.64 [R1+0x80], R12 ;  /* 0x0000800c01007387 */ /* 0x000fe80000100a00 */
[----:B------:R-:W-:Y:S04]  /*1b8b0*/  STL.64 [R1+0x88], R14 ;  /* 0x0000880e01007387 */ /* 0x000fe80000100a00 */
[----:B------:R1:W-:Y:S04]  /*1b8c0*/  STL [R1+0x7c], R11 ;  /* 0x00007c0b01007387 */ /* 0x0003e80000100800 */
[----:B------:R-:W-:Y:S04]  /*1b8d0*/  LDS R14, [R0+UR8+0x1e400] ;  /* 0x01e40008000e7984 */ /* 0x000fe80008000800 */
[----:B------:R-:W-:Y:S01]  /*1b8e0*/  LDS R15, [R29+UR8+0x1e400] ;  /* 0x01e400081d0f7984 */ /* 0x000fe20008000800 */
[----:B-1----:R-:W-:Y:S03]  /*1b8f0*/  HMMA.1688.F32.TF32 R8, R4, R24, R16 ;  /* 0x000000180408723c */ /* 0x002fe60000081010 */
[----:B------:R-:W-:Y:S04]  /*1b900*/  STL.64 [R1+0x1ac8], R22 ;  /* 0x001ac81601007387 */ /* 0x000fe80000100a00 */
[----:B------:R-:W-:Y:S04]  /*1b910*/  STL [R1+0x19e8], R28 ;  /* 0x0019e81c01007387 */ /* 0x000fe80000100800 */
[----:B---3--:R-:W-:Y:S04]  /*1b920*/  STL.64 [R1+0x1aa8], R26 ;  /* 0x001aa81a01007387 */ /* 0x008fe80000100a00 */
[----:B------:R-:W-:Y:S04]  /*1b930*/  LDS R12, [R0+UR8+0x1c400] ;  /* 0x01c40008000c7984 */ /* 0x000fe80008000800 */
[----:B------:R-:W-:Y:S04]  /*1b940*/  LDS R13, [R29+UR8+0x1c400] ;  /* 0x01c400081d0d7984 */ /* 0x000fe80008000800 */
[----:B------:R-:W-:Y:S04]  /*1b950*/  STL.64 [R1+0x60], R8 ;  /* 0x0000600801007387 */ /* 0x000fe80000100a00 */
[----:B------:R-:W-:Y:S04]  /*1b960*/  STL.64 [R1+0x68], R10 ;  /* 0x0000680a01007387 */ /* 0x000fe80000100a00 */
[----:B------:R-:W-:Y:S04]  /*1b970*/  LDS R10, [R0+UR8+0x1e200] ;  /* 0x01e20008000a7984 */ /* 0x000fe80008000800 */
[----:B------:R-:W1:Y:S04]  /*1b980*/  LDS R11, [R29+UR8+0x1e200] ;  /* 0x01e200081d0b7984 */ /* 0x000e680008000800 */
[----:B------:R-:W-:Y:S04]  /*1b990*/  LDS R8, [R0+UR8+0x1c200] ;  /* 0x01c2000800087984 */ /* 0x000fe80008000800 */
[----:B------:R-:W2:Y:S04]  /*1b9a0*/  LDS R9, [R29+UR8+0x1c200] ;  /* 0x01c200081d097984 */ /* 0x000ea80008000800 */
[----:B------:R-:W-:Y:S04]  /*1b9b0*/  LDS R4, [R0+UR8+0x1c000] ;  /* 0x01c0000800047984 */ /* 0x000fe80008000800 */
[----:B------:R-:W-:Y:S04]  /*1b9c0*/  LDS R6, [R0+UR8+0x1e000] ;  /* 0x01e0000800067984 */ /* 0x000fe80008000800 */
[----:B------:R-:W-:Y:S04]  /*1b9d0*/  LDS R5, [R29+UR8+0x1c000] ;  /* 0x01c000081d057984 */ /* 0x000fe80008000800 */
[----:B------:R-:W3:Y:S04]  /*1b9e0*/  LDS R7, [R29+UR8+0x1e000] ;  /* 0x01e000081d077984 */ /* 0x000ee80008000800 */
[----:B------:R-:W-:Y:S04]  /*1b9f0*/  LDS R18, [R0+UR8+0x1e600] ;  /* 0x01e6000800127984 */ /* 0x000fe80008000800 */
[----:B------:R-:W4:Y:S04]  /*1ba00*/  LDS R19, [R29+UR8+0x1e600] ;  /* 0x01e600081d137984 */ /* 0x000f280008000800 */
[----:B------:R-:W-:Y:S04]  /*1ba10*/  LDS R16, [R0+UR8+0x1c600] ;  /* 0x01c6000800107984 */ /* 0x000fe80008000800 */
[----:B-1----:R-:W-:Y:S04]  /*1ba20*/  STL.64 [R1+0x1a70], R10 ;  /* 0x001a700a01007387 */ /* 0x002fe80000100a00 */
[----:B------:R-:W1:Y:S04]  /*1ba30*/  LDS R17, [R29+UR8+0x1c600] ;  /* 0x01c600081d117984 */ /* 0x000e680008000800 */
[----:B--2---:R-:W-:Y:S04]  /*1ba40*/  STL.64 [R1+0x1a68], R8 ;  /* 0x001a680801007387 */ /* 0x004fe80000100a00 */
[----:B------:R-:W-:Y:S04]  /*1ba50*/  STL.64 [R1+0x19e0], R14 ;  /* 0x0019e00e01007387 */ /* 0x000fe80000100a00 */
[----:B------:R2:W-:Y:S04]  /*1ba60*/  STL.64 [R1+0x19d8], R12 ;  /* 0x0019d80c01007387 */ /* 0x0005e80000100a00 */
[----:B--2---:R-:W2:Y:S04]  /*1ba70*/  LDL.LU R12, [R1+0x170] ;  /* 0x00017000010c7983 */ /* 0x004ea80000300800 */
[----:B------:R-:W2:Y:S04]  /*1ba80*/  LDL.LU R13, [R1+0x174] ;  /* 0x00017400010d7983 */ /* 0x000ea80000300800 */
[----:B------:R-:W2:Y:S04]  /*1ba90*/  LDL.LU R14, [R1+0x178] ;  /* 0x00017800010e7983 */ /* 0x000ea80000300800 */
[----:B------:R-:W2:Y:S04]  /*1baa0*/  LDL.LU R15, [R1+0x17c] ;  /* 0x00017c00010f7983 */ /* 0x000ea80000300800 */
[----:B------:R-:W2:Y:S04]  /*1bab0*/  LDL R26, [R1+0x28] ;  /* 0x00002800011a7983 */ /* 0x000ea80000100800 */
[----:B------:R-:W2:Y:S04]  /*1bac0*/  LDL R27, [R1+0x2c] ;  /* 0x00002c00011b7983 */ /* 0x000ea80000100800 */
[----:B--2---:R2:W-:Y:S04]  /*1bad0*/  STL.64 [R1+0x1ac0], R26 ;  /* 0x001ac01a01007387 */ /* 0x0045e80000100a00 */
[----:B------:R-:W3:Y:S04]  /*1bae0*/  LDL.LU R8, [R1+0x200] ;  /* 0x0002000001087983 */ /* 0x000ee80000300800 */
[----:B------:R-:W3:Y:S04]  /*1baf0*/  LDL.LU R9, [R1+0x204] ;  /* 0x0002040001097983 */ /* 0x000ee80000300800 */
[----:B------:R-:W3:Y:S04]  /*1bb00*/  LDL.LU R10, [R1+0x208] ;  /* 0x00020800010a7983 */ /* 0x000ee80000300800 */
[----:B------:R-:W3:Y:S04]  /*1bb10*/  LDL.LU R11, [R1+0x20c] ;  /* 0x00020c00010b7983 */ /* 0x000ee80000300800 */
[----:B------:R-:W3:Y:S04]  /*1bb20*/  LDL.LU R24, [R1+0x230] ;  /* 0x0002300001187983 */ /* 0x000ee80000300800 */
[----:B------:R-:W3:Y:S04]  /*1bb30*/  LDL.LU R25, [R1+0x234] ;  /* 0x0002340001197983 */ /* 0x000ee80000300800 */
[----:B--2---:R-:W2:Y:S04]  /*1bb40*/  LDL.LU R26, [R1+0x238] ;  /* 0x00023800011a7983 */ /* 0x004ea80000300800 */
[----:B------:R-:W2:Y:S04]  /*1bb50*/  LDL.LU R27, [R1+0x23c] ;  /* 0x00023c00011b7983 */ /* 0x000ea80000300800 */
[----:B--2---:R2:W-:Y:S04]  /*1bb60*/  STL.64 [R1+0x1ad8], R26 ;  /* 0x001ad81a01007387 */ /* 0x0045e80000100a00 */
[----:B---3--:R-:W-:Y:S04]  /*1bb70*/  STL.64 [R1+0x1ad0], R24 ;  /* 0x001ad01801007387 */ /* 0x008fe80000100a00 */
[----:B--2---:R-:W2:Y:S04]  /*1bb80*/  LDL.64 R26, [R1+0x48] ;  /* 0x00004800011a7983 */ /* 0x004ea80000100a00 */
[----:B--2---:R2:W-:Y:S04]  /*1bb90*/  STL.64 [R1+0x1ae8], R26 ;  /* 0x001ae81a01007387 */ /* 0x0045e80000100a00 */
[----:B------:R-:W3:Y:S04]  /*1bba0*/  LDL.64 R22, [R1+0x38] ;  /* 0x0000380001167983 */ /* 0x000ee80000100a00 */
[----:B--2---:R-:W2:Y:S04]  /*1bbb0*/  LDL.64 R26, [R1+0x58] ;  /* 0x00005800011a7983 */ /* 0x004ea80000100a00 */
[----:B---3--:R3:W-:Y:S04]  /*1bbc0*/  STL.64 [R1+0x1ae0], R22 ;  /* 0x001ae01601007387 */ /* 0x0087e80000100a00 */
[----:B------:R-:W2:Y:S04]  /*1bbd0*/  LDL.LU R20, [R1+0x240] ;  /* 0x0002400001147983 */ /* 0x000ea80000300800 */
[----:B------:R-:W2:Y:S04]  /*1bbe0*/  LDL.LU R21, [R1+0x244] ;  /* 0x0002440001157983 */ /* 0x000ea80000300800 */
[----:B---3--:R-:W3:Y:S04]  /*1bbf0*/  LDL.LU R22, [R1+0x248] ;  /* 0x0002480001167983 */ /* 0x008ee80000300800 */
[----:B------:R-:W3:Y:S04]  /*1bc00*/  LDL.LU R23, [R1+0x24c] ;  /* 0x00024c0001177983 */ /* 0x000ee80000300800 */
[----:B---3--:R-:W-:Y:S04]  /*1bc10*/  STL.64 [R1+0x1af8], R22 ;  /* 0x001af81601007387 */ /* 0x008fe80000100a00 */
[----:B--2---:R2:W-:Y:S04]  /*1bc20*/  STL.64 [R1+0x1af0], R20 ;  /* 0x001af01401007387 */ /* 0x0045e80000100a00 */
[----:B--2---:R-:W2:Y:S04]  /*1bc30*/  LDL.LU R20, [R1+0x250] ;  /* 0x0002500001147983 */ /* 0x004ea80000300800 */
[----:B------:R-:W2:Y:S04]  /*1bc40*/  LDL.LU R21, [R1+0x254] ;  /* 0x0002540001157983 */ /* 0x000ea80000300800 */
[----:B------:R-:W2:Y:S04]  /*1bc50*/  LDL.LU R22, [R1+0x258] ;  /* 0x0002580001167983 */ /* 0x000ea80000300800 */
[----:B------:R-:W2:Y:S04]  /*1bc60*/  LDL.LU R23, [R1+0x25c] ;  /* 0x00025c0001177983 */ /* 0x000ea80000300800 */
[----:B------:R-:W-:Y:S04]  /*1bc70*/  STL.64 [R1+0x1aa0], R10 ;  /* 0x001aa00a01007387 */ /* 0x000fe80000100a00 */
[----:B------:R3:W-:Y:S04]  /*1bc80*/  STL.64 [R1+0x1a98], R8 ;  /* 0x001a980801007387 */ /* 0x0007e80000100a00 */
[----:B---3--:R-:W3:Y:S04]  /*1bc90*/  LDL.LU R8, [R1+0x210] ;  /* 0x0002100001087983 */ /* 0x008ee80000300800 */
[----:B------:R-:W3:Y:S04]  /*1bca0*/  LDL.LU R9, [R1+0x214] ;  /* 0x0002140001097983 */ /* 0x000ee80000300800 */
[----:B------:R-:W3:Y:S04]  /*1bcb0*/  LDL.LU R10, [R1+0x218] ;  /* 0x00021800010a7983 */ /* 0x000ee80000300800 */
[----:B------:R-:W3:Y:S01]  /*1bcc0*/  LDL.LU R11, [R1+0x21c] ;  /* 0x00021c00010b7983 */ /* 0x000ee20000300800 */
[----:B------:R-:W-:Y:S01]  /*1bcd0*/  IMAD.MOV.U32 R2, RZ, RZ, R26 ;  /* 0x000000ffff027224 */ /* 0x000fe200078e001a */
[----:B--2---:R-:W-:Y:S02]  /*1bce0*/  HMMA.1688.F32.TF32 R20, R4, R26, R20 ;  /* 0x0000001a0414723c */ /* 0x004fe40000081014 */
[----:B---3--:R-:W-:Y:S04]  /*1bcf0*/  STL.64 [R1+0x1ab8], R10 ;  /* 0x001ab80a01007387 */ /* 0x008fe80000100a00 */
[----:B------:R2:W-:Y:S04]  /*1bd00*/  STL.64 [R1+0x1ab0], R8 ;  /* 0x001ab00801007387 */ /* 0x0005e80000100a00 */
[----:B--2---:R-:W2:Y:S04]  /*1bd10*/  LDL.LU R8, [R1+0x220] ;  /* 0x0002200001087983 */ /* 0x004ea80000300800 */
[----:B------:R-:W2:Y:S04]  /*1bd20*/  LDL.LU R9, [R1+0x224] ;  /* 0x0002240001097983 */ /* 0x000ea80000300800 */
[----:B------:R-:W2:Y:S04]  /*1bd30*/  LDL.LU R10, [R1+0x228] ;  /* 0x00022800010a7983 */ /* 0x000ea80000300800 */
[----:B------:R-:W2:Y:S04]  /*1bd40*/  LDL.LU R11, [R1+0x22c] ;  /* 0x00022c00010b7983 */ /* 0x000ea80000300800 */
[----:B------:R3:W-:Y:S04]  /*1bd50*/  STL.64 [R1+0x19f8], R14 ;  /* 0x0019f80e01007387 */ /* 0x0007e80000100a00 */
[----:B------:R-:W-:Y:S04]  /*1bd60*/  STL.64 [R1+0x19f0], R12 ;  /* 0x0019f00c01007387 */ /* 0x000fe80000100a00 */
[----:B---3--:R-:W3:Y:S04]  /*1bd70*/  LDL.LU.64 R14, [R1+0x18] ;  /* 0x00001800010e7983 */ /* 0x008ee80000300a00 */
[----:B------:R-:W-:Y:S04]  /*1bd80*/  STL [R1+0x19ec], R0 ;  /* 0x0019ec0001007387 */ /* 0x000fe80000100800 */
[----:B----4-:R4:W-:Y:S04]  /*1bd90*/  STL.64 [R1+0x1938], R18 ;  /* 0x0019381201007387 */ /* 0x0109e80000100a00 */
[----:B-1----:R-:W-:Y:S04]  /*1bda0*/  STL.64 [R1+0x1930], R16 ;  /* 0x0019301001007387 */ /* 0x002fe80000100a00 */
[----:B----4-:R-:W4:Y:S04]  /*1bdb0*/  LDL R18, [R1+0x8] ;  /* 0x0000080001127983 */ /* 0x010f280000100800 */
[----:B------:R-:W4:Y:S04]  /*1bdc0*/  LDL R19, [R1+0xc] ;  /* 0x00000c0001137983 */ /* 0x000f280000100800 */
[----:B------:R-:W-:Y:S04]  /*1bdd0*/  STL.64 [R1+0x250], R20 ;  /* 0x0002501401007387 */ /* 0x000fe80000100a00 */
[----:B------:R1:W-:Y:S01]  /*1bde0*/  STL.64 [R1+0x258], R22 ;  /* 0x0002581601007387 */ /* 0x0003e20000100a00 */
[----:B------:R-:W-:-:S03]  /*1bdf0*/  MOV R0, R27 ;  /* 0x0000001b00007202 */ /* 0x000fc60000000f00 */
        /* <DEDUP_REMOVED lines=12> */
[----:B--2---:R-:W-:Y:S01]  /*1bec0*/  HMMA.1688.F32.TF32 R24, R4, R22, R24 ;  /* 0x000000160418723c */ /* 0x004fe20000081018 */
[----:B------:R-:W-:-:S02]  /*1bed0*/  IMAD.MOV.U32 R16, RZ, RZ, R22 ;  /* 0x000000ffff107224 */ /* 0x000fc400078e0016 */
[----:B------:R-:W-:Y:S02]  /*1bee0*/  IMAD.MOV.U32 R13, RZ, RZ, R23 ;  /* 0x000000ffff0d7224 */ /* 0x000fe400078e0017 */
[----:B------:R-:W2:-:S14]  /*1bef0*/  LDL.LU.64 R22, [R1+0x1ac8] ;  /* 0x001ac80001167983 */ /* 0x000e9c0000300a00 */
[----:B------:R-:W-:Y:S01]  /*1bf00*/  IMAD.MOV.U32 R21, RZ, RZ, R26 ;  /* 0x000000ffff157224 */ /* 0x000fe200078e001a */
[----:B------:R1:W-:Y:S01]  /*1bf10*/  STL.64 [R1+0x230], R24 ;  /* 0x0002301801007387 */ /* 0x0003e20000100a00 */
[----:B------:R-:W-:-:S03]  /*1bf20*/  MOV R20, R27 ;  /* 0x0000001b00147202 */ /* 0x000fc60000000f00 */
[----:B------:R-:W1:Y:S02]  /*1bf30*/  LDL.LU.64 R26, [R1+0x1ac0] ;  /* 0x001ac000011a7983 */ /* 0x000e640000300a00 */
[----:B-1----:R-:W-:Y:S02]  /*1bf40*/  HMMA.1688.F32.TF32 R24, R4, R26, R8 ;  /* 0x0000001a0418723c */ /* 0x002fe40000081008 */
[----:B------:R-:W3:Y:S04]  /*1bf50*/  LDL.LU.64 R10, [R1+0x1ab8] ;  /* 0x001ab800010a7983 */ /* 0x000ee80000300a00 */
[----:B------:R-:W3:-:S13]  /*1bf60*/  LDL.LU.64 R8, [R1+0x1ab0] ;  /* 0x001ab00001087983 */ /* 0x000eda0000300a00 */
[----:B------:R-:W-:Y:S04]  /*1bf70*/  STL.64 [R1+0x220], R24 ;  /* 0x0002201801007387 */ /* 0x000fe80000100a00 */
[----:B------:R1:W-:Y:S04]  /*1bf80*/  STL.64 [R1+0x228], R26 ;  /* 0x0002281a01007387 */ /* 0x0003e80000100a00 */
[----:B-1----:R-:W2:Y:S01]  /*1bf90*/  LDL.LU.64 R26, [R1+0x1aa8] ;  /* 0x001aa800011a7983 */ /* 0x002ea20000300a00 */
[----:B---3--:R-:W-:-:S15]  /*1bfa0*/  HMMA.1688.F32.TF32 R8, R4, R14, R8 ;  /* 0x0000000e0408723c */ /* 0x008fde0000081008 */
[----:B------:R-:W-:-:S04]  /*1bfb0*/  NOP ;  /* 0x0000000000007918 */ /* 0x000fc80000000000 */
[----:B------:R-:W-:Y:S01]  /*1bfc0*/  IMAD.MOV.U32 R25, RZ, RZ, R10 ;  /* 0x000000ffff197224 */ /* 0x000fe200078e000a */
[----:B------:R1:W-:Y:S01]  /*1bfd0*/  STL.64 [R1+0x210], R8 ;  /* 0x0002100801007387 */ /* 0x0003e20000100a00 */
[----:B------:R-:W-:-:S03]  /*1bfe0*/  IMAD.MOV.U32 R24, RZ, RZ, R11 ;  /* 0x000000ffff187224 */ /* 0x000fc600078e000b */
[----:B------:R-:W4:Y:S04]  /*1bff0*/  LDL.LU.64 R10, [R1+0x1aa0] ;  /* 0x001aa000010a7983 */ /* 0x000f280000300a00 */
[----:B-1----:R-:W4:Y:S04]  /*1c000*/  LDL.LU.64 R8, [R1+0x1a98] ;  /* 0x001a980001087983 */ /* 0x002f280000300a00 */
[----:B--2---:R-:W-:Y:S04]  /*1c010*/  STL.64 [R1+0x1a80], R26 ;  /* 0x001a801a01007387 */ /* 0x004fe80000100a00 */
[----:B------:R-:W-:Y:S04]  /*1c020*/  STL.64 [R1+0x1a78], R24 ;  /* 0x001a781801007387 */ /* 0x000fe80000100a00 */
[----:B------:R1:W-:Y:S04]  /*1c030*/  STL.64 [R1+0x1a08], R14 ;  /* 0x001a080e01007387 */ /* 0x0003e80000100a00 */
[----:B-1----:R-:W2:Y:S01]  /*1c040*/  LDL.LU.64 R14, [R1+0x28] ;  /* 0x00002800010e7983 */ /* 0x002ea20000300a00 */
[----:B----4-:R-:W-:Y:S03]  /*1c050*/  HMMA.1688.F32.TF32 R8, R4, R18, R8 ;  /* 0x000000120408723c */ /* 0x010fe60000081008 */
[----:B--2---:R1:W-:Y:S02]  /*1c060*/  STL.64 [R1+0x1a20], R14 ;  /* 0x001a200e01007387 */ /* 0x0043e40000100a00 */
[----:B-1----:R-:W-:-:S02]  /*1c070*/  IMAD.MOV.U32 R14, RZ, RZ, R16 ;  /* 0x000000ffff0e7224 */ /* 0x002fc400078e0010 */
[----:B------:R-:W-:-:S05]  /*1c080*/  IMAD.MOV.U32 R15, RZ, RZ, R13 ;  /* 0x000000ffff0f7224 */ /* 0x000fca00078e000d */
[----:B------:R1:W-:Y:S02]  /*1c090*/  STL.64 [R1+0x1a38], R14 ;  /* 0x001a380e01007387 */ /* 0x0003e40000100a00 */
[----:B-1----:R-:W-:Y:S01]  /*1c0a0*/  IMAD.MOV.U32 R14, RZ, RZ, R12 ;  /* 0x000000ffff0e7224 */ /* 0x002fe200078e000c */
[----:B------:R-:W-:-:S05]  /*1c0b0*/  MOV R15, R3 ;  /* 0x00000003000f7202 */ /* 0x000fca0000000f00 */
[----:B------:R-:W-:Y:S04]  /*1c0c0*/  STL.64 [R1+0x1a50], R14 ;  /* 0x001a500e01007387 */ /* 0x000fe80000100a00 */
[----:B------:R-:W2:Y:S04]  /*1c0d0*/  LDL.LU R24, [R1+0x1f0] ;  /* 0x0001f00001187983 */ /* 0x000ea80000300800 */
[----:B------:R1:W-:Y:S04]  /*1c0e0*/  STL.64 [R1+0x200], R8 ;  /* 0x0002000801007387 */ /* 0x0003e80000100a00 */
        /* <DEDUP_REMOVED lines=8> */
[----:B------:R1:W-:Y:S04]  /*1c170*/  STL.64 [R1+0x1a00], R18 ;  /* 0x001a001201007387 */ /* 0x0003e80000100a00 */
[----:B------:R-:W3:Y:S04]  /*1c180*/  LDL.LU R16, [R1+0x190] ;  /* 0x0001900001107983 */ /* 0x000ee80000300800 */
[----:B------:R-:W3:Y:S04]  /*1c190*/  LDL.LU R17, [R1+0x194] ;  /* 0x0001940001117983 */ /* 0x000ee80000300800 */
[----:B-1----:R-:W2:Y:S04]  /*1c1a0*/  LDL.LU R18, [R1+0x198] ;  /* 0x0001980001127983 */ /* 0x002ea80000300800 */
[----:B------:R-:W2:Y:S04]  /*1c1b0*/  LDL.LU R19, [R1+0x19c] ;  /* 0x00019c0001137983 */ /* 0x000ea80000300800 */
[----:B--2---:R-:W-:Y:S04]  /*1c1c0*/  STL.64 [R1+0x1a18], R18 ;  /* 0x001a181201007387 */ /* 0x004fe80000100a00 */
[----:B---3--:R1:W-:Y:S04]  /*1c1d0*/  STL.64 [R1+0x1a10], R16 ;  /* 0x001a101001007387 */ /* 0x0083e80000100a00 */
[----:B-1----:R-:W2:Y:S04]  /*1c1e0*/  LDL.LU R16, [R1+0x1a0] ;  /* 0x0001a00001107983 */ /* 0x002ea80000300800 */
[----:B------:R-:W2:Y:S01]  /*1c1f0*/  LDL.LU R17, [R1+0x1a4] ;  /* 0x0001a40001117983 */ /* 0x000ea20000300800 */
[----:B------:R-:W-:-:S02]  /*1c200*/  IMAD.MOV.U32 R18, RZ, RZ, R23 ;  /* 0x000000ffff127224 */ /* 0x000fc400078e0017 */
        /* <DEDUP_REMOVED lines=11> */
[----:B---3--:R-:W-:-:S03]  /*1c2c0*/  IMAD.MOV.U32 R18, RZ, RZ, R22 ;  /* 0x000000ffff127224 */ /* 0x008fc600078e0016 */
[----:B-1----:R-:W2:Y:S04]  /*1c2d0*/  LDL.LU R16, [R1+0x1c0] ;  /* 0x0001c00001107983 */ /* 0x002ea80000300800 */
[----:B------:R-:W2:Y:S04]  /*1c2e0*/  LDL.LU R17, [R1+0x1c4] ;  /* 0x0001c40001117983 */ /* 0x000ea80000300800 */
[----:B------:R-:W3:Y:S01]  /*1c2f0*/  LDL.LU R22, [R1+0x1a8c] ;  /* 0x001a8c0001167983 */ /* 0x000ee20000300800 */
[----:B------:R-:W-:-:S03]  /*1c300*/  MOV R19, R23 ;  /* 0x0000001700137202 */ /* 0x000fc60000000f00 */
[----:B------:R-:W3:Y:S04]  /*1c310*/  LDL.LU R23, [R1+0x1a88] ;  /* 0x001a880001177983 */ /* 0x000ee80000300800 */
[----:B------:R-:W-:Y:S01]  /*1c320*/  STL.64 [R1+0x1a60], R18 ;  /* 0x001a601201007387 */ /* 0x000fe20000100a00 */
[----:B---3--:R-:W-:Y:S03]  /*1c330*/  HMMA.1688.F32.TF32 R24, R4, R22, R24 ;  /* 0x000000160418723c */ /* 0x008fe60000081018 */
        /* <DEDUP_REMOVED lines=8> */
[----:B------:R-:W3:Y:S01]  /*1c3c0*/  LDL.LU.64 R24, [R1+0x1a78] ;  /* 0x001a780001187983 */ /* 0x000ee20000300a00 */
[----:B------:R-:W-:-:S02]  /*1c3d0*/  IMAD.MOV.U32 R14, RZ, RZ, R2 ;  /* 0x000000ffff0e7224 */ /* 0x000fc400078e0002 */
[----:B------:R-:W-:Y:S01]  /*1c3e0*/  IMAD.MOV.U32 R15, RZ, RZ, R0 ;  /* 0x000000ffff0f7224 */ /* 0x000fe200078e0000 */
[----:B----4-:R-:W-:Y:S01]  /*1c3f0*/  HMMA.1688.F32.TF32 R4, R4, R26, R8 ;  /* 0x0000001a0404723c */ /* 0x010fe20000081008 */
[----:B------:R-:W2:Y:S04]  /*1c400*/  LDL.LU.64 R10, [R1+0x1a70] ;  /* 0x001a7000010a7983 */ /* 0x000ea80000300a00 */
[----:B------:R-:W2:-:S14]  /*1c410*/  LDL.LU.64 R8, [R1+0x1a68] ;  /* 0x001a680001087983 */ /* 0x000e9c0000300a00 */
[----:B------:R1:W-:Y:S04]  /*1c420*/  STL.64 [R1+0x1e0], R4 ;  /* 0x0001e00401007387 */ /* 0x0003e80000100a00 */
[----:B------:R4:W-:Y:S04]  /*1c430*/  STL.64 [R1+0x1e8], R6 ;  /* 0x0001e80601007387 */ /* 0x0009e80000100a00 */
[----:B-1----:R-:W3:Y:S04]  /*1c440*/  LDL.LU R4, [R1+0x180] ;  /* 0x0001800001047983 */ /* 0x002ee80000300800 */
[----:B------:R-:W3:Y:S04]  /*1c450*/  LDL.LU R5, [R1+0x184] ;  /* 0x0001840001057983 */ /* 0x000ee80000300800 */
[----:B----4-:R-:W3:Y:S04]  /*1c460*/  LDL.LU R6, [R1+0x188] ;  /* 0x0001880001067983 */ /* 0x010ee80000300800 */
        /* <DEDUP_REMOVED lines=34> */
[----:B-1----:R-:W3:Y:S04]  /*1c690*/  LDL.LU.64 R18, [R1+0x1a00] ;  /* 0x001a000001127983 */ /* 0x002ee80000300a00 */
[----:B------:R-:W2:Y:S04]  /*1c6a0*/  LDL.LU.64 R14, [R1+0x19f8] ;  /* 0x0019f800010e7983 */ /* 0x000ea80000300a00 */
[----:B------:R-:W2:Y:S04]  /*1c6b0*/  LDL.LU.64 R12, [R1+0x19f0] ;  /* 0x0019f000010c7983 */ /* 0x000ea80000300a00 */
[----:B------:R-:W-:Y:S01]  /*1c6c0*/  STL.64 [R1+0x1958], R22 ;  /* 0x0019581601007387 */ /* 0x000fe20000100a00 */
[C---:B---3--:R-:W-:Y:S08]  /*1c6d0*/  HMMA.1688.F32.TF32 R16, R8.reuse, R18, R4 ;  /* 0x000000120810723c */ /* 0x048ff00000081004 */
[C---:B--2---:R-:W-:Y:S11]  /*1c6e0*/  HMMA.1688.F32.TF32 R4, R8.reuse, R22, R12 ;  /* 0x000000160804723c */ /* 0x044ff6000008100c */
[----:B------:R-:W-:Y:S04]  /*1c6f0*/  STL.64 [R1+0x180], R16 ;  /* 0x0001801001007387 */ /* 0x000fe80000100a00 */
[----:B------:R-:W-:Y:S04]  /*1c700*/  STL.64 [R1+0x188], R18 ;  /* 0x0001881201007387 */ /* 0x000fe80000100a00 */
[----:B------:R-:W-:Y:S04]  /*1c710*/  STL.64 [R1+0x1950], R20 ;  /* 0x0019501401007387 */ /* 0x000fe80000100a00 */
[----:B------:R1:W-:Y:S04]  /*1c720*/  STL.64 [R1+0x170], R4 ;  /* 0x0001700401007387 */ /* 0x0003e80000100a00 */
[----:B------:R2:W-:Y:S04]  /*1c730*/  STL.64 [R1+0x178], R6 ;  /* 0x0001780601007387 */ /* 0x0005e80000100a00 */
[----:B-1----:R-:W3:Y:S04]  /*1c740*/  LDL.LU R4, [R1+0x60] ;  /* 0x0000600001047983 */ /* 0x002ee80000300800 */
[----:B------:R-:W3:Y:S04]  /*1c750*/  LDL.LU R5, [R1+0x64] ;  /* 0x0000640001057983 */ /* 0x000ee80000300800 */
[----:B--2---:R-:W2:Y:S04]  /*1c760*/  LDL.LU R6, [R1+0x68] ;  /* 0x0000680001067983 */ /* 0x004ea80000300800 */
[----:B------:R-:W2:Y:S04]  /*1c770*/  LDL.LU R7, [R1+0x6c] ;  /* 0x00006c0001077983 */ /* 0x000ea80000300800 */
[----:B------:R-:W4:Y:S04]  /*1c780*/  LDL.LU R12, [R1+0x160] ;  /* 0x00016000010c7983 */ /* 0x000f280000300800 */
[----:B------:R-:W4:Y:S04]  /*1c790*/  LDL.LU R13, [R1+0x164] ;  /* 0x00016400010d7983 */ /* 0x000f280000300800 */
[----:B------:R-:W4:Y:S04]  /*1c7a0*/  LDL.LU R14, [R1+0x168] ;  /* 0x00016800010e7983 */ /* 0x000f280000300800 */
[----:B------:R-:W4:Y:S04]  /*1c7b0*/  LDL.LU R15, [R1+0x16c] ;  /* 0x00016c00010f7983 */ /* 0x000f280000300800 */
[----:B--2---:R-:W-:Y:S04]  /*1c7c0*/  STL.64 [R1+0x18a8], R6 ;  /* 0x0018a80601007387 */ /* 0x004fe80000100a00 */
[----:B---3--:R1:W-:Y:S04]  /*1c7d0*/  STL.64 [R1+0x18a0], R4 ;  /* 0x0018a00401007387 */ /* 0x0083e80000100a00 */
[----:B-1----:R-:W2:Y:S04]  /*1c7e0*/  LDL.LU R4, [R1+0x80] ;  /* 0x0000800001047983 */ /* 0x002ea80000300800 */
[----:B------:R-:W2:Y:S04]  /*1c7f0*/  LDL.LU R5, [R1+0x84] ;  /* 0x0000840001057983 */ /* 0x000ea80000300800 */
[----:B------:R-:W3:Y:S04]  /*1c800*/  LDL.LU R6, [R1+0x88] ;  /* 0x0000880001067983 */ /* 0x000ee80000300800 */
[----:B------:R-:W3:Y:S04]  /*1c810*/  LDL.LU R7, [R1+0x8c] ;  /* 0x00008c0001077983 */ /* 0x000ee80000300800 */
[----:B------:R-:W2:Y:S04]  /*1c820*/  LDL.LU R16, [R1+0x130] ;  /* 0x0001300001107983 */ /* 0x000ea80000300800 */
[----:B------:R-:W2:Y:S04]  /*1c830*/  LDL.LU R17, [R1+0x134] ;  /* 0x0001340001117983 */ /* 0x000ea80000300800 */
[----:B------:R-:W2:Y:S04]  /*1c840*/  LDL.LU R18, [R1+0x138] ;  /* 0x0001380001127983 */ /* 0x000ea80000300800 */
[----:B------:R-:W2:Y:S04]  /*1c850*/  LDL.LU R19, [R1+0x13c] ;  /* 0x00013c0001137983 */ /* 0x000ea80000300800 */
[----:B--2---:R1:W-:Y:S04]  /*1c860*/  STL.64 [R1+0x1998], R18 ;  /* 0x0019981201007387 */ /* 0x0043e80000100a00 */
[----:B------:R-:W-:Y:S04]  /*1c870*/  STL.64 [R1+0x1990], R16 ;  /* 0x0019901001007387 */ /* 0x000fe80000100a00 */
[----:B-1----:R-:W2:Y:S04]  /*1c880*/  LDL.LU.64 R18, [R1+0x48] ;  /* 0x0000480001127983 */ /* 0x002ea80000300a00 */
[----:B--2---:R1:W-:Y:S04]  /*1c890*/  STL.64 [R1+0x19b0], R18 ;  /* 0x0019b01201007387 */ /* 0x0043e80000100a00 */
[----:B-1----:R-:W2:Y:S04]  /*1c8a0*/  LDL.LU.64 R18, [R1+0x58] ;  /* 0x0000580001127983 */ /* 0x002ea80000300a00 */
        /* <DEDUP_REMOVED lines=10> */
[----:B----4-:R-:W-:Y:S03]  /*1c950*/  HMMA.1688.F32.TF32 R8, R8, R26, R12 ;  /* 0x0000001a0808723c */ /* 0x010fe6000008100c */
[----:B--2---:R-:W-:Y:S04]  /*1c960*/  STL.64 [R1+0x19c0], R22 ;  /* 0x0019c01601007387 */ /* 0x004fe80000100a00 */
[----:B------:R1:W-:Y:S04]  /*1c970*/  STL.64 [R1+0x19b8], R20 ;  /* 0x0019b81401007387 */ /* 0x0003e80000100a00 */
[----:B-1----:R-:W2:Y:S04]  /*1c980*/  LDL.LU R20, [R1+0x150] ;  /* 0x0001500001147983 */ /* 0x002ea80000300800 */
[----:B------:R-:W2:Y:S04]  /*1c990*/  LDL.LU R21, [R1+0x154] ;  /* 0x0001540001157983 */ /* 0x000ea80000300800 */
[----:B------:R-:W2:Y:S04]  /*1c9a0*/  LDL.LU R22, [R1+0x158] ;  /* 0x0001580001167983 */ /* 0x000ea80000300800 */
[----:B------:R-:W2:Y:S04]  /*1c9b0*/  LDL.LU R23, [R1+0x15c] ;  /* 0x00015c0001177983 */ /* 0x000ea80000300800 */
[----:B---3--:R1:W-:Y:S04]  /*1c9c0*/  STL.64 [R1+0x18b8], R6 ;  /* 0x0018b80601007387 */ /* 0x0083e80000100a00 */
[----:B------:R-:W-:Y:S01]  /*1c9d0*/  STL.64 [R1+0x18b0], R4 ;  /* 0x0018b00401007387 */ /* 0x000fe20000100a00 */
[----:B-1----:R-:W-:Y:S01]  /*1c9e0*/  IMAD.MOV.U32 R6, RZ, RZ, R0 ;  /* 0x000000ffff067224 */ /* 0x002fe200078e0000 */
[----:B------:R-:W-:-:S02]  /*1c9f0*/  MOV R7, R28 ;  /* 0x0000001c00077202 */ /* 0x000fc40000000f00 */
[----:B------:R-:W3:Y:S04]  /*1ca00*/  LDL.LU R0, [R1+0x19ec] ;  /* 0x0019ec0001007983 */ /* 0x000ee80000300800 */
[----:B------:R-:W4:Y:S04]  /*1ca10*/  LDL.LU R28, [R1+0x19e8] ;  /* 0x0019e800011c7983 */ /* 0x000f280000300800 */
[----:B------:R-:W2:Y:S04]  /*1ca20*/  LDL.LU.64 R14, [R1+0x19e0] ;  /* 0x0019e000010e7983 */ /* 0x000ea80000300a00 */
[----:B------:R-:W2:Y:S04]  /*1ca30*/  LDL.LU.64 R12, [R1+0x19d8] ;  /* 0x0019d800010c7983 */ /* 0x000ea80000300a00 */
[----:B------:R1:W-:Y:S04]  /*1ca40*/  STL.64 [R1+0x1948], R26 ;  /* 0x0019481a01007387 */ /* 0x0003e80000100a00 */
[----:B------:R-:W-:Y:S04]  /*1ca50*/  STL.64 [R1+0x1940], R24 ;  /* 0x0019401801007387 */ /* 0x000fe80000100a00 */
[----:B------:R1:W-:Y:S04]  /*1ca60*/  STL.64 [R1+0x160], R8 ;  /* 0x0001600801007387 */ /* 0x0003e80000100a00 */
[----:B------:R4:W-:Y:S04]  /*1ca70*/  STL.64 [R1+0x168], R10 ;  /* 0x0001680a01007387 */ /* 0x0009e80000100a00 */
[----:B-1----:R-:W3:Y:S04]  /*1ca80*/  LDL.LU.64 R26, [R1+0x38] ;  /* 0x00003800011a7983 */ /* 0x002ee80000300a00 */
[----:B------:R-:W3:Y:S04]  /*1ca90*/  LDL.LU R8, [R1+0x70] ;  /* 0x0000700001087983 */ /* 0x000ee80000300800 */
[----:B------:R-:W3:Y:S01]  /*1caa0*/  LDL.LU R9, [R1+0x74] ;  /* 0x0000740001097983 */ /* 0x000ee20000300800 */
[----:B----4-:R-:W-:-:S03]  /*1cab0*/  IMAD.MOV.U32 R10, RZ, RZ, R28 ;  /* 0x000000ffff0a7224 */ /* 0x010fc600078e001c */
[----:B------:R-:W4:Y:S04]  /*1cac0*/  LDL.LU R28, [R1+0x19d4] ;  /* 0x0019d400011c7983 */ /* 0x000f280000300800 */
[----:B------:R-:W3:Y:S01]  /*1cad0*/  LDL.LU R11, [R1+0x7c] ;  /* 0x00007c00010b7983 */ /* 0x000ee20000300800 */
[----:B--2---:R-:W-:Y:S03]  /*1cae0*/  HMMA.1688.F32.TF32 R20, R12, R18, R20 ;  /* 0x000000120c14723c */ /* 0x004fe60000081014 */
[----:B---3--:R-:W-:Y:S04]  /*1caf0*/  STL.64 [R1+0x18c8], R10 ;  /* 0x0018c80a01007387 */ /* 0x008fe80000100a00 */
[----:B------:R1:W-:Y:S04]  /*1cb00*/  STL.64 [R1+0x18c0], R8 ;  /* 0x0018c00801007387 */ /* 0x0003e80000100a00 */
[----:B-1----:R-:W2:Y:S04]  /*1cb10*/  LDL.LU R8, [R1+0x90] ;  /* 0x0000900001087983 */ /* 0x002ea80000300800 */
[----:B------:R-:W2:Y:S04]  /*1cb20*/  LDL.LU R9, [R1+0x94] ;  /* 0x0000940001097983 */ /* 0x000ea80000300800 */
[----:B------:R-:W3:Y:S01]  /*1cb30*/  LDL.LU R10, [R1+0x98] ;  /* 0x00009800010a7983 */ /* 0x000ee20000300800 */
[----:B----4-:R-:W-:-:S03]  /*1cb40*/  IMAD.MOV.U32 R11, RZ, RZ, R28 ;  /* 0x000000ffff0b7224 */ /* 0x010fc600078e001c */
[----:B------:R-:W4:Y:S01]  /*1cb50*/  LDL.LU R28, [R1+0x19d0] ;  /* 0x0019d000011c7983 */ /* 0x000f220000300800 */
[----:B------:R-:W-:Y:S01]  /*1cb60*/  IMAD.MOV.U32 R5, RZ, RZ, R18 ;  /* 0x000000ffff057224 */ /* 0x000fe200078e0012 */
[----:B------:R-:W-:Y:S02]  /*1cb70*/  MOV R4, R19 ;  /* 0x0000001300047202 */ /* 0x000fe40000000f00 */
[----:B---3--:R1:W-:Y:S04]  /*1cb80*/  STL.64 [R1+0x18d8], R10 ;  /* 0x0018d80a01007387 */ /* 0x0083e80000100a00 */
[----:B--2---:R-:W-:Y:S01]  /*1cb90*/  STL.64 [R1+0x18d0], R8 ;  /* 0x0018d00801007387 */ /* 0x004fe20000100a00 */
[----:B-1----:R-:W-:Y:S02]  /*1cba0*/  IMAD.MOV.U32 R10, RZ, RZ, R3 ;  /* 0x000000ffff0a7224 */ /* 0x002fe400078e0003 */
[----:B------:R-:W-:Y:S01]  /*1cbb0*/  IMAD.MOV.U32 R11, RZ, RZ, R2 ;  /* 0x000000ffff0b7224 */ /* 0x000fe200078e0002 */
[----:B------:R-:W2:Y:S04]  /*1cbc0*/  LDL.LU R3, [R1+0x19cc] ;  /* 0x0019cc0001037983 */ /* 0x000ea80000300800 */
[----:B------:R-:W3:Y:S04]  /*1cbd0*/  LDL.LU R2, [R1+0x19c8] ;  /* 0x0019c80001027983 */ /* 0x000ee80000300800 */
        /* <DEDUP_REMOVED lines=13> */
[----:B------:R-:W2:Y:S04]  /*1ccb0*/  LDL.LU.64 R18, [R1+0x1998] ;  /* 0x0019980001127983 */ /* 0x000ea80000300a00 */
[----:B------:R-:W2:Y:S02]  /*1ccc0*/  LDL.LU.64 R16, [R1+0x1990] ;  /* 0x0019900001107983 */ /* 0x000ea40000300a00 */
[C---:B--2---:R-:W-:Y:S08]  /*1ccd0*/  HMMA.1688.F32.TF32 R16, R12.reuse, R26, R16 ;  /* 0x0000001a0c10723c */ /* 0x044ff00000081010 */
[----:B------:R-:W-:Y:S11]  /*1cce0*/  HMMA.1688.F32.TF32 R20, R12, R10, R20 ;  /* 0x0000000a0c14723c */ /* 0x000ff60000081014 */
[----:B------:R1:W-:Y:S04]  /*1ccf0*/  STL.64 [R1+0x130], R16 ;  /* 0x0001301001007387 */ /* 0x0003e80000100a00 */
[----:B------:R-:W-:Y:S04]  /*1cd00*/  STL.64 [R1+0x138], R18 ;  /* 0x0001381201007387 */ /* 0x000fe80000100a00 */
[----:B------:R2:W-:Y:S04]  /*1cd10*/  STL.64 [R1+0x18e8], R10 ;  /* 0x0018e80a01007387 */ /* 0x0005e80000100a00 */
[----:B------:R-:W-:Y:S01]  /*1cd20*/  STL.64 [R1+0x120], R20 ;  /* 0x0001201401007387 */ /* 0x000fe20000100a00 */
[----:B-1----:R-:W-:-:S02]  /*1cd30*/  IMAD.MOV.U32 R16, RZ, RZ, R27 ;  /* 0x000000ffff107224 */ /* 0x002fc400078e001b */
[----:B------:R-:W-:-:S04]  /*1cd40*/  IMAD.MOV.U32 R17, RZ, RZ, R26 ;  /* 0x000000ffff117224 */ /* 0x000fc800078e001a */
[----:B--2---:R-:W-:Y:S01]  /*1cd50*/  IMAD.MOV.U32 R10, RZ, RZ, R17 ;  /* 0x000000ffff0a7224 */ /* 0x004fe200078e0011 */
[----:B------:R-:W-:Y:S01]  /*1cd60*/  MOV R11, R16 ;  /* 0x00000010000b7202 */ /* 0x000fe20000000f00 */
[----:B------:R-:W-:Y:S04]  /*1cd70*/  STL.64 [R1+0x128], R22 ;  /* 0x0001281601007387 */ /* 0x000fe80000100a00 */
[----:B------:R-:W-:Y:S04]  /*1cd80*/  STL.64 [R1+0x1900], R10 ;  /* 0x0019000a01007387 */ /* 0x000fe80000100a00 */
        /* <DEDUP_REMOVED lines=17> */
[----:B------:R-:W-:Y:S01]  /*1cea0*/  IMAD.MOV.U32 R11, RZ, RZ, R8 ;  /* 0x000000ffff0b7224 */ /* 0x000fe200078e0008 */
[----:B------:R-:W3:Y:S04]  /*1ceb0*/  LDL.LU.64 R22, [R1+0x8] ;  /* 0x0000080001167983 */ /* 0x000ee80000300a00 */
[----:B------:R-:W3:Y:S04]  /*1cec0*/  LDL.LU R24, [R1+0xf0] ;  /* 0x0000f00001187983 */ /* 0x000ee80000300800 */
[----:B------:R-:W3:Y:S04]  /*1ced0*/  LDL.LU R25, [R1+0xf4] ;  /* 0x0000f40001197983 */ /* 0x000ee80000300800 */
[----:B------:R-:W3:Y:S04]  /*1cee0*/  LDL.LU R26, [R1+0xf8] ;  /* 0x0000f800011a7983 */ /* 0x000ee80000300800 */
[----:B------:R-:W3:Y:S04]  /*1cef0*/  LDL.LU R27, [R1+0xfc] ;  /* 0x0000fc00011b7983 */ /* 0x000ee80000300800 */
[----:B------:R1:W-:Y:S02]  /*1cf00*/  STL.64 [R1+0x1918], R10 ;  /* 0x0019180a01007387 */ /* 0x0003e40000100a00 */
[----:B-1----:R-:W-:-:S02]  /*1cf10*/  IMAD.MOV.U32 R11, RZ, RZ, R4 ;  /* 0x000000ffff0b7224 */ /* 0x002fc400078e0004 */
[----:B------:R-:W-:Y:S01]  /*1cf20*/  IMAD.MOV.U32 R10, RZ, RZ, R5 ;  /* 0x000000ffff0a7224 */ /* 0x000fe200078e0005 */
        /* <DEDUP_REMOVED lines=9> */
[----:B-1----:R-:W2:Y:S04]  /*1cfc0*/  LDL.LU R6, [R1+0xa8] ;  /* 0x0000a80001067983 */ /* 0x002ea80000300800 */
[----:B------:R-:W2:Y:S04]  /*1cfd0*/  LDL.LU R7, [R1+0xac] ;  /* 0x0000ac0001077983 */ /* 0x000ea80000300800 */
[----:B--2---:R-:W-:Y:S04]  /*1cfe0*/  STL.64 [R1+0x18f8], R6 ;  /* 0x0018f80601007387 */ /* 0x004fe80000100a00 */
[----:B------:R1:W-:Y:S04]  /*1cff0*/  STL.64 [R1+0x18f0], R4 ;  /* 0x0018f00401007387 */ /* 0x0003e80000100a00 */
[----:B-1----:R-:W2:Y:S01]  /*1d000*/  LDL.LU R4, [R1+0xb0] ;  /* 0x0000b00001047983 */ /* 0x002ea20000300800 */
[----:B------:R-:W-:Y:S01]  /*1d010*/  MOV R6, R3 ;  /* 0x0000000300067202 */ /* 0x000fe20000000f00 */
[----:B----4-:R-:W-:-:S02]  /*1d020*/  IMAD.MOV.U32 R7, RZ, RZ, R28 ;  /* 0x000000ffff077224 */ /* 0x010fc400078e001c */
[----:B---3--:R-:W-:Y:S02]  /*1d030*/  IMAD.MOV.U32 R5, RZ, RZ, R2 ;  /* 0x000000ffff057224 */ /* 0x008fe400078e0002 */
[----:B------:R-:W3:Y:S04]  /*1d040*/  LDL.LU R2, [R1+0x197c] ;  /* 0x00197c0001027983 */ /* 0x000ee80000300800 */
[----:B------:R-:W4:Y:S04]  /*1d050*/  LDL.LU R3, [R1+0x1978] ;  /* 0x0019780001037983 */ /* 0x000f280000300800 */
[----:B------:R-:W3:Y:S04]  /*1d060*/  LDL.LU R28, [R1+0x1974] ;  /* 0x00197400011c7983 */ /* 0x000ee80000300800 */
[----:B------:R-:W-:Y:S01]  /*1d070*/  STL.64 [R1+0x1910], R6 ;  /* 0x0019100601007387 */ /* 0x000fe20000100a00 */
[----:B------:R-:W-:Y:S03]  /*1d080*/  HMMA.1688.F32.TF32 R16, R12, R22, R16 ;  /* 0x000000160c10723c */ /* 0x000fe60000081010 */
[----:B--2---:R1:W-:Y:S04]  /*1d090*/  STL.64 [R1+0x1908], R4 ;  /* 0x0019080401007387 */ /* 0x0043e80000100a00 */
[----:B-1----:R-:W2:Y:S04]  /*1d0a0*/  LDL.LU R4, [R1+0xc0] ;  /* 0x0000c00001047983 */ /* 0x002ea80000300800 */
[----:B------:R-:W2:Y:S04]  /*1d0b0*/  LDL.LU R5, [R1+0xc4] ;  /* 0x0000c40001057983 */ /* 0x000ea80000300800 */
[----:B------:R-:W2:Y:S04]  /*1d0c0*/  LDL.LU R6, [R1+0xc8] ;  /* 0x0000c80001067983 */ /* 0x000ea80000300800 */
[----:B------:R-:W2:Y:S04]  /*1d0d0*/  LDL.LU R7, [R1+0xcc] ;  /* 0x0000cc0001077983 */ /* 0x000ea80000300800 */
[----:B--2---:R-:W-:Y:S04]  /*1d0e0*/  STL.64 [R1+0x1928], R6 ;  /* 0x0019280601007387 */ /* 0x004fe80000100a00 */
[----:B------:R1:W-:Y:S04]  /*1d0f0*/  STL.64 [R1+0x1920], R4 ;  /* 0x0019200401007387 */ /* 0x0003e80000100a00 */
[----:B-1----:R-:W2:Y:S01]  /*1d100*/  LDL.LU R4, [R1+0xd0] ;  /* 0x0000d00001047983 */ /* 0x002ea20000300800 */
[----:B---3--:R-:W-:-:S03]  /*1d110*/  IMAD.MOV.U32 R5, RZ, RZ, R28 ;  /* 0x000000ffff057224 */ /* 0x008fc600078e001c */
[----:B------:R-:W3:Y:S04]  /*1d120*/  LDL.LU R28, [R1+0x1970] ;  /* 0x00197000011c7983 */ /* 0x000ee80000300800 */
[----:B------:R-:W-:Y:S04]  /*1d130*/  STL.64 [R1+0x100], R16 ;  /* 0x0001001001007387 */ /* 0x000fe80000100a00 */
[----:B------:R1:W-:Y:S01]  /*1d140*/  STL.64 [R1+0x108], R18 ;  /* 0x0001081201007387 */ /* 0x0003e20000100a00 */
[----:B----4-:R-:W-:Y:S02]  /*1d150*/  IMAD.MOV.U32 R6, RZ, RZ, R3 ;  /* 0x000000ffff067224 */ /* 0x010fe400078e0003 */
[----:B------:R-:W-:-:S02]  /*1d160*/  IMAD.MOV.U32 R7, RZ, RZ, R2 ;  /* 0x000000ffff077224 */ /* 0x000fc400078e0002 */
[----:B------:R-:W-:Y:S01]  /*1d170*/  IMAD.MOV.U32 R3, RZ, RZ, R22 ;  /* 0x000000ffff037224 */ /* 0x000fe200078e0016 */
[----:B------:R-:W-:Y:S01]  /*1d180*/  MOV R2, R23 ;  /* 0x0000001700027202 */ /* 0x000fe20000000f00 */
[----:B-1----:R-:W4:Y:S04]  /*1d190*/  LDL.LU.64 R18, [R1+0x1968] ;  /* 0x0019680001127983 */ /* 0x002f280000300a00 */
[----:B------:R-:W4:Y:S04]  /*1d1a0*/  LDL.LU.64 R16, [R1+0x1960] ;  /* 0x0019600001107983 */ /* 0x000f280000300a00 */
[----:B------:R-:W2:Y:S04]  /*1d1b0*/  LDL.LU.64 R22, [R1+0x1958] ;  /* 0x0019580001167983 */ /* 0x000ea80000300a00 */
[----:B------:R-:W3:Y:S01]  /*1d1c0*/  LDL.LU.64 R20, [R1+0x1950] ;  /* 0x0019500001147983 */ /* 0x000ee20000300a00 */
[----:B--2---:R-:W-:-:S15]  /*1d1d0*/  HMMA.1688.F32.TF32 R24, R12, R22, R24 ;  /* 0x000000160c18723c */ /* 0x004fde0000081018 */
[----:B------:R-:W-:-:S04]  /*1d1e0*/  NOP ;  /* 0x0000000000007918 */ /* 0x000fc80000000000 */
[----:B------:R-:W-:Y:S04]  /*1d1f0*/  STL.64 [R1+0xf0], R24 ;  /* 0x0000f01801007387 */ /* 0x000fe80000100a00 */
[----:B------:R1:W-:Y:S04]  /*1d200*/  STL.64 [R1+0xf8], R26 ;  /* 0x0000f81a01007387 */ /* 0x0003e80000100a00 */
[----:B-1----:R-:W4:Y:S04]  /*1d210*/  LDL.LU.64 R26, [R1+0x1948] ;  /* 0x00194800011a7983 */ /* 0x002f280000300a00 */
[----:B------:R-:W2:Y:S01]  /*1d220*/  LDL.LU.64 R24, [R1+0x1940] ;  /* 0x0019400001187983 */ /* 0x000ea20000300a00 */
[----:B----4-:R-:W-:Y:S03]  /*1d230*/  HMMA.1688.F32.TF32 R12, R12, R26, R16 ;  /* 0x0000001a0c0c723c */ /* 0x010fe60000081010 */
[----:B------:R-:W4:Y:S04]  /*1d240*/  LDL.LU.64 R18, [R1+0x1938] ;  /* 0x0019380001127983 */ /* 0x000f280000300a00 */
[----:B------:R-:W4:-:S12]  /*1d250*/  LDL.LU.64 R16, [R1+0x1930] ;  /* 0x0019300001107983 */ /* 0x000f180000300a00 */
[----:B------:R-:W-:Y:S04]  /*1d260*/  STL.64 [R1+0xe0], R12 ;  /* 0x0000e00c01007387 */ /* 0x000fe80000100a00 */
[----:B------:R1:W-:Y:S02]  /*1d270*/  STL.64 [R1+0xe8], R14 ;  /* 0x0000e80e01007387 */ /* 0x0003e40000100a00 */
[----:B-1----:R-:W-:Y:S02]  /*1d280*/  IMAD.MOV.U32 R14, RZ, RZ, R3 ;  /* 0x000000ffff0e7224 */ /* 0x002fe400078e0003 */
[----:B------:R-:W-:Y:S01]  /*1d290*/  IMAD.MOV.U32 R15, RZ, RZ, R2 ;  /* 0x000000ffff0f7224 */ /* 0x000fe200078e0002 */
[----:B----4-:R-:W-:Y:S01]  /*1d2a0*/  HMMA.1688.F32.TF32 R8, R16, R10, R4 ;  /* 0x0000000a1008723c */ /* 0x010fe20000081004 */
[----:B------:R-:W4:Y:S04]  /*1d2b0*/  LDL.LU.64 R6, [R1+0x1928] ;  /* 0x0019280001067983 */ /* 0x000f280000300a00 */
[----:B------:R-:W4:-:S14]  /*1d2c0*/  LDL.LU.64 R4, [R1+0x1920] ;  /* 0x0019200001047983 */ /* 0x000f1c0000300a00 */
[----:B------:R-:W-:Y:S01]  /*1d2d0*/  IMAD.MOV.U32 R3, RZ, RZ, R10 ;  /* 0x000000ffff037224 */ /* 0x000fe200078e000a */
[----:B------:R4:W-:Y:S01]  /*1d2e0*/  STL.64 [R1+0xd0], R8 ;  /* 0x0000d00801007387 */ /* 0x0009e20000100a00 */
[----:B------:R-:W-:-:S03]  /*1d2f0*/  IMAD.MOV.U32 R2, RZ, RZ, R11 ;  /* 0x000000ffff027224 */ /* 0x000fc600078e000b */
[----:B------:R-:W4:Y:S04]  /*1d300*/  LDL.LU.64 R10, [R1+0x1918] ;  /* 0x00191800010a7983 */ /* 0x000f280000300a00 */
[----:B------:R-:W-:Y:S04]  /*1d310*/  STL [R1+0x1764], R2 ;  /* 0x0017640201007387 */ /* 0x000fe80000100800 */
[----:B------:R-:W-:Y:S01]  /*1d320*/  STL [R1+0x1760], R3 ;  /* 0x0017600301007387 */ /* 0x000fe20000100800 */
[----:B----4-:R-:W-:Y:S03]  /*1d330*/  HMMA.1688.F32.TF32 R8, R16, R10, R4 ;  /* 0x0000000a1008723c */ /* 0x010fe60000081004 */
[----:B------:R-:W4:Y:S04]  /*1d340*/  LDL.LU.64 R6, [R1+0x1910] ;  /* 0x0019100001067983 */ /* 0x000f280000300a00 */
[----:B------:R-:W4:-:S12]  /*1d350*/  LDL.LU.64 R4, [R1+0x1908] ;  /* 0x0019080001047983 */ /* 0x000f180000300a00 */
[----:B------:R-:W-:Y:S04]  /*1d360*/  STL.64 [R1+0xc0], R8 ;  /* 0x0000c00801007387 */ /* 0x000fe80000100a00 */
[----:B------:R1:W-:Y:S04]  /*1d370*/  STL.64 [R1+0xc8], R10 ;  /* 0x0000c80a01007387 */ /* 0x0003e80000100a00 */
[----:B-1----:R-:W4:Y:S02]  /*1d380*/  LDL.LU.64 R10, [R1+0x1900] ;  /* 0x00190000010a7983 */ /* 0x002f240000300a00 */
[----:B----4-:R-:W-:Y:S02]  /*1d390*/  HMMA.1688.F32.TF32 R8, R16, R10, R4 ;  /* 0x0000000a1008723c */ /* 0x010fe40000081004 */
[----:B------:R-:W4:Y:S04]  /*1d3a0*/  LDL.LU.64 R6, [R1+0x18f8] ;  /* 0x0018f80001067983 */ /* 0x000f280000300a00 */
[----:B------:R-:W4:-:S13]  /*1d3b0*/  LDL.LU.64 R4, [R1+0x18f0] ;  /* 0x0018f00001047983 */ /* 0x000f1a0000300a00 */
[----:B------:R-:W-:Y:S01]  /*1d3c0*/  IMAD.MOV.U32 R2, RZ, RZ, R10 ;  /* 0x000000ffff027224 */ /* 0x000fe200078e000a */
[----:B------:R4:W-:Y:S01]  /*1d3d0*/  STL.64 [R1+0xb0], R8 ;  /* 0x0000b00801007387 */ /* 0x0009e20000100a00 */
[----:B------:R-:W-:-:S03]  /*1d3e0*/  MOV R3, R11 ;  /* 0x0000000b00037202 */ /* 0x000fc60000000f00 */
[----:B------:R-:W4:Y:S04]  /*1d3f0*/  LDL.LU.64 R10, [R1+0x18e8] ;  /* 0x0018e800010a7983 */ /* 0x000f280000300a00 */
[----:B------:R-:W-:Y:S04]  /*1d400*/  STL [R1+0x17ac], R3 ;  /* 0x0017ac0301007387 */ /* 0x000fe80000100800 */
[----:B------:R-:W-:Y:S01]  /*1d410*/  STL [R1+0x17a8], R2 ;  /* 0x0017a80201007387 */ /* 0x000fe20000100800 */
[----:B----4-:R-:W-:Y:S03]  /*1d420*/  HMMA.1688.F32.TF32 R8, R16, R10, R4 ;  /* 0x0000000a1008723c */ /* 0x010fe60000081004 */
[----:B------:R-:W4:-:S15]  /*1d430*/  LDL.LU.64 R6, [R1+0x18e0] ;  /* 0x0018e00001067983 */ /* 0x000f1e0000300a00 */
[----:B------:R-:W-:Y:S01]  /*1d440*/  NOP ;  /* 0x0000000000007918 */ /* 0x000fe20000000000 */
[----:B------:R-:W-:Y:S04]  /*1d450*/  STL.64 [R1+0xa0], R8 ;  /* 0x0000a00801007387 */ /* 0x000fe80000100a00 */
[----:B------:R1:W-:Y:S04]  /*1d460*/  STL.64 [R1+0xa8], R10 ;  /* 0x0000a80a01007387 */ /* 0x0003e80000100a00 */
[----:B-1----:R-:W4:Y:S04]  /*1d470*/  LDL.LU.64 R10, [R1+0x18d8] ;  /* 0x0018d800010a7983 */ /* 0x002f280000300a00 */
[----:B------:R-:W4:Y:S02]  /*1d480*/  LDL.LU.64 R8, [R1+0x18d0] ;  /* 0x0018d00001087983 */ /* 0x000f240000300a00 */
[----:B----4-:R-:W-:Y:S02]  /*1d490*/  HMMA.1688.F32.TF32 R4, R16, R6, R8 ;  /* 0x000000061004723c */ /* 0x010fe40000081008 */
[----:B------:R-:W4:Y:S04]  /*1d4a0*/  LDL.LU.64 R10, [R1+0x18c8] ;  /* 0x0018c800010a7983 */ /* 0x000f280000300a00 */
[----:B------:R-:W4:-:S13]  /*1d4b0*/  LDL.LU.64 R8, [R1+0x18c0] ;  /* 0x0018c00001087983 */ /* 0x000f1a0000300a00 */
[----:B------:R-:W-:Y:S01]  /*1d4c0*/  IMAD.MOV.U32 R3, RZ, RZ, R6 ;  /* 0x000000ffff037224 */ /* 0x000fe200078e0006 */
[----:B------:R1:W-:Y:S01]  /*1d4d0*/  STL.64 [R1+0x90], R4 ;  /* 0x0000900401007387 */ /* 0x0003e20000100a00 */
[----:B------:R-:W-:-:S03]  /*1d4e0*/  IMAD.MOV.U32 R2, RZ, RZ, R7 ;  /* 0x000000ffff027224 */ /* 0x000fc600078e0007 */
[----:B------:R-:W2:Y:S04]  /*1d4f0*/  LDL.LU.64 R6, [R1+0x18b8] ;  /* 0x0018b80001067983 */ /* 0x000ea80000300a00 */
[----:B-1----:R-:W2:Y:S02]  /*1d500*/  LDL.LU.64 R4, [R1+0x18b0] ;  /* 0x0018b00001047983 */ /* 0x002ea40000300a00 */
[C---:B--2---:R-:W-:Y:S02]  /*1d510*/  HMMA.1688.F32.TF32 R12, R16.reuse, R14, R4 ;  /* 0x0000000e100c723c */ /* 0x044fe40000081004 */
[----:B------:R-:W2:Y:S04]  /*1d520*/  LDL.LU.64 R6, [R1+0x18a8] ;  /* 0x0018a80001067983 */ /* 0x000ea80000300a00 */
[----:B------:R-:W2:Y:S02]  /*1d530*/  LDL.LU.64 R4, [R1+0x18a0] ;  /* 0x0018a00001047983 */ /* 0x000ea40000300a00 */
[C---:B----4-:R-:W-:Y:S11]  /*1d540*/  HMMA.1688.F32.TF32 R8, R16.reuse, R22, R8 ;  /* 0x000000161008723c */ /* 0x050ff60000081008 */
[----:B------:R-:W-:Y:S04]  /*1d550*/  STL.64 [R1+0x16c0], R14 ;  /* 0x0016c00e01007387 */ /* 0x000fe80000100a00 */
[----:B------:R-:W-:Y:S04]  /*1d560*/  STL.64 [R1+0x16b8], R12 ;  /* 0x0016b80c01007387 */ /* 0x000fe80000100a00 */
[----:B------:R-:W-:Y:S04]  /*1d570*/  STL.64 [R1+0x16b0], R10 ;  /* 0x0016b00a01007387 */ /* 0x000fe80000100a00 */
[----:B------:R-:W-:Y:S04]  /*1d580*/  STL.64 [R1+0x16a8], R8 ;  /* 0x0016a80801007387 */ /* 0x000fe80000100a00 */
[----:B---3--:R-:W-:Y:S04]  /*1d590*/  LDSM.16.M88.4 R12, [R28+UR9+0x82100] ;  /* 0x082100091c0c783b */ /* 0x008fe80008000200 */
[----:B------:R-:W-:Y:S01]  /*1d5a0*/  LDSM.16.M88.4 R8, [R28+UR9+0x84100] ;  /* 0x084100091c08783b */ /* 0x000fe20008000200 */
[----:B--2---:R-:W-:Y:S03]  /*1d5b0*/  HMMA.1688.F32.TF32 R16, R16, R26, R4 ;  /* 0x0000001a1010723c */ /* 0x004fe60000081004 */
[----:B------:R-:W-:Y:S04]  /*1d5c0*/  LDS R4, [R0+UR8+0x20000] ;  /* 0x0200000800047984 */ /* 0x000fe80008000800 */
[----:B------:R-:W-:Y:S04]  /*1d5d0*/  LDS R6, [R0+UR8+0x22000] ;  /* 0x0220000800067984 */ /* 0x000fe80008000800 */
[----:B------:R-:W-:Y:S04]  /*1d5e0*/  LDS R5, [R29+UR8+0x20000] ;  /* 0x020000081d057984 */ /* 0x000fe80008000800 */
[----:B------:R-:W-:Y:S04]  /*1d5f0*/  LDS R7, [R29+UR8+0x22000] ;  /* 0x022000081d077984 */ /* 0x000fe80008000800 */
[----:B------:R-:W-:Y:S04]  /*1d600*/  STL.64 [R1+0x16d0], R18 ;  /* 0x0016d01201007387 */ /* 0x000fe80000100a00 */
[----:B------:R-:W-:Y:S04]  /*1d610*/  STL.64 [R1+0x16c8], R16 ;  /* 0x0016c81001007387 */ /* 0x000fe80000100a00 */
[----:B------:R-:W1:Y:S04]  /*1d620*/  LDSM.16.M88.4 R16, [R28+UR9+0x80100] ;  /* 0x080100091c10783b */ /* 0x000e680008000200 */
[----:B-1----:R1:W-:Y:S04]  /*1d630*/  STL.64 [R1+0x50], R16 ;  /* 0x0000501001007387 */ /* 0x0023e80000100a00 */
[----:B------:R2:W-:Y:S04]  /*1d640*/  STL.64 [R1+0x58], R18 ;  /* 0x0000581201007387 */ /* 0x0005e80000100a00 */
[----:B-1----:R-:W3:Y:S04]  /*1d650*/  LDL.LU R16, [R1+0x230] ;  /* 0x0002300001107983 */ /* 0x002ee80000300800 */
[----:B------:R-:W-:Y:S04]  /*1d660*/  STL.64 [R1+0x40], R12 ;  /* 0x0000400c01007387 */ /* 0x000fe80000100a00 */
[----:B------:R-:W-:Y:S04]  /*1d670*/  STL.64 [R1+0x48], R14 ;  /* 0x0000480e01007387 */ /* 0x000fe80000100a00 */
[----:B------:R-:W-:Y:S04]  /*1d680*/  STL.64 [R1+0x30], R8 ;  /* 0x0000300801007387 */ /* 0x000fe80000100a00 */
[----:B------:R-:W-:Y:S04]  /*1d690*/  STL.64 [R1+0x38], R10 ;  /* 0x0000380a01007387 */ /* 0x000fe80000100a00 */
[----:B------:R-:W3:Y:S01]  /*1d6a0*/  LDL.LU R17, [R1+0x234] ;  /* 0x0002340001117983 */ /* 0x000ee20000300800 */
[----:B--2---:R-:W-:-:S02]  /*1d6b0*/  IMAD.MOV.U32 R18, RZ, RZ, R21 ;  /* 0x000000ffff127224 */ /* 0x004fc400078e0015 */
[----:B------:R-:W-:Y:S01]  /*1d6c0*/  IMAD.MOV.U32 R19, RZ, RZ, R20 ;  /* 0x000000ffff137224 */ /* 0x000fe200078e0014 */
[----:B------:R-:W1:Y:S04]  /*1d6d0*/  LDSM.16.M88.4 R8, [R28+UR9+0x86100] ;  /* 0x086100091c08783b */ /* 0x000e680008000200 */
[----:B------:R-:W2:Y:S04]  /*1d6e0*/  LDSM.16.M88.4 R20, [R28+UR9+0x8c100] ;  /* 0x08c100091c14783b */ /* 0x000ea80008000200 */
[----:B------:R-:W-:Y:S04]  /*1d6f0*/  STL.64 [R1+0x1878], R18 ;  /* 0x0018781201007387 */ /* 0x000fe80000100a00 */
[----:B------:R-:W4:Y:S04]  /*1d700*/  LDSM.16.M88.4 R12, [R28+UR9+0x88100] ;  /* 0x088100091c0c783b */ /* 0x000f280008000200 */
[----:B---3--:R3:W-:Y:S04]  /*1d710*/  STL.64 [R1+0x1870], R16 ;  /* 0x0018701001007387 */ /* 0x0087e80000100a00 */
[----:B---3--:R-:W3:Y:S04]  /*1d720*/  LDL.64 R16, [R1+0x40] ;  /* 0x0000400001107983 */ /* 0x008ee80000100a00 */
[----:B---3--:R3:W-:Y:S04]  /*1d730*/  STL.64 [R1+0x1888], R16 ;  /* 0x0018881001007387 */ /* 0x0087e80000100a00 */
[----:B---3--:R-:W3:Y:S04]  /*1d740*/  LDL.64 R16, [R1+0x50] ;  /* 0x0000500001107983 */ /* 0x008ee80000100a00 */
[----:B-1----:R-:W-:Y:S04]  /*1d750*/  STL.64 [R1+0x20], R8 ;  /* 0x0000200801007387 */ /* 0x002fe80000100a00 */
[----:B------:R-:W-:Y:S04]  /*1d760*/  STL.64 [R1+0x28], R10 ;  /* 0x0000280a01007387 */ /* 0x000fe80000100a00 */
[----:B--2---:R-:W-:Y:S04]  /*1d770*/  STL [R1+0x1654], R22 ;  /* 0x0016541601007387 */ /* 0x004fe80000100800 */
[----:B----4-:R-:W-:Y:S04]  /*1d780*/  STL.64 [R1+0x18], R14 ;  /* 0x0000180e01007387 */ /* 0x010fe80000100a00 */
[----:B------:R1:W-:Y:S04]  /*1d790*/  STL.64 [R1+0x1880], R12 ;  /* 0x0018800c01007387 */ /* 0x0003e80000100a00 */
[----:B-1----:R-:W2:Y:S04]  /*1d7a0*/  LDL.LU R12, [R1+0x240] ;  /* 0x00024000010c7983 */ /* 0x002ea80000300800 */
[----:B------:R-:W2:Y:S04]  /*1d7b0*/  LDL.LU R13, [R1+0x244] ;  /* 0x00024400010d7983 */ /* 0x000ea80000300800 */
[----:B------:R-:W4:Y:S04]  /*1d7c0*/  LDL.LU R14, [R1+0x248] ;  /* 0x00024800010e7983 */ /* 0x000f280000300800 */
[----:B------:R-:W4:Y:S01]  /*1d7d0*/  LDL.LU R15, [R1+0x24c] ;  /* 0x00024c00010f7983 */ /* 0x000f220000300800 */
[----:B------:R-:W-:Y:S01]  /*1d7e0*/  IMAD.MOV.U32 R19, RZ, RZ, R8 ;  /* 0x000000ffff137224 */ /* 0x000fe200078e0008 */
[----:B------:R-:W-:Y:S01]  /*1d7f0*/  MOV R18, R9 ;  /* 0x0000000900127202 */ /* 0x000fe20000000f00 */
[----:B------:R-:W-:Y:S01]  /*1d800*/  IMAD.MOV.U32 R22, RZ, RZ, R25 ;  /* 0x000000ffff167224 */ /* 0x000fe200078e0019 */
[----:B------:R-:W1:Y:S04]  /*1d810*/  LDSM.16.M88.4 R8, [R28+UR9+0x8a100] ;  /* 0x08a100091c08783b */ /* 0x000e680008000200 */
[----:B----4-:R-:W-:Y:S04]  /*1d820*/  STL.64 [R1+0x1898], R14 ;  /* 0x0018980e01007387 */ /* 0x010fe80000100a00 */
[----:B--2---:R2:W-:Y:S04]  /*1d830*/  STL.64 [R1+0x1890], R12 ;  /* 0x0018900c01007387 */ /* 0x0045e80000100a00 */
[----:B--2---:R-:W3:Y:S04]  /*1d840*/  LDL.LU R12, [R1+0x250] ;  /* 0x00025000010c7983 */ /* 0x004ee80000300800 */
[----:B------:R-:W3:Y:S04]  /*1d850*/  LDL.LU R13, [R1+0x254] ;  /* 0x00025400010d7983 */ /* 0x000ee80000300800 */
[----:B------:R-:W3:Y:S04]  /*1d860*/  LDL.LU R14, [R1+0x258] ;  /* 0x00025800010e7983 */ /* 0x000ee80000300800 */
[----:B------:R-:W3:Y:S04]  /*1d870*/  LDL.LU R15, [R1+0x25c] ;  /* 0x00025c00010f7983 */ /* 0x000ee80000300800 */
[----:B------:R-:W-:Y:S04]  /*1d880*/  STL [R1+0x1650], R23 ;  /* 0x0016501701007387 */ /* 0x000fe80000100800 */
[----:B------:R2:W-:Y:S04]  /*1d890*/  STL.64 [R1+0x1848], R20 ;  /* 0x0018481401007387 */ /* 0x0005e80000100a00 */
[----:B--2---:R-:W2:Y:S04]  /*1d8a0*/  LDL.LU R20, [R1+0x210] ;  /* 0x0002100001147983 */ /* 0x004ea80000300800 */
[----:B------:R-:W2:Y:S01]  /*1d8b0*/  LDL.LU R21, [R1+0x214] ;  /* 0x0002140001157983 */ /* 0x000ea20000300800 */
[----:B------:R-:W-:-:S03]  /*1d8c0*/  IMAD.MOV.U32 R23, RZ, RZ, R24 ;  /* 0x000000ffff177224 */ /* 0x000fc600078e0018 */
[----:B------:R-:W4:Y:S04]  /*1d8d0*/  LDSM.16.M88.4 R24, [R28+UR9+0x8e100] ;  /* 0x08e100091c18783b */ /* 0x000f280008000200 */
[----:B------:R-:W-:Y:S01]  /*1d8e0*/  STL.64 [R1+0x1858], R22 ;  /* 0x0018581601007387 */ /* 0x000fe20000100a00 */
[----:B---3--:R-:W-:Y:S03]  /*1d8f0*/  HMMA.1688.F32.TF32 R12, R4, R16, R12 ;  /* 0x00000010040c723c */ /* 0x008fe6000008100c */
[----:B--2---:R2:W-:Y:S02]  /*1d900*/  STL.64 [R1+0x1850], R20 ;  /* 0x0018501401007387 */ /* 0x0045e40000100a00 */
[----:B--2---:R-:W-:-:S02]  /*1d910*/  IMAD.MOV.U32 R20, RZ, RZ, R19 ;  /* 0x000000ffff147224 */ /* 0x004fc400078e0013 */
[----:B------:R-:W-:-:S05]  /*1d920*/  IMAD.MOV.U32 R21, RZ, RZ, R18 ;  /* 0x000000ffff157224 */ /* 0x000fca00078e0012 */
[----:B------:R2:W-:Y:S04]  /*1d930*/  STL.64 [R1+0x1868], R20 ;  /* 0x0018681401007387 */ /* 0x0005e80000100a00 */
[----:B--2---:R-:W2:Y:S04]  /*1d940*/  LDL.64 R20, [R1+0x30] ;  /* 0x0000300001147983 */ /* 0x004ea80000100a00 */
[----:B-1----:R-:W-:Y:S04]  /*1d950*/  STL.64 [R1+0x8], R10 ;  /* 0x0000080a01007387 */ /* 0x002fe80000100a00 */
[----:B----4-:R-:W-:Y:S04]  /*1d960*/  STL [R1+0x169c], R26 ;  /* 0x00169c1a01007387 */ /* 0x010fe80000100800 */
[----:B------:R-:W-:Y:S04]  /*1d970*/  STL [R1+0x1698], R27 ;  /* 0x0016981b01007387 */ /* 0x000fe80000100800 */
[----:B------:R1:W-:Y:S04]  /*1d980*/  STL.64 [R1+0x1860], R24 ;  /* 0x0018601801007387 */ /* 0x0003e80000100a00 */
[----:B-1----:R-:W3:Y:S04]  /*1d990*/  LDL.LU R24, [R1+0x220] ;  /* 0x0002200001187983 */ /* 0x002ee80000300800 */
[----:B------:R-:W3:Y:S04]  /*1d9a0*/  LDL.LU R25, [R1+0x224] ;  /* 0x0002240001197983 */ /* 0x000ee80000300800 */
[----:B------:R-:W3:Y:S04]  /*1d9b0*/  LDL.LU R26, [R1+0x228] ;  /* 0x00022800011a7983 */ /* 0x000ee80000300800 */
[----:B------:R-:W3:Y:S04]  /*1d9c0*/  LDL.LU R27, [R1+0x22c] ;  /* 0x00022c00011b7983 */ /* 0x000ee80000300800 */
[----:B------:R-:W-:Y:S04]  /*1d9d0*/  STL [R1+0x1128], R28 ;  /* 0x0011281c01007387 */ /* 0x000fe80000100800 */
[----:B------:R-:W-:Y:S04]  /*1d9e0*/  STL.64 [R1+0x250], R12 ;  /* 0x0002500c01007387 */ /* 0x000fe80000100a00 */
[----:B------:R1:W-:Y:S01]  /*1d9f0*/  STL.64 [R1+0x258], R14 ;  /* 0x0002580e01007387 */ /* 0x0003e20000100a00 */
[----:B------:R-:W-:Y:S01]  /*1da00*/  IMAD.MOV.U32 R11, RZ, RZ, R16 ;  /* 0x000000ffff0b7224 */ /* 0x000fe200078e0010 */
[----:B------:R-:W-:-:S02]  /*1da10*/  MOV R10, R17 ;  /* 0x00000011000a7202 */ /* 0x000fc40000000f00 */
[----:B-1----:R-:W4:Y:S04]  /*1da20*/  LDL.LU.64 R14, [R1+0x1898] ;  /* 0x00189800010e7983 */ /* 0x002f280000300a00 */
[----:B------:R-:W4:Y:S04]  /*1da30*/  LDL.LU.64 R12, [R1+0x1890] ;  /* 0x00189000010c7983 */ /* 0x000f280000300a00 */
[----:B------:R-:W4:Y:S02]  /*1da40*/  LDL.LU.64 R16, [R1+0x1888] ;  /* 0x0018880001107983 */ /* 0x000f240000300a00 */
[----:B----4-:R-:W-:-:S15]  /*1da50*/  HMMA.1688.F32.TF32 R12, R4, R16, R12 ;  /* 0x00000010040c723c */ /* 0x010fde000008100c */
[----:B------:R-:W-:-:S04]  /*1da60*/  NOP ;  /* 0x0000000000007918 */ /* 0x000fc80000000000 */
[----:B------:R1:W-:Y:S04]  /*1da70*/  STL.64 [R1+0x240], R12 ;  /* 0x0002400c01007387 */ /* 0x0003e80000100a00 */
[----:B------:R4:W-:Y:S04]  /*1da80*/  STL.64 [R1+0x248], R14 ;  /* 0x0002480e01007387 */ /* 0x0009e80000100a00 */
[----:B-1----:R-:W2:Y:S01]  /*1da90*/  LDL.LU.64 R12, [R1+0x1880] ;  /* 0x00188000010c7983 */ /* 0x002ea20000300a00 */
[----:B----4-:R-:W-:Y:S02]  /*1daa0*/  IMAD.MOV.U32 R15, RZ, RZ, R16 ;  /* 0x000000ffff0f7224 */ /* 0x010fe400078e0010 */
[----:B------:R-:W-:Y:S01]  /*1dab0*/  IMAD.MOV.U32 R14, RZ, RZ, R17 ;  /* 0x000000ffff0e7224 */ /* 0x000fe200078e0011 */
[----:B------:R-:W2:Y:S04]  /*1dac0*/  LDL.LU.64 R18, [R1+0x1878] ;  /* 0x0018780001127983 */ /* 0x000ea80000300a00 */
[----:B------:R-:W2:Y:S02]  /*1dad0*/  LDL.LU.64 R16, [R1+0x1870] ;  /* 0x0018700001107983 */ /* 0x000ea40000300a00 */
[----:B--2---:R-:W-:-:S15]  /*1dae0*/  HMMA.1688.F32.TF32 R16, R4, R20, R16 ;  /* 0x000000140410723c */ /* 0x004fde0000081010 */
[----:B------:R-:W-:-:S04]  /*1daf0*/  NOP ;  /* 0x0000000000007918 */ /* 0x000fc80000000000 */
[----:B------:R1:W-:Y:S04]  /*1db00*/  STL.64 [R1+0x230], R16 ;  /* 0x0002301001007387 */ /* 0x0003e80000100a00 */
[----:B------:R-:W-:Y:S01]  /*1db10*/  STL.64 [R1+0x238], R18 ;  /* 0x0002381201007387 */ /* 0x000fe20000100a00 */
[----:B-1----:R-:W-:Y:S02]  /*1db20*/  IMAD.MOV.U32 R17, RZ, RZ, R20 ;  /* 0x000000ffff117224 */ /* 0x002fe400078e0014 */
[----:B------:R-:W-:Y:S02]  /*1db30*/  IMAD.MOV.U32 R16, RZ, RZ, R21 ;  /* 0x000000ffff107224 */ /* 0x000fe400078e0015 */
[----:B------:R-:W3:Y:S02]  /*1db40*/  LDL.LU.64 R20, [R1+0x1868] ;  /* 0x0018680001147983 */ /* 0x000ee40000300a00 */
[----:B---3--:R-:W-:Y:S02]  /*1db50*/  HMMA.1688.F32.TF32 R20, R4, R20, R24 ;  /* 0x000000140414723c */ /* 0x008fe40000081018 */
[----:B------:R-:W2:-:S15]  /*1db60*/  LDL.LU.64 R24, [R1+0x1860] ;  /* 0x0018600001187983 */ /* 0x000e9e0000300a00 */
[----:B------:R-:W-:Y:S02]  /*1db70*/  NOP ;  /* 0x0000000000007918 */ /* 0x000fe40000000000 */
[----:B------:R-:W-:Y:S04]  /*1db80*/  STL [R1+0x220], R20 ;  /* 0x0002201401007387 */ /* 0x000fe80000100800 */
[----:B------:R1:W-:Y:S01]  /*1db90*/  STL [R1+0x22c], R23 ;  /* 0x00022c1701007387 */ /* 0x0003e20000100800 */
[----:B------:R-:W-:Y:S01]  /*1dba0*/  MOV R27, R22 ;  /* 0x00000016001b7202 */ /* 0x000fe20000000f00 */
[----:B------:R-:W-:Y:S02]  /*1dbb0*/  IMAD.MOV.U32 R26, RZ, RZ, R21 ;  /* 0x000000ffff1a7224 */ /* 0x000fe400078e0015 */
[----:B-1----:R-:W3:Y:S04]  /*1dbc0*/  LDL.LU.64 R22, [R1+0x1858] ;  /* 0x0018580001167983 */ /* 0x002ee80000300a00 */
[----:B------:R-:W3:Y:S04]  /*1dbd0*/  LDL.LU.64 R20, [R1+0x1850] ;  /* 0x0018500001147983 */ /* 0x000ee80000300a00 */
[----:B------:R-:W-:Y:S04]  /*1dbe0*/  STL.64 [R1+0x1840], R26 ;  /* 0x0018401a01007387 */ /* 0x000fe80000100a00 */
[----:B--2---:R-:W-:Y:S04]  /*1dbf0*/  STL.64 [R1+0x1838], R24 ;  /* 0x0018381801007387 */ /* 0x004fe80000100a00 */
[----:B------:R1:W-:Y:S01]  /*1dc00*/  STL.64 [R1+0x17d0], R12 ;  /* 0x0017d00c01007387 */ /* 0x0003e20000100a00 */
[----:B---3--:R-:W-:Y:S03]  /*1dc10*/  HMMA.1688.F32.TF32 R20, R4, R12, R20 ;  /* 0x0000000c0414723c */ /* 0x008fe60000081014 */
[----:B-1----:R-:W2:-:S15]  /*1dc20*/  LDL.LU.64 R12, [R1+0x20] ;  /* 0x00002000010c7983 */ /* 0x002e9e0000300a00 */
[----:B------:R-:W-:Y:S01]  /*1dc30*/  NOP ;  /* 0x0000000000007918 */ /* 0x000fe20000000000 */
[----:B------:R-:W-:Y:S04]  /*1dc40*/  STL.64 [R1+0x210], R20 ;  /* 0x0002101401007387 */ /* 0x000fe80000100a00 */
[----:B------:R-:W-:Y:S04]  /*1dc50*/  STL.64 [R1+0x218], R22 ;  /* 0x0002181601007387 */ /* 0x000fe80000100a00 */
[----:B--2---:R1:W-:Y:S02]  /*1dc60*/  STL.64 [R1+0x17e8], R12 ;  /* 0x0017e80c01007387 */ /* 0x0043e40000100a00 */
[----:B-1----:R-:W-:-:S02]  /*1dc70*/  IMAD.MOV.U32 R12, RZ, RZ, R17 ;  /* 0x000000ffff0c7224 */ /* 0x002fc400078e0011 */
[----:B------:R-:W-:-:S05]  /*1dc80*/  IMAD.MOV.U32 R13, RZ, RZ, R16 ;  /* 0x000000ffff0d7224 */ /* 0x000fca00078e0010 */
[----:B------:R1:W-:Y:S04]  /*1dc90*/  STL.64 [R1+0x1800], R12 ;  /* 0x0018000c01007387 */ /* 0x0003e80000100a00 */
[----:B------:R-:W2:Y:S04]  /*1dca0*/  LDL.LU R16, [R1+0x160] ;  /* 0x0001600001107983 */ /* 0x000ea80000300800 */
[----:B------:R-:W2:Y:S04]  /*1dcb0*/  LDL.LU R17, [R1+0x164] ;  /* 0x0001640001117983 */ /* 0x000ea80000300800 */
[----:B------:R-:W3:Y:S04]  /*1dcc0*/  LDL.LU R18, [R1+0x168] ;  /* 0x0001680001127983 */ /* 0x000ee80000300800 */
[----:B------:R-:W3:Y:S01]  /*1dcd0*/  LDL.LU R19, [R1+0x16c] ;  /* 0x00016c0001137983 */ /* 0x000ee20000300800 */
[----:B-1----:R-:W-:-:S02]  /*1dce0*/  IMAD.MOV.U32 R12, RZ, RZ, R15 ;  /* 0x000000ffff0c7224 */ /* 0x002fc400078e000f */
[----:B------:R-:W-:-:S05]  /*1dcf0*/  IMAD.MOV.U32 R13, RZ, RZ, R14 ;  /* 0x000000ffff0d7224 */ /* 0x000fca00078e000e */
[----:B------:R-:W-:Y:S04]  /*1dd00*/  STL.64 [R1+0x1818], R12 ;  /* 0x0018180c01007387 */ /* 0x000fe80000100a00 */
[----:B---3--:R-:W-:Y:S04]  /*1dd10*/  STL.64 [R1+0x17b8], R18 ;  /* 0x0017b81201007387 */ /* 0x008fe80000100a00 */
[----:B--2---:R1:W-:Y:S04]  /*1dd20*/  STL.64 [R1+0x17b0], R16 ;  /* 0x0017b01001007387 */ /* 0x0043e80000100a00 */
[----:B-1----:R-:W2:Y:S04]  /*1dd30*/  LDL.LU R16, [R1+0x180] ;  /* 0x0001800001107983 */ /* 0x002ea80000300800 */
[----:B------:R-:W2:Y:S04]  /*1dd40*/  LDL.LU R17, [R1+0x184] ;  /* 0x0001840001117983 */ /* 0x000ea80000300800 */
[----:B------:R-:W3:Y:S04]  /*1dd50*/  LDL.LU R18, [R1+0x188] ;  /* 0x0001880001127983 */ /* 0x000ee80000300800 */
[----:B------:R-:W3:Y:S01]  /*1dd60*/  LDL.LU R19, [R1+0x18c] ;  /* 0x00018c0001137983 */ /* 0x000ee20000300800 */
[----:B------:R-:W-:Y:S01]  /*1dd70*/  IMAD.MOV.U32 R12, RZ, RZ, R11 ;  /* 0x000000ffff0c7224 */ /* 0x000fe200078e000b */
[----:B------:R-:W-:-:S05]  /*1dd80*/  MOV R13, R10 ;  /* 0x0000000a000d7202 */ /* 0x000fca0000000f00 */
[----:B------:R1:W-:Y:S04]  /*1dd90*/  STL.64 [R1+0x1830], R12 ;  /* 0x0018300c01007387 */ /* 0x0003e80000100a00 */
[----:B-1----:R-:W4:Y:S04]  /*1dda0*/  LDL.LU R12, [R1+0x1e0] ;  /* 0x0001e000010c7983 */ /* 0x002f280000300800 */
        /* <DEDUP_REMOVED lines=28> */
[----:B------:R-:W3:Y:S01]  /*1df70*/  LDL.LU R19, [R1+0x1bc] ;  /* 0x0001bc0001137983 */ /* 0x000ee20000300800 */
[C---:B----4-:R-:W-:Y:S03]  /*1df80*/  HMMA.1688.F32.TF32 R20, R4.reuse, R8, R20 ;  /* 0x000000080414723c */ /* 0x050fe60000081014 */
        /* <DEDUP_REMOVED lines=11> */
[----:B------:R-:W2:Y:S04]  /*1e040*/  LDL.LU R19, [R1+0x1dc] ;  /* 0x0001dc0001137983 */ /* 0x000ea80000300800 */
[----:B------:R1:W-:Y:S04]  /*1e050*/  STL.64 [R1+0x200], R20 ;  /* 0x0002001401007387 */ /* 0x0003e80000100a00 */
[----:B------:R-:W-:Y:S04]  /*1e060*/  STL.64 [R1+0x208], R22 ;  /* 0x0002081601007387 */ /* 0x000fe80000100a00 */
[----:B-1----:R-:W3:Y:S02]  /*1e070*/  LDL.LU.64 R20, [R1+0x1848] ;  /* 0x0018480001147983 */ /* 0x002ee40000300a00 */
[----:B---3--:R-:W-:-:S15]  /*1e080*/  HMMA.1688.F32.TF32 R24, R4, R20, R24 ;  /* 0x000000140418723c */ /* 0x008fde0000081018 */
[----:B------:R-:W-:-:S04]  /*1e090*/  NOP ;  /* 0x0000000000007918 */ /* 0x000fc80000000000 */
[----:B------:R-:W-:Y:S04]  /*1e0a0*/  STL.64 [R1+0x1f0], R24 ;  /* 0x0001f01801007387 */ /* 0x000fe80000100a00 */
[----:B------:R1:W-:Y:S04]  /*1e0b0*/  STL.64 [R1+0x1f8], R26 ;  /* 0x0001f81a01007387 */ /* 0x0003e80000100a00 */
[----:B-1----:R-:W3:Y:S04]  /*1e0c0*/  LDL.LU.64 R26, [R1+0x1840] ;  /* 0x00184000011a7983 */ /* 0x002ee80000300a00 */
[----:B------:R-:W4:Y:S02]  /*1e0d0*/  LDL.LU.64 R24, [R1+0x1838] ;  /* 0x0018380001187983 */ /* 0x000f240000300a00 */
[----:B----4-:R-:W-:Y:S02]  /*1e0e0*/  HMMA.1688.F32.TF32 R4, R4, R24, R12 ;  /* 0x000000180404723c */ /* 0x010fe4000008100c */
        /* <DEDUP_REMOVED lines=26> */
[----:B------:R-:W-:-:S03]  /*1e290*/  IMAD.MOV.U32 R23, RZ, RZ, R15 ;  /* 0x000000ffff177224 */ /* 0x000fc600078e000f */
[----:B------:R-:W-:Y:S04]  /*1e2a0*/  STL [R1+0x165c], R22 ;  /* 0x00165c1601007387 */ /* 0x000fe80000100800 */
[----:B------:R-:W-:Y:S01]  /*1e2b0*/  STL [R1+0x1658], R23 ;  /* 0x0016581701007387 */ /* 0x000fe20000100800 */
        /* <DEDUP_REMOVED lines=11> */
[----:B------:R-:W-:Y:S01]  /*1e370*/  IMAD.MOV.U32 R22, RZ, RZ, R18 ;  /* 0x000000ffff167224 */ /* 0x000fe200078e0012 */
[----:B------:R1:W-:Y:S01]  /*1e380*/  STL.64 [R1+0x190], R16 ;  /* 0x0001901001007387 */ /* 0x0003e20000100a00 */
[----:B------:R-:W-:-:S03]  /*1e390*/  MOV R23, R19 ;  /* 0x0000001300177202 */ /* 0x000fc60000000f00 */
[----:B------:R-:W2:Y:S04]  /*1e3a0*/  LDL.LU.64 R18, [R1+0x17c8] ;  /* 0x0017c80001127983 */ /* 0x000ea80000300a00 */
[----:B-1----:R-:W2:Y:S04]  /*1e3b0*/  LDL.LU.64 R16, [R1+0x17c0] ;  /* 0x0017c00001107983 */ /* 0x002ea80000300a00 */
[----:B------:R1:W-:Y:S04]  /*1e3c0*/  STL.64 [R1+0x17a0], R12 ;  /* 0x0017a00c01007387 */ /* 0x0003e80000100a00 */
[----:B-1----:R-:W4:Y:S04]  /*1e3d0*/  LDL.LU R12, [R1+0x170] ;  /* 0x00017000010c7983 */ /* 0x002f280000300800 */
[----:B------:R-:W4:Y:S04]  /*1e3e0*/  LDL.LU R13, [R1+0x174] ;  /* 0x00017400010d7983 */ /* 0x000f280000300800 */
[----:B------:R-:W4:Y:S04]  /*1e3f0*/  LDL.LU R14, [R1+0x178] ;  /* 0x00017800010e7983 */ /* 0x000f280000300800 */
[----:B------:R-:W4:Y:S04]  /*1e400*/  LDL.LU R15, [R1+0x17c] ;  /* 0x00017c00010f7983 */ /* 0x000f280000300800 */
[----:B------:R-:W-:Y:S04]  /*1e410*/  STL [R1+0x1664], R23 ;  /* 0x0016641701007387 */ /* 0x000fe80000100800 */
[----:B------:R-:W-:Y:S01]  /*1e420*/  STL [R1+0x1660], R22 ;  /* 0x0016601601007387 */ /* 0x000fe20000100800 */
[----:B--2---:R-:W-:-:S15]  /*1e430*/  HMMA.1688.F32.TF32 R16, R4, R8, R16 ;  /* 0x000000080410723c */ /* 0x004fde0000081010 */
[----:B------:R-:W-:-:S04]  /*1e440*/  NOP ;  /* 0x0000000000007918 */ /* 0x000fc80000000000 */
[----:B------:R-:W-:Y:S04]  /*1e450*/  STL.64 [R1+0x180], R16 ;  /* 0x0001801001007387 */ /* 0x000fe80000100a00 */
[----:B------:R1:W-:Y:S04]  /*1e460*/  STL.64 [R1+0x188], R18 ;  /* 0x0001881201007387 */ /* 0x0003e80000100a00 */
[----:B-1----:R-:W2:Y:S04]  /*1e470*/  LDL.LU.64 R18, [R1+0x17b8] ;  /* 0x0017b80001127983 */ /* 0x002ea80000300a00 */
[----:B------:R-:W2:Y:S01]  /*1e480*/  LDL.LU.64 R16, [R1+0x17b0] ;  /* 0x0017b00001107983 */ /* 0x000ea20000300a00 */
[----:B----4-:R-:W-:Y:S03]  /*1e490*/  HMMA.1688.F32.TF32 R12, R4, R20, R12 ;  /* 0x00000014040c723c */ /* 0x010fe6000008100c */
[----:B------:R-:W-:-:S15]  /*1e4a0*/  STL.64 [R1+0x1768], R8 ;  /* 0x0017680801007387 */ /* 0x000fde0000100a00 */
[----:B------:R-:W-:Y:S01]  /*1e4b0*/  NOP ;  /* 0x0000000000007918 */ /* 0x000fe20000000000 */
[----:B------:R-:W-:Y:S02]  /*1e4c0*/  IMAD.MOV.U32 R23, RZ, RZ, R14 ;  /* 0x000000ffff177224 */ /* 0x000fe400078e000e */
[----:B------:R-:W-:Y:S01]  /*1e4d0*/  IMAD.MOV.U32 R22, RZ, RZ, R15 ;  /* 0x000000ffff167224 */ /* 0x000fe200078e000f */
[----:B------:R-:W-:Y:S04]  /*1e4e0*/  STL.64 [R1+0x170], R12 ;  /* 0x0001700c01007387 */ /* 0x000fe80000100a00 */
[----:B------:R-:W-:Y:S04]  /*1e4f0*/  STL.64 [R1+0x1758], R22 ;  /* 0x0017581601007387 */ /* 0x000fe80000100a00 */
[----:B------:R1:W-:Y:S04]  /*1e500*/  STL.64 [R1+0x1750], R20 ;  /* 0x0017501401007387 */ /* 0x0003e80000100a00 */
[----:B-1----:R-:W4:Y:S01]  /*1e510*/  LDL.LU R20, [R1+0x130] ;  /* 0x0001300001147983 */ /* 0x002f220000300800 */
[----:B--2---:R-:W-:-:S15]  /*1e520*/  HMMA.1688.F32.TF32 R4, R4, R24, R16 ;  /* 0x000000180404723c */ /* 0x004fde0000081010 */
[----:B------:R-:W-:-:S04]  /*1e530*/  NOP ;  /* 0x0000000000007918 */ /* 0x000fc80000000000 */
[----:B------:R-:W-:Y:S04]  /*1e540*/  STL.64 [R1+0x160], R4 ;  /* 0x0001600401007387 */ /* 0x000fe80000100a00 */
[----:B------:R-:W-:Y:S04]  /*1e550*/  STL.64 [R1+0x168], R6 ;  /* 0x0001680601007387 */ /* 0x000fe80000100a00 */
[----:B------:R-:W4:Y:S04]  /*1e560*/  LDL.LU R21, [R1+0x134] ;  /* 0x0001340001157983 */ /* 0x000f280000300800 */
[----:B------:R-:W2:Y:S04]  /*1e570*/  LDL.LU R22, [R1+0x138] ;  /* 0x0001380001167983 */ /* 0x000ea80000300800 */
[----:B------:R-:W2:Y:S04]  /*1e580*/  LDL.LU R23, [R1+0x13c] ;  /* 0x00013c0001177983 */ /* 0x000ea80000300800 */
[----:B------:R-:W3:Y:S04]  /*1e590*/  LDL.LU R12, [R1+0x150] ;  /* 0x00015000010c7983 */ /* 0x000ee80000300800 */
[----:B------:R-:W3:Y:S04]  /*1e5a0*/  LDL.LU R13, [R1+0x154] ;  /* 0x00015400010d7983 */ /* 0x000ee80000300800 */
[----:B------:R-:W3:Y:S04]  /*1e5b0*/  LDL.LU R14, [R1+0x158] ;  /* 0x00015800010e7983 */ /* 0x000ee80000300800 */
[----:B------:R-:W3:Y:S04]  /*1e5c0*/  LDL.LU R15, [R1+0x15c] ;  /* 0x00015c00010f7983 */ /* 0x000ee80000300800 */
[----:B------:R-:W-:Y:S04]  /*1e5d0*/  LDS R4, [R0+UR8+0x20400] ;  /* 0x0204000800047984 */ /* 0x000fe80008000800 */
[----:B------:R-:W-:Y:S04]  /*1e5e0*/  LDS R6, [R0+UR8+0x22400] ;  /* 0x0224000800067984 */ /* 0x000fe80008000800 */
[----:B------:R-:W-:Y:S04]  /*1e5f0*/  LDS R5, [R29+UR8+0x20400] ;  /* 0x020400081d057984 */ /* 0x000fe80008000800 */
[----:B------:R-:W1:Y:S04]  /*1e600*/  LDS R7, [R29+UR8+0x22400] ;  /* 0x022400081d077984 */ /* 0x000e680008000800 */
[----:B--2---:R-:W-:Y:S04]  /*1e610*/  STL.64 [R1+0x1788], R22 ;  /* 0x0017881601007387 */ /* 0x004fe80000100a00 */
[----:B----4-:R2:W-:Y:S04]  /*1e620*/  STL.64 [R1+0x1780], R20 ;  /* 0x0017801401007387 */ /* 0x0105e80000100a00 */
[----:B--2---:R-:W2:Y:S04]  /*1e630*/  LDL.LU.64 R20, [R1+0x40] ;  /* 0x0000400001147983 */ /* 0x004ea80000300a00 */
[----:B--2---:R2:W-:Y:S04]  /*1e640*/  STL.64 [R1+0x1798], R20 ;  /* 0x0017981401007387 */ /* 0x0045e80000100a00 */
[----:B--2---:R-:W1:Y:S04]  /*1e650*/  LDL.LU.64 R20, [R1+0x50] ;  /* 0x0000500001147983 */ /* 0x004e680000300a00 */
[----:B---3--:R-:W-:Y:S04]  /*1e660*/  STL.64 [R1+0x1748], R26 ;  /* 0x0017481a01007387 */ /* 0x008fe80000100a00 */
[----:B------:R2:W-:Y:S04]  /*1e670*/  STL.64 [R1+0x1740], R24 ;  /* 0x0017401801007387 */ /* 0x0005e80000100a00 */
[----:B--2---:R-:W2:Y:S04]  /*1e680*/  LDL.LU R24, [R1+0x120] ;  /* 0x0001200001187983 */ /* 0x004ea80000300800 */
[----:B------:R-:W2:Y:S04]  /*1e690*/  LDL.LU R25, [R1+0x124] ;  /* 0x0001240001197983 */ /* 0x000ea80000300800 */
[----:B------:R-:W3:Y:S04]  /*1e6a0*/  LDL.LU R26, [R1+0x128] ;  /* 0x00012800011a7983 */ /* 0x000ee80000300800 */
[----:B------:R-:W3:Y:S04]  /*1e6b0*/  LDL.LU R27, [R1+0x12c] ;  /* 0x00012c00011b7983 */ /* 0x000ee80000300800 */
[----:B---3--:R-:W-:Y:S04]  /*1e6c0*/  STL.64 [R1+0x1778], R26 ;  /* 0x0017781a01007387 */ /* 0x008fe80000100a00 */
[----:B--2---:R2:W-:Y:S04]  /*1e6d0*/  STL.64 [R1+0x1770], R24 ;  /* 0x0017701801007387 */ /* 0x0045e80000100a00 */
[----:B--2---:R-:W2:Y:S01]  /*1e6e0*/  LDL.LU.64 R24, [R1+0x30] ;  /* 0x0000300001187983 */ /* 0x004ea20000300a00 */
[----:B-1----:R-:W-:Y:S03]  /*1e6f0*/  HMMA.1688.F32.TF32 R12, R4, R20, R12 ;  /* 0x00000014040c723c */ /* 0x002fe6000008100c */
[----:B--2---:R1:W-:Y:S04]  /*1e700*/  STL.64 [R1+0x1790], R24 ;  /* 0x0017901801007387 */ /* 0x0043e80000100a00 */
[----:B-1----:R-:W2:Y:S04]  /*1e710*/  LDL.LU R24, [R1+0x140] ;  /* 0x0001400001187983 */ /* 0x002ea80000300800 */
[----:B------:R-:W2:Y:S04]  /*1e720*/  LDL.LU R25, [R1+0x144] ;  /* 0x0001440001197983 */ /* 0x000ea80000300800 */
[----:B------:R-:W2:Y:S04]  /*1e730*/  LDL.LU R26, [R1+0x148] ;  /* 0x00014800011a7983 */ /* 0x000ea80000300800 */
[----:B------:R-:W2:Y:S04]  /*1e740*/  LDL.LU R27, [R1+0x14c] ;  /* 0x00014c00011b7983 */ /* 0x000ea80000300800 */
[----:B------:R-:W3:Y:S04]  /*1e750*/  LDL.LU R16, [R1+0x90] ;  /* 0x0000900001107983 */ /* 0x000ee80000300800 */
[----:B------:R-:W3:Y:S01]  /*1e760*/  LDL.LU R17, [R1+0x94] ;  /* 0x0000940001117983 */ /* 0x000ee20000300800 */
[----:B------:R-:W-:-:S02]  /*1e770*/  IMAD.MOV.U32 R18, RZ, RZ, R3 ;  /* 0x000000ffff127224 */ /* 0x000fc400078e0003 */
[----:B------:R-:W-:Y:S01]  /*1e780*/  IMAD.MOV.U32 R19, RZ, RZ, R2 ;  /* 0x000000ffff137224 */ /* 0x000fe200078e0002 */
[----:B------:R-:W4:Y:S04]  /*1e790*/  LDL.LU R3, [R1+0x17ac] ;  /* 0x0017ac0001037983 */ /* 0x000f280000300800 */
[----:B------:R-:W2:Y:S04]  /*1e7a0*/  LDL.LU R2, [R1+0x17a8] ;  /* 0x0017a80001027983 */ /* 0x000ea80000300800 */
[----:B------:R-:W-:Y:S04]  /*1e7b0*/  STL.64 [R1+0x16e0], R18 ;  /* 0x0016e01201007387 */ /* 0x000fe80000100a00 */
[----:B---3--:R1:W-:Y:S04]  /*1e7c0*/  STL.64 [R1+0x16d8], R16 ;  /* 0x0016d81001007387 */ /* 0x0083e80000100a00 */
[----:B------:R-:W3:Y:S04]  /*1e7d0*/  LDL.LU R8, [R1+0x110] ;  /* 0x0001100001087983 */ /* 0x000ee80000300800 */
[----:B------:R-:W3:Y:S01]  /*1e7e0*/  LDL.LU R9, [R1+0x114] ;  /* 0x0001140001097983 */ /* 0x000ee20000300800 */
[----:B-1----:R-:W-:Y:S01]  /*1e7f0*/  MOV R17, R10 ;  /* 0x0000000a00117202 */ /* 0x002fe20000000f00 */
[----:B------:R-:W-:-:S02]  /*1e800*/  IMAD.MOV.U32 R16, RZ, RZ, R11 ;  /* 0x000000ffff107224 */ /* 0x000fc400078e000b */
        /* <DEDUP_REMOVED lines=9> */
[----:B------:R-:W-:Y:S02]  /*1e8a0*/  IMAD.MOV.U32 R19, RZ, RZ, R20 ;  /* 0x000000ffff137224 */ /* 0x000fe400078e0014 */
[----:B------:R-:W-:-:S15]  /*1e8b0*/  IMAD.MOV.U32 R18, RZ, RZ, R21 ;  /* 0x000000ffff127224 */ /* 0x000fde00078e0015 */
[----:B------:R-:W-:Y:S01]  /*1e8c0*/  NOP ;  /* 0x0000000000007918 */ /* 0x000fe20000000000 */
        /* <DEDUP_REMOVED lines=27> */
[----:B------:R-:W2:Y:S04]  /*1ea80*/  LDL.LU R22, [R1+0x108] ;  /* 0x0001080001167983 */ /* 0x000ea80000300800 */
[----:B------:R-:W2:Y:S04]  /*1ea90*/  LDL.LU R23, [R1+0x10c] ;  /* 0x00010c0001177983 */ /* 0x000ea80000300800 */
[----:B------:R-:W3:Y:S04]  /*1eaa0*/  LDL.LU R24, [R1+0xf0] ;  /* 0x0000f00001187983 */ /* 0x000ee80000300800 */
[----:B------:R-:W3:Y:S04]  /*1eab0*/  LDL.LU R25, [R1+0xf4] ;  /* 0x0000f40001197983 */ /* 0x000ee80000300800 */
[----:B------:R-:W3:Y:S04]  /*1eac0*/  LDL.LU R26, [R1+0xf8] ;  /* 0x0000f800011a7983 */ /* 0x000ee80000300800 */
[----:B------:R-:W3:Y:S01]  /*1ead0*/  LDL.LU R27, [R1+0xfc] ;  /* 0x0000fc00011b7983 */ /* 0x000ee20000300800 */
[----:B-1----:R-:W-:Y:S01]  /*1eae0*/  IMAD.MOV.U32 R16, RZ, RZ, R15 ;  /* 0x000000ffff107224 */ /* 0x002fe200078e000f */
[----:B------:R-:W-:-:S05]  /*1eaf0*/  MOV R17, R14 ;  /* 0x0000000e00117202 */ /* 0x000fca0000000f00 */
        /* <DEDUP_REMOVED lines=17> */
[----:B------:R-:W-:-:S02]  /*1ec10*/  IMAD.MOV.U32 R14, RZ, RZ, R2 ;  /* 0x000000ffff0e7224 */ /* 0x000fc400078e0002 */
[----:B----4-:R-:W-:Y:S01]  /*1ec20*/  IMAD.MOV.U32 R15, RZ, RZ, R3 ;  /* 0x000000ffff0f7224 */ /* 0x010fe200078e0003 */
[----:B------:R-:W4:Y:S04]  /*1ec30*/  LDL.LU R2, [R1+0x1764] ;  /* 0x0017640001027983 */ /* 0x000f280000300800 */
[----:B------:R-:W3:Y:S04]  /*1ec40*/  LDL.LU R3, [R1+0x1760] ;  /* 0x0017600001037983 */ /* 0x000ee80000300800 */
[----:B------:R-:W-:Y:S01]  /*1ec50*/  STL.64 [R1+0x1718], R14 ;  /* 0x0017180e01007387 */ /* 0x000fe20000100a00 */
[C---:B------:R-:W-:Y:S03]  /*1ec60*/  HMMA.1688.F32.TF32 R20, R4.reuse, R8, R20 ;  /* 0x000000080414723c */ /* 0x040fe60000081014 */
        /* <DEDUP_REMOVED lines=36> */
[----:B------:R-:W-:Y:S01]  /*1eeb0*/  MOV R3, R18 ;  /* 0x0000001200037202 */ /* 0x000fe20000000f00 */
        /* <DEDUP_REMOVED lines=32> */
[----:B------:R1:W-:Y:S01]  /*1f0c0*/  STL.64 [R1+0x90], R12 ;  /* 0x0000900c01007387 */ /* 0x0003e20000100a00 */
[----:B------:R-:W-:-:S03]  /*1f0d0*/  MOV R3, R15 ;  /* 0x0000000f00037202 */ /* 0x000fc60000000f00 */
[----:B------:R-:W4:Y:S04]  /*1f0e0*/  LDL.LU.64 R14, [R1+0x16c0] ;  /* 0x0016c000010e7983 */ /* 0x000f280000300a00 */
[----:B-1----:R-:W4:Y:S04]  /*1f0f0*/  LDL.LU.64 R12, [R1+0x16b8] ;  /* 0x0016b800010c7983 */ /* 0x002f280000300a00 */
[----:B------:R-:W-:Y:S04]  /*1f100*/  STL [R1+0x1590], R28 ;  /* 0x0015901c01007387 */ /* 0x000fe80000100800 */
[----:B------:R1:W-:Y:S04]  /*1f110*/  STL [R1+0x158c], R3 ;  /* 0x00158c0301007387 */ /* 0x0003e80000100800 */
[----:B------:R-:W2:Y:S01]  /*1f120*/  LDL.LU.64 R10, [R1+0x16b0] ;  /* 0x0016b000010a7983 */ /* 0x000ea20000300a00 */
[----:B----4-:R-:W-:Y:S03]  /*1f130*/  HMMA.1688.F32.TF32 R12, R4, R8, R12 ;  /* 0x00000008040c723c */ /* 0x010fe6000008100c */
[----:B------:R-:W2:-:S15]  /*1f140*/  LDL.LU.64 R8, [R1+0x16a8] ;  /* 0x0016a80001087983 */ /* 0x000e9e0000300a00 */
[----:B------:R-:W-:Y:S01]  /*1f150*/  NOP ;  /* 0x0000000000007918 */ /* 0x000fe20000000000 */
[----:B------:R-:W-:Y:S04]  /*1f160*/  STL.64 [R1+0x80], R12 ;  /* 0x0000800c01007387 */ /* 0x000fe80000100a00 */
[----:B------:R-:W-:Y:S04]  /*1f170*/  STL.64 [R1+0x88], R14 ;  /* 0x0000880e01007387 */ /* 0x000fe80000100a00 */
[----:B------:R-:W-:Y:S04]  /*1f180*/  LDS R14, [R0+UR8+0x26400] ;  /* 0x02640008000e7984 */ /* 0x000fe80008000800 */
[----:B------:R-:W-:Y:S04]  /*1f190*/  LDS R15, [R29+UR8+0x26400] ;  /* 0x026400081d0f7984 */ /* 0x000fe80008000800 */
[----:B------:R-:W-:Y:S04]  /*1f1a0*/  LDS R12, [R0+UR8+0x24400] ;  /* 0x02440008000c7984 */ /* 0x000fe80008000800 */
[----:B------:R-:W-:Y:S01]  /*1f1b0*/  LDS R13, [R29+UR8+0x24400] ;  /* 0x024400081d0d7984 */ /* 0x000fe20008000800 */
[C---:B--2---:R-:W-:Y:S08]  /*1f1c0*/  HMMA.1688.F32.TF32 R8, R4.reuse, R20, R8 ;  /* 0x000000140408723c */ /* 0x044ff00000081008 */
[----:B------:R-:W-:Y:S01]  /*1f1d0*/  HMMA.1688.F32.TF32 R4, R4, R24, R16 ;  /* 0x000000180404723c */ /* 0x000fe20000081010 */
[----:B------:R-:W-:Y:S04]  /*1f1e0*/  LDS R18, [R0+UR8+0x26600] ;  /* 0x0266000800127984 */ /* 0x000fe80008000800 */
[----:B------:R-:W-:Y:S04]  /*1f1f0*/  LDS R19, [R29+UR8+0x26600] ;  /* 0x026600081d137984 */ /* 0x000fe80008000800 */
[----:B------:R-:W-:Y:S04]  /*1f200*/  LDS R16, [R0+UR8+0x24600] ;  /* 0x0246000800107984 */ /* 0x000fe80008000800 */
[----:B------:R-:W-:Y:S01]  /*1f210*/  LDS R17, [R29+UR8+0x24600] ;  /* 0x024600081d117984 */ /* 0x000fe20008000800 */
[----:B-1----:R-:W-:-:S02]  /*1f220*/  IMAD.MOV.U32 R3, RZ, RZ, R10 ;  /* 0x000000ffff037224 */ /* 0x002fc400078e000a */
[----:B------:R-:W-:Y:S01]  /*1f230*/  IMAD.MOV.U32 R28, RZ, RZ, R9 ;  /* 0x000000ffff1c7224 */ /* 0x000fe200078e0009 */
[----:B------:R-:W-:Y:S04]  /*1f240*/  STL [R1+0x70], R8 ;  /* 0x0000700801007387 */ /* 0x000fe80000100800 */
[----:B------:R-:W-:Y:S04]  /*1f250*/  STL [R1+0x7c], R11 ;  /* 0x00007c0b01007387 */ /* 0x000fe80000100800 */
[----:B------:R1:W-:Y:S04]  /*1f260*/  STL.64 [R1+0x1690], R22 ;  /* 0x0016901601007387 */ /* 0x0003e80000100a00 */
[----:B------:R-:W-:Y:S04]  /*1f270*/  STL [R1+0x15bc], R3 ;  /* 0x0015bc0301007387 */ /* 0x000fe80000100800 */
[----:B------:R-:W-:Y:S04]  /*1f280*/  STL [R1+0x15b8], R28 ;  /* 0x0015b81c01007387 */ /* 0x000fe80000100800 */
[----:B------:R-:W-:Y:S04]  /*1f290*/  STL.64 [R1+0x60], R4 ;  /* 0x0000600401007387 */ /* 0x000fe80000100a00 */
[----:B------:R-:W-:Y:S04]  /*1f2a0*/  STL [R1+0x68], R6 ;  /* 0x0000680601007387 */ /* 0x000fe80000100800 */
[----:B------:R-:W-:Y:S04]  /*1f2b0*/  LDS R10, [R0+UR8+0x26200] ;  /* 0x02620008000a7984 */ /* 0x000fe80008000800 */
[----:B------:R-:W2:Y:S04]  /*1f2c0*/  LDS R11, [R29+UR8+0x26200] ;  /* 0x026200081d0b7984 */ /* 0x000ea80008000800 */
[----:B------:R-:W-:Y:S04]  /*1f2d0*/  LDS R8, [R0+UR8+0x24200] ;  /* 0x0242000800087984 */ /* 0x000fe80008000800 */
[----:B------:R-:W4:Y:S01]  /*1f2e0*/  LDS R9, [R29+UR8+0x24200] ;  /* 0x024200081d097984 */ /* 0x000f220008000800 */
[----:B------:R-:W-:-:S03]  /*1f2f0*/  IMAD.MOV.U32 R25, RZ, RZ, R7 ;  /* 0x000000ffff197224 */ /* 0x000fc600078e0007 */
[----:B------:R-:W-:Y:S04]  /*1f300*/  LDS R4, [R0+UR8+0x24000] ;  /* 0x0240000800047984 */ /* 0x000fe80008000800 */
[----:B------:R-:W-:Y:S04]  /*1f310*/  LDS R6, [R0+UR8+0x26000] ;  /* 0x0260000800067984 */ /* 0x000fe80008000800 */
[----:B-1----:R-:W2:Y:S04]  /*1f320*/  LDL.64 R22, [R1+0x48] ;  /* 0x0000480001167983 */ /* 0x002ea80000100a00 */
[----:B------:R-:W-:Y:S04]  /*1f330*/  LDS R5, [R29+UR8+0x24000] ;  /* 0x024000081d057984 */ /* 0x000fe80008000800 */
[----:B------:R-:W1:Y:S04]  /*1f340*/  LDS R7, [R29+UR8+0x26000] ;  /* 0x026000081d077984 */ /* 0x000e680008000800 */
[----:B--2---:R2:W-:Y:S04]  /*1f350*/  STL.64 [R1+0x16a0], R22 ;  /* 0x0016a01601007387 */ /* 0x0045e80000100a00 */
[----:B--2---:R-:W1:Y:S04]  /*1f360*/  LDL.64 R22, [R1+0x58] ;  /* 0x0000580001167983 */ /* 0x004e680000100a00 */
[----:B------:R-:W-:Y:S04]  /*1f370*/  STL [R1+0x1628], R25 ;  /* 0x0016281901007387 */ /* 0x000fe80000100800 */
[----:B------:R-:W-:Y:S04]  /*1f380*/  STL.64 [R1+0x1638], R10 ;  /* 0x0016380a01007387 */ /* 0x000fe80000100a00 */
[----:B----4-:R2:W-:Y:S04]  /*1f390*/  STL.64 [R1+0x1630], R8 ;  /* 0x0016300801007387 */ /* 0x0105e80000100a00 */
[----:B--2---:R-:W1:Y:S04]  /*1f3a0*/  LDL.LU R8, [R1+0x250] ;  /* 0x0002500001087983 */ /* 0x004e680000300800 */
[----:B------:R-:W1:Y:S04]  /*1f3b0*/  LDL.LU R9, [R1+0x254] ;  /* 0x0002540001097983 */ /* 0x000e680000300800 */
[----:B------:R-:W1:Y:S04]  /*1f3c0*/  LDL.LU R10, [R1+0x258] ;  /* 0x00025800010a7983 */ /* 0x000e680000300800 */
[----:B------:R-:W1:Y:S04]  /*1f3d0*/  LDL.LU R11, [R1+0x25c] ;  /* 0x00025c00010b7983 */ /* 0x000e680000300800 */
[----:B------:R2:W-:Y:S04]  /*1f3e0*/  STL.64 [R1+0x15a0], R14 ;  /* 0x0015a00e01007387 */ /* 0x0005e80000100a00 */
[----:B------:R4:W-:Y:S04]  /*1f3f0*/  STL.64 [R1+0x1598], R12 ;  /* 0x0015980c01007387 */ /* 0x0009e80000100a00 */
[----:B--2---:R-:W2:Y:S04]  /*1f400*/  LDL R14, [R1+0x38] ;  /* 0x00003800010e7983 */ /* 0x004ea80000100800 */
[----:B------:R-:W2:Y:S04]  /*1f410*/  LDL R15, [R1+0x3c] ;  /* 0x00003c00010f7983 */ /* 0x000ea80000100800 */
[----:B--2---:R2:W-:Y:S04]  /*1f420*/  STL.64 [R1+0x1688], R14 ;  /* 0x0016880e01007387 */ /* 0x0045e80000100a00 */
[----:B----4-:R-:W4:Y:S04]  /*1f430*/  LDL.LU R12, [R1+0x240] ;  /* 0x00024000010c7983 */ /* 0x010f280000300800 */
[----:B------:R-:W4:Y:S04]  /*1f440*/  LDL.LU R13, [R1+0x244] ;  /* 0x00024400010d7983 */ /* 0x000f280000300800 */
[----:B--2---:R-:W4:Y:S04]  /*1f450*/  LDL.LU R14, [R1+0x248] ;  /* 0x00024800010e7983 */ /* 0x004f280000300800 */
[----:B------:R-:W4:Y:S04]  /*1f460*/  LDL.LU R15, [R1+0x24c] ;  /* 0x00024c00010f7983 */ /* 0x000f280000300800 */
[----:B------:R-:W-:Y:S04]  /*1f470*/  STL [R1+0x162c], R0 ;  /* 0x00162c0001007387 */ /* 0x000fe80000100800 */
[----:B------:R2:W-:Y:S04]  /*1f480*/  STL.64 [R1+0x14f8], R18 ;  /* 0x0014f81201007387 */ /* 0x0005e80000100a00 */
[----:B------:R-:W-:Y:S04]  /*1f490*/  STL.64 [R1+0x14f0], R16 ;  /* 0x0014f01001007387 */ /* 0x000fe80000100a00 */
[----:B--2---:R-:W2:Y:S01]  /*1f4a0*/  LDL.LU.64 R18, [R1+0x18] ;  /* 0x0000180001127983 */ /* 0x004ea20000300a00 */
[----:B-1----:R-:W-:Y:S03]  /*1f4b0*/  HMMA.1688.F32.TF32 R8, R4, R22, R8 ;  /* 0x000000160408723c */ /* 0x002fe60000081008 */
[----:B--2---:R1:W-:Y:S04]  /*1f4c0*/  STL.64 [R1+0x1668], R18 ;  /* 0x0016681201007387 */ /* 0x0043e80000100a00 */
[----:B-1----:R-:W2:Y:S04]  /*1f4d0*/  LDL R18, [R1+0x28] ;  /* 0x0000280001127983 */ /* 0x002ea80000100800 */
[----:B------:R-:W2:Y:S01]  /*1f4e0*/  LDL R19, [R1+0x2c] ;  /* 0x00002c0001137983 */ /* 0x000ea20000100800 */
[----:B------:R-:W-:-:S03]  /*1f4f0*/  IMAD.MOV.U32 R3, RZ, RZ, R23 ;  /* 0x000000ffff037224 */ /* 0x000fc600078e0017 */
[----:B--2---:R1:W-:Y:S04]  /*1f500*/  STL.64 [R1+0x1680], R18 ;  /* 0x0016801201007387 */ /* 0x0043e80000100a00 */
[----:B------:R-:W2:Y:S04]  /*1f510*/  LDL.LU R16, [R1+0x230] ;  /* 0x0002300001107983 */ /* 0x000ea80000300800 */
[----:B------:R-:W2:Y:S04]  /*1f520*/  LDL.LU R17, [R1+0x234] ;  /* 0x0002340001117983 */ /* 0x000ea80000300800 */
[----:B-1----:R-:W2:Y:S04]  /*1f530*/  LDL.LU R18, [R1+0x238] ;  /* 0x0002380001127983 */ /* 0x002ea80000300800 */
[----:B------:R-:W2:Y:S04]  /*1f540*/  LDL.LU R19, [R1+0x23c] ;  /* 0x00023c0001137983 */ /* 0x000ea80000300800 */
[----:B------:R1:W-:Y:S04]  /*1f550*/  STL.64 [R1+0x250], R8 ;  /* 0x0002500801007387 */ /* 0x0003e80000100a00 */
[----:B------:R3:W-:Y:S01]  /*1f560*/  STL.64 [R1+0x258], R10 ;  /* 0x0002580a01007387 */ /* 0x0007e20000100a00 */
[----:B-1----:R-:W-:-:S03]  /*1f570*/  IMAD.MOV.U32 R8, RZ, RZ, R22 ;  /* 0x000000ffff087224 */ /* 0x002fc600078e0016 */
[----:B------:R-:W4:Y:S04]  /*1f580*/  LDL.LU.64 R22, [R1+0x16a0] ;  /* 0x0016a00001167983 */ /* 0x000f280000300a00 */
[----:B---3--:R-:W3:Y:S01]  /*1f590*/  LDL.64 R10, [R1+0x8] ;  /* 0x00000800010a7983 */ /* 0x008ee20000100a00 */
[----:B------:R-:W-:Y:S01]  /*1f5a0*/  MOV R9, R26 ;  /* 0x0000001a00097202 */ /* 0x000fe20000000f00 */
[----:B----4-:R-:W-:Y:S02]  /*1f5b0*/  HMMA.1688.F32.TF32 R12, R4, R22, R12 ;  /* 0x00000016040c723c */ /* 0x010fe4000008100c */
[----:B---3--:R-:W-:Y:S04]  /*1f5c0*/  STL.64 [R1+0x1678], R10 ;  /* 0x0016780a01007387 */ /* 0x008fe80000100a00 */
[----:B------:R1:W-:Y:S01]  /*1f5d0*/  STL [R1+0x1670], R8 ;  /* 0x0016700801007387 */ /* 0x0003e20000100800 */
[----:B------:R-:W-:-:S02]  /*1f5e0*/  IMAD.MOV.U32 R0, RZ, RZ, R22 ;  /* 0x000000ffff007224 */ /* 0x000fc400078e0016 */
[----:B------:R-:W-:Y:S01]  /*1f5f0*/  IMAD.MOV.U32 R25, RZ, RZ, R23 ;  /* 0x000000ffff197224 */ /* 0x000fe200078e0017 */
[----:B-1----:R-:W3:Y:S04]  /*1f600*/  LDL.LU R8, [R1+0x220] ;  /* 0x0002200001087983 */ /* 0x002ee80000300800 */
[----:B------:R-:W4:Y:S01]  /*1f610*/  LDL.LU R26, [R1+0x169c] ;  /* 0x00169c00011a7983 */ /* 0x000f220000300800 */
[----:B------:R-:W-:-:S03]  /*1f620*/  IMAD.MOV.U32 R10, RZ, RZ, R27 ;  /* 0x000000ffff0a7224 */ /* 0x000fc600078e001b */
[----:B------:R-:W4:Y:S04]  /*1f630*/  LDL.LU R27, [R1+0x1698] ;  /* 0x00169800011b7983 */ /* 0x000f280000300800 */
[----:B------:R-:W3:Y:S04]  /*1f640*/  LDL.LU R11, [R1+0x22c] ;  /* 0x00022c00010b7983 */ /* 0x000ee80000300800 */
[----:B------:R-:W2:Y:S01]  /*1f650*/  LDL.LU.64 R22, [R1+0x1690] ;  /* 0x0016900001167983 */ /* 0x000ea20000300a00 */
[----:B------:R-:W-:-:S03]  /*1f660*/  IMAD.MOV.U32 R21, RZ, RZ, R14 ;  /* 0x000000ffff157224 */ /* 0x000fc600078e000e */
[----:B------:R-:W-:Y:S01]  /*1f670*/  STL [R1+0x240], R12 ;  /* 0x0002400c01007387 */ /* 0x000fe20000100800 */
[----:B------:R-:W-:-:S03]  /*1f680*/  MOV R20, R15 ;  /* 0x0000000f00147202 */ /* 0x000fc60000000f00 */
[----:B------:R-:W2:Y:S01]  /*1f690*/  LDL.LU.64 R14, [R1+0x1688] ;  /* 0x00168800010e7983 */ /* 0x000ea20000300a00 */
[----:B------:R-:W-:Y:S01]  /*1f6a0*/  IMAD.MOV.U32 R24, RZ, RZ, R13 ;  /* 0x000000ffff187224 */ /* 0x000fe200078e000d */
[C---:B--2---:R-:W-:Y:S02]  /*1f6b0*/  HMMA.1688.F32.TF32 R16, R4.reuse, R14, R16 ;  /* 0x0000000e0410723c */ /* 0x044fe40000081010 */
[----:B----4-:R-:W-:Y:S04]  /*1f6c0*/  STL.64 [R1+0x1648], R26 ;  /* 0x0016481a01007387 */ /* 0x010fe80000100a00 */
[----:B------:R1:W-:Y:S04]  /*1f6d0*/  STL.64 [R1+0x1640], R24 ;  /* 0x0016401801007387 */ /* 0x0003e80000100a00 */
[----:B-1----:R-:W2:Y:S04]  /*1f6e0*/  LDL.LU R24, [R1+0x210] ;  /* 0x0002100001187983 */ /* 0x002ea80000300800 */
[----:B------:R-:W2:Y:S04]  /*1f6f0*/  LDL.LU R25, [R1+0x214] ;  /* 0x0002140001197983 */ /* 0x000ea80000300800 */
[----:B------:R-:W2:Y:S04]  /*1f700*/  LDL.LU R26, [R1+0x218] ;  /* 0x00021800011a7983 */ /* 0x000ea80000300800 */
[----:B------:R-:W2:Y:S04]  /*1f710*/  LDL.LU R27, [R1+0x21c] ;  /* 0x00021c00011b7983 */ /* 0x000ea80000300800 */
[----:B------:R-:W-:Y:S04]  /*1f720*/  STL.64 [R1+0x230], R16 ;  /* 0x0002301001007387 */ /* 0x000fe80000100a00 */
[----:B------:R1:W-:Y:S04]  /*1f730*/  STL.64 [R1+0x238], R18 ;  /* 0x0002381201007387 */ /* 0x0003e80000100a00 */
[----:B-1----:R-:W3:Y:S02]  /*1f740*/  LDL.LU.64 R18, [R1+0x1680] ;  /* 0x0016800001127983 */ /* 0x002ee40000300a00 */
[----:B---3--:R-:W-:Y:S02]  /*1f750*/  HMMA.1688.F32.TF32 R16, R4, R18, R8 ;  /* 0x000000120410723c */ /* 0x008fe40000081008 */
[----:B------:R-:W3:Y:S04]  /*1f760*/  LDL.LU.64 R10, [R1+0x1678] ;  /* 0x00167800010a7983 */ /* 0x000ee80000300a00 */
[----:B------:R-:W4:-:S13]  /*1f770*/  LDL.LU R8, [R1+0x1670] ;  /* 0x0016700001087983 */ /* 0x000f1a0000300800 */
[----:B------:R-:W-:Y:S04]  /*1f780*/  STL.64 [R1+0x220], R16 ;  /* 0x0002201001007387 */ /* 0x000fe80000100a00 */
[----:B------:R1:W-:Y:S04]  /*1f790*/  STL.64 [R1+0x228], R18 ;  /* 0x0002281201007387 */ /* 0x0003e80000100a00 */
[----:B-1----:R-:W2:Y:S02]  /*1f7a0*/  LDL.LU.64 R18, [R1+0x1668] ;  /* 0x0016680001127983 */ /* 0x002ea40000300a00 */
[----:B--2---:R-:W-:Y:S01]  /*1f7b0*/  HMMA.1688.F32.TF32 R24, R4, R18, R24 ;  /* 0x000000120418723c */ /* 0x004fe20000081018 */
[----:B------:R-:W-:-:S02]  /*1f7c0*/  IMAD.MOV.U32 R12, RZ, RZ, R18 ;  /* 0x000000ffff0c7224 */ /* 0x000fc400078e0012 */
[----:B------:R-:W-:Y:S02]  /*1f7d0*/  IMAD.MOV.U32 R2, RZ, RZ, R19 ;  /* 0x000000ffff027224 */ /* 0x000fe400078e0013 */
[----:B------:R-:W-:Y:S02]  /*1f7e0*/  IMAD.MOV.U32 R18, RZ, RZ, R23 ;  /* 0x000000ffff127224 */ /* 0x000fe400078e0017 */
[----:B------:R-:W-:-:S12]  /*1f7f0*/  IMAD.MOV.U32 R19, RZ, RZ, R22 ;  /* 0x000000ffff137224 */ /* 0x000fd800078e0016 */
[----:B------:R-:W-:Y:S04]  /*1f800*/  STL.64 [R1+0x210], R24 ;  /* 0x0002101801007387 */ /* 0x000fe80000100a00 */
[----:B------:R-:W-:Y:S04]  /*1f810*/  STL.64 [R1+0x218], R26 ;  /* 0x0002181a01007387 */ /* 0x000fe80000100a00 */
[----:B------:R-:W-:Y:S04]  /*1f820*/  STL.64 [R1+0x1600], R14 ;  /* 0x0016000e01007387 */ /* 0x000fe80000100a00 */
[----:B------:R1:W-:Y:S04]  /*1f830*/  STL [R1+0x15f8], R12 ;  /* 0x0015f80c01007387 */ /* 0x0003e80000100800 */
[----:B------:R-:W2:Y:S04]  /*1f840*/  LDL.LU R16, [R1+0x170] ;  /* 0x0001700001107983 */ /* 0x000ea80000300800 */
[----:B------:R-:W2:Y:S04]  /*1f850*/  LDL.LU R17, [R1+0x174] ;  /* 0x0001740001117983 */ /* 0x000ea80000300800 */
[----:B------:R-:W2:Y:S04]  /*1f860*/  LDL.LU R23, [R1+0x1664] ;  /* 0x0016640001177983 */ /* 0x000ea80000300800 */
[----:B------:R-:W2:Y:S04]  /*1f870*/  LDL.LU R22, [R1+0x1660] ;  /* 0x0016600001167983 */ /* 0x000ea80000300800 */
[----:B-1----:R-:W2:Y:S04]  /*1f880*/  LDL.LU R12, [R1+0x1c0] ;  /* 0x0001c000010c7983 */ /* 0x002ea80000300800 */
[----:B------:R-:W2:Y:S04]  /*1f890*/  LDL.LU R13, [R1+0x1c4] ;  /* 0x0001c400010d7983 */ /* 0x000ea80000300800 */
[----:B------:R-:W2:Y:S04]  /*1f8a0*/  LDL.LU R14, [R1+0x1c8] ;  /* 0x0001c800010e7983 */ /* 0x000ea80000300800 */
[----:B------:R-:W2:Y:S04]  /*1f8b0*/  LDL.LU R15, [R1+0x1cc] ;  /* 0x0001cc00010f7983 */ /* 0x000ea80000300800 */
[----:B--2---:R-:W-:Y:S04]  /*1f8c0*/  STL.64 [R1+0x1610], R14 ;  /* 0x0016100e01007387 */ /* 0x004fe80000100a00 */
[----:B------:R-:W-:Y:S04]  /*1f8d0*/  STL.64 [R1+0x1608], R12 ;  /* 0x0016080c01007387 */ /* 0x000fe80000100a00 */
[----:B------:R-:W2:Y:S04]  /*1f8e0*/  LDL.LU R24, [R1+0x1f0] ;  /* 0x0001f00001187983 */ /* 0x000ea80000300800 */
[----:B------:R-:W2:Y:S04]  /*1f8f0*/  LDL.LU R25, [R1+0x1f4] ;  /* 0x0001f40001197983 */ /* 0x000ea80000300800 */
[----:B------:R-:W2:Y:S04]  /*1f900*/  LDL.LU R26, [R1+0x1f8] ;  /* 0x0001f800011a7983 */ /* 0x000ea80000300800 */
[----:B------:R-:W2:Y:S04]  /*1f910*/  LDL.LU R27, [R1+0x1fc] ;  /* 0x0001fc00011b7983 */ /* 0x000ea80000300800 */
[----:B------:R-:W-:Y:S04]  /*1f920*/  STL.64 [R1+0x15b0], R18 ;  /* 0x0015b01201007387 */ /* 0x000fe80000100a00 */
[----:B------:R1:W-:Y:S04]  /*1f930*/  STL.64 [R1+0x15a8], R16 ;  /* 0x0015a81001007387 */ /* 0x0003e80000100a00 */
[----:B-1----:R-:W2:Y:S04]  /*1f940*/  LDL.LU R16, [R1+0x200] ;  /* 0x0002000001107983 */ /* 0x002ea80000300800 */
[----:B------:R-:W2:Y:S04]  /*1f950*/  LDL.LU R17, [R1+0x204] ;  /* 0x0002040001117983 */ /* 0x000ea80000300800 */
[----:B------:R-:W2:Y:S04]  /*1f960*/  LDL.LU R18, [R1+0x208] ;  /* 0x0002080001127983 */ /* 0x000ea80000300800 */
[----:B------:R-:W2:Y:S01]  /*1f970*/  LDL.LU R19, [R1+0x20c] ;  /* 0x00020c0001137983 */ /* 0x000ea20000300800 */
[----:B----4-:R-:W-:Y:S01]  /*1f980*/  IMAD.MOV.U32 R14, RZ, RZ, R8 ;  /* 0x000000ffff0e7224 */ /* 0x010fe200078e0008 */
[----:B------:R-:W-:Y:S01]  /*1f990*/  MOV R15, R3 ;  /* 0x00000003000f7202 */ /* 0x000fe20000000f00 */
[----:B---3--:R-:W-:-:S02]  /*1f9a0*/  IMAD.MOV.U32 R3, RZ, RZ, R10 ;  /* 0x000000ffff037224 */ /* 0x008fc400078e000a */
[----:B------:R-:W-:Y:S01]  /*1f9b0*/  IMAD.MOV.U32 R28, RZ, RZ, R11 ;  /* 0x000000ffff1c7224 */ /* 0x000fe200078e000b */
[----:B--2---:R-:W-:-:S15]  /*1f9c0*/  HMMA.1688.F32.TF32 R16, R4, R10, R16 ;  /* 0x0000000a0410723c */ /* 0x004fde0000081010 */
[----:B------:R-:W-:-:S04]  /*1f9d0*/  NOP ;  /* 0x0000000000007918 */ /* 0x000fc80000000000 */
[----:B------:R1:W-:Y:S04]  /*1f9e0*/  STL.64 [R1+0x200], R16 ;  /* 0x0002001001007387 */ /* 0x0003e80000100a00 */
[----:B------:R2:W-:Y:S04]  /*1f9f0*/  STL.64 [R1+0x208], R18 ;  /* 0x0002081201007387 */ /* 0x0005e80000100a00 */
[----:B------:R-:W3:Y:S04]  /*1fa00*/  LDL.LU R8, [R1+0x1e0] ;  /* 0x0001e00001087983 */ /* 0x000ee80000300800 */
[----:B------:R-:W3:Y:S04]  /*1fa10*/  LDL.LU R9, [R1+0x1e4] ;  /* 0x0001e40001097983 */ /* 0x000ee80000300800 */
[----:B------:R-:W3:Y:S04]  /*1fa20*/  LDL.LU R10, [R1+0x1e8] ;  /* 0x0001e800010a7983 */ /* 0x000ee80000300800 */
[----:B------:R-:W3:Y:S04]  /*1fa30*/  LDL.LU R11, [R1+0x1ec] ;  /* 0x0001ec00010b7983 */ /* 0x000ee80000300800 */
[----:B-1----:R-:W4:Y:S04]  /*1fa40*/  LDL.LU R16, [R1+0x180] ;  /* 0x0001800001107983 */ /* 0x002f280000300800 */
[----:B------:R-:W4:Y:S04]  /*1fa50*/  LDL.LU R17, [R1+0x184] ;  /* 0x0001840001117983 */ /* 0x000f280000300800 */
[----:B--2---:R-:W2:Y:S04]  /*1fa60*/  LDL.LU R18, [R1+0x188] ;  /* 0x0001880001127983 */ /* 0x004ea80000300800 */
[----:B------:R-:W2:Y:S04]  /*1fa70*/  LDL.LU R19, [R1+0x18c] ;  /* 0x00018c0001137983 */ /* 0x000ea80000300800 */
[----:B--2---:R-:W-:Y:S04]  /*1fa80*/  STL.64 [R1+0x15c8], R18 ;  /* 0x0015c81201007387 */ /* 0x004fe80000100a00 */
[----:B----4-:R1:W-:Y:S04]  /*1fa90*/  STL.64 [R1+0x15c0], R16 ;  /* 0x0015c01001007387 */ /* 0x0103e80000100a00 */
[----:B-1----:R-:W2:Y:S04]  /*1faa0*/  LDL.LU R16, [R1+0x190] ;  /* 0x0001900001107983 */ /* 0x002ea80000300800 */
[----:B------:R-:W2:Y:S01]  /*1fab0*/  LDL.LU R17, [R1+0x194] ;  /* 0x0001940001117983 */ /* 0x000ea20000300800 */
[----:B------:R-:W-:-:S02]  /*1fac0*/  IMAD.MOV.U32 R18, RZ, RZ, R22 ;  /* 0x000000ffff127224 */ /* 0x000fc400078e0016 */
[----:B------:R-:W-:Y:S01]  /*1fad0*/  IMAD.MOV.U32 R19, RZ, RZ, R23 ;  /* 0x000000ffff137224 */ /* 0x000fe200078e0017 */
        /* <DEDUP_REMOVED lines=8> */
[----:B----4-:R-:W-:Y:S01]  /*1fb60*/  IMAD.MOV.U32 R18, RZ, RZ, R22 ;  /* 0x000000ffff127224 */ /* 0x010fe200078e0016 */
[----:B---3--:R-:W-:-:S02]  /*1fb70*/  MOV R19, R23 ;  /* 0x0000001700137202 */ /* 0x008fc40000000f00 */
        /* <DEDUP_REMOVED lines=12> */
[----:B------:R-:W4:Y:S04]  /*1fc40*/  LDL.LU.64 R24, [R1+0x1640] ;  /* 0x0016400001187983 */ /* 0x000f280000300a00 */
[----:B------:R-:W-:Y:S04]  /*1fc50*/  STL.64 [R1+0x15e8], R22 ;  /* 0x0015e81601007387 */ /* 0x000fe80000100a00 */
[----:B------:R1:W-:Y:S04]  /*1fc60*/  STL.64 [R1+0x15e0], R20 ;  /* 0x0015e01401007387 */ /* 0x0003e80000100a00 */
[----:B-1----:R-:W2:Y:S04]  /*1fc70*/  LDL.LU R20, [R1+0x1a0] ;  /* 0x0001a00001147983 */ /* 0x002ea80000300800 */
[----:B------:R-:W2:Y:S04]  /*1fc80*/  LDL.LU R21, [R1+0x1a4] ;  /* 0x0001a40001157983 */ /* 0x000ea80000300800 */
[----:B------:R-:W2:Y:S04]  /*1fc90*/  LDL.LU R22, [R1+0x1a8] ;  /* 0x0001a80001167983 */ /* 0x000ea80000300800 */
[----:B------:R-:W2:Y:S01]  /*1fca0*/  LDL.LU R23, [R1+0x1ac] ;  /* 0x0001ac0001177983 */ /* 0x000ea20000300800 */
[----:B---3--:R-:W-:Y:S03]  /*1fcb0*/  HMMA.1688.F32.TF32 R4, R4, R26, R8 ;  /* 0x0000001a0404723c */ /* 0x008fe60000081008 */
[----:B------:R-:W2:Y:S04]  /*1fcc0*/  LDL.LU.64 R10, [R1+0x1638] ;  /* 0x00163800010a7983 */ /* 0x000ea80000300a00 */
[----:B------:R-:W2:-:S12]  /*1fcd0*/  LDL.LU.64 R8, [R1+0x1630] ;  /* 0x0016300001087983 */ /* 0x000e980000300a00 */
[----:B------:R-:W-:Y:S04]  /*1fce0*/  STL.64 [R1+0x1e0], R4 ;  /* 0x0001e00401007387 */ /* 0x000fe80000100a00 */
[----:B------:R1:W-:Y:S02]  /*1fcf0*/  STL.64 [R1+0x1e8], R6 ;  /* 0x0001e80601007387 */ /* 0x0003e40000100a00 */
[----:B-1----:R-:W-:Y:S02]  /*1fd00*/  IMAD.MOV.U32 R6, RZ, RZ, R0 ;  /* 0x000000ffff067224 */ /* 0x002fe400078e0000 */
[----:B----4-:R-:W-:Y:S01]  /*1fd10*/  IMAD.MOV.U32 R7, RZ, RZ, R25 ;  /* 0x000000ffff077224 */ /* 0x010fe200078e0019 */
[----:B------:R-:W3:Y:S04]  /*1fd20*/  LDL.LU R0, [R1+0x162c] ;  /* 0x00162c0001007983 */ /* 0x000ee80000300800 */
[----:B------:R-:W4:Y:S01]  /*1fd30*/  LDL.LU R25, [R1+0x1628] ;  /* 0x0016280001197983 */ /* 0x000f220000300800 */
[----:B--2---:R-:W-:Y:S03]  /*1fd40*/  HMMA.1688.F32.TF32 R12, R8, R14, R16 ;  /* 0x0000000e080c723c */ /* 0x004fe60000081010 */
[----:B------:R-:W2:Y:S04]  /*1fd50*/  LDL.LU.64 R18, [R1+0x1620] ;  /* 0x0016200001127983 */ /* 0x000ea80000300a00 */
[----:B------:R-:W2:-:S12]  /*1fd60*/  LDL.LU.64 R16, [R1+0x1618] ;  /* 0x0016180001107983 */ /* 0x000e980000300a00 */
[----:B------:R-:W-:Y:S04]  /*1fd70*/  STL.64 [R1+0x1d0], R12 ;  /* 0x0001d00c01007387 */ /* 0x000fe80000100a00 */
[----:B------:R1:W-:Y:S04]  /*1fd80*/  STL.64 [R1+0x1d8], R14 ;  /* 0x0001d80e01007387 */ /* 0x0003e80000100a00 */
[----:B-1----:R-:W2:Y:S04]  /*1fd90*/  LDL.LU.64 R14, [R1+0x1610] ;  /* 0x00161000010e7983 */ /* 0x002ea80000300a00 */
[----:B------:R-:W2:Y:S02]  /*1fda0*/  LDL.LU.64 R12, [R1+0x1608] ;  /* 0x00160800010c7983 */ /* 0x000ea40000300a00 */
[----:B--2---:R-:W-:Y:S02]  /*1fdb0*/  HMMA.1688.F32.TF32 R4, R8, R6, R12 ;  /* 0x000000060804723c */ /* 0x004fe4000008100c */
[----:B------:R-:W2:Y:S04]  /*1fdc0*/  LDL.LU.64 R14, [R1+0x1600] ;  /* 0x00160000010e7983 */ /* 0x000ea80000300a00 */
[----:B------:R-:W2:-:S13]  /*1fdd0*/  LDL.LU R12, [R1+0x15f8] ;  /* 0x0015f800010c7983 */ /* 0x000e9a0000300800 */
[----:B------:R1:W-:Y:S04]  /*1fde0*/  STL.64 [R1+0x1c0], R4 ;  /* 0x0001c00401007387 */ /* 0x0003e80000100a00 */
[----:B------:R3:W-:Y:S04]  /*1fdf0*/  STL.64 [R1+0x1c8], R6 ;  /* 0x0001c80601007387 */ /* 0x0007e80000100a00 */
[----:B-1----:R-:W2:Y:S04]  /*1fe00*/  LDL.LU R4, [R1+0x60] ;  /* 0x0000600001047983 */ /* 0x002ea80000300800 */
[----:B------:R-:W2:Y:S04]  /*1fe10*/  LDL.LU R5, [R1+0x64] ;  /* 0x0000640001057983 */ /* 0x000ea80000300800 */
[----:B---3--:R-:W3:Y:S01]  /*1fe20*/  LDL.LU R6, [R1+0x68] ;  /* 0x0000680001067983 */ /* 0x008ee20000300800 */
[----:B----4-:R-:W-:-:S05]  /*1fe30*/  IMAD.MOV.U32 R7, RZ, RZ, R25 ;  /* 0x000000ffff077224 */ /* 0x010fca00078e0019 */
[----:B---3--:R-:W-:Y:S04]  /*1fe40*/  STL.64 [R1+0x1468], R6 ;  /* 0x0014680601007387 */ /* 0x008fe80000100a00 */
[----:B--2---:R1:W-:Y:S04]  /*1fe50*/  STL.64 [R1+0x1460], R4 ;  /* 0x0014600401007387 */ /* 0x0043e80000100a00 */
[----:B-1----:R-:W2:Y:S04]  /*1fe60*/  LDL.LU R4, [R1+0x80] ;  /* 0x0000800001047983 */ /* 0x002ea80000300800 */
[----:B------:R-:W2:Y:S04]  /*1fe70*/  LDL.LU R5, [R1+0x84] ;  /* 0x0000840001057983 */ /* 0x000ea80000300800 */
[----:B------:R-:W3:Y:S04]  /*1fe80*/  LDL.LU R6, [R1+0x88] ;  /* 0x0000880001067983 */ /* 0x000ee80000300800 */
[----:B------:R-:W3:Y:S04]  /*1fe90*/  LDL.LU R7, [R1+0x8c] ;  /* 0x00008c0001077983 */ /* 0x000ee80000300800 */
[----:B---3--:R1:W-:Y:S04]  /*1fea0*/  STL.64 [R1+0x1478], R6 ;  /* 0x0014780601007387 */ /* 0x0083e80000100a00 */
[----:B--2---:R-:W-:Y:S01]  /*1feb0*/  STL.64 [R1+0x1470], R4 ;  /* 0x0014700401007387 */ /* 0x004fe20000100a00 */
[----:B-1----:R-:W-:-:S02]  /*1fec0*/  IMAD.MOV.U32 R6, RZ, RZ, R12 ;  /* 0x000000ffff067224 */ /* 0x002fc400078e000c */
[----:B------:R-:W-:Y:S01]  /*1fed0*/  HMMA.1688.F32.TF32 R12, R8, R14, R16 ;  /* 0x0000000e080c723c */ /* 0x000fe20000081010 */
[----:B------:R-:W2:Y:S01]  /*1fee0*/  LDL.LU.64 R18, [R1+0x15f0] ;  /* 0x0015f00001127983 */ /* 0x000ea20000300a00 */
[----:B------:R-:W-:-:S15]  /*1fef0*/  IMAD.MOV.U32 R7, RZ, RZ, R2 ;  /* 0x000000ffff077224 */ /* 0x000fde00078e0002 */
[----:B------:R-:W-:Y:S02]  /*1ff00*/  NOP ;  /* 0x0000000000007918 */ /* 0x000fe40000000000 */
[----:B------:R1:W-:Y:S04]  /*1ff10*/  STL.64 [R1+0x1b0], R12 ;  /* 0x0001b00c01007387 */ /* 0x0003e80000100a00 */
[----:B------:R3:W-:Y:S04]  /*1ff20*/  STL.64 [R1+0x1b8], R14 ;  /* 0x0001b80e01007387 */ /* 0x0007e80000100a00 */
[----:B-1----:R-:W4:Y:S04]  /*1ff30*/  LDL.LU R12, [R1+0x160] ;  /* 0x00016000010c7983 */ /* 0x002f280000300800 */
[----:B------:R-:W4:Y:S04]  /*1ff40*/  LDL.LU R13, [R1+0x164] ;  /* 0x00016400010d7983 */ /* 0x000f280000300800 */
[----:B---3--:R-:W4:Y:S04]  /*1ff50*/  LDL.LU R14, [R1+0x168] ;  /* 0x00016800010e7983 */ /* 0x008f280000300800 */
[----:B------:R-:W4:Y:S01]  /*1ff60*/  LDL.LU R15, [R1+0x16c] ;  /* 0x00016c00010f7983 */ /* 0x000f220000300800 */
[----:B--2---:R-:W-:Y:S01]  /*1ff70*/  HMMA.1688.F32.TF32 R20, R8, R18, R20 ;  /* 0x000000120814723c */ /* 0x004fe20000081014 */
[----:B------:R-:W-:Y:S01]  /*1ff80*/  MOV R2, R18 ;  /* 0x0000001200027202 */ /* 0x000fe20000000f00 */
[----:B------:R-:W-:-:S15]  /*1ff90*/  IMAD.MOV.U32 R25, RZ, RZ, R19 ;  /* 0x000000ffff197224 */ /* 0x000fde00078e0013 */
[----:B------:R-:W-:Y:S02]  /*1ffa0*/  NOP ;  /* 0x0000000000007918 */ /* 0x000fe40000000000 */
[----:B------:R-:W-:Y:S04]  /*1ffb0*/  STL.64 [R1+0x1a0], R20 ;  /* 0x0001a01401007387 */ /* 0x000fe80000100a00 */
[----:B------:R1:W-:Y:S04]  /*1ffc0*/  STL.64 [R1+0x1a8], R22 ;  /* 0x0001a81601007387 */ /* 0x0003e80000100a00 */
[----:B-1----:R-:W2:Y:S04]  /*1ffd0*/  LDL.LU.64 R22, [R1+0x15e8] ;  /* 0x0015e80001167983 */ /* 0x002ea80000300a00 */
[----:B------:R-:W3:Y:S04]  /*1ffe0*/  LDL.LU.64 R20, [R1+0x15e0] ;  /* 0x0015e00001147983 */ /* 0x000ee80000300a00 */
[----:B------:R-:W2:Y:S04]  /*1fff0*/  LDL.LU.64 R18, [R1+0x15d8] ;  /* 0x0015d80001127983 */ /* 0x000ea80000300a00 */
[----:B------:R-:W2:Y:S02]  /*20000*/  LDL.LU.64 R16, [R1+0x15d0] ;  /* 0x0015d00001107983 */ /* 0x000ea40000300a00 */
[----:B--2---:R-:W-:-:S15]  /*20010*/  HMMA.1688.F32.TF32 R16, R8, R6, R16 ;  /* 0x000000060810723c */ /* 0x004fde0000081010 */
[----:B------:R-:W-:-:S04]  /*20020*/  NOP ;  /* 0x0000000000007918 */ /* 0x000fc80000000000 */
[----:B------:R-:W-:Y:S04]  /*20030*/  STL.64 [R1+0x190], R16 ;  /* 0x0001901001007387 */ /* 0x000fe80000100a00 */
[----:B------:R1:W-:Y:S04]  /*20040*/  STL.64 [R1+0x198], R18 ;  /* 0x0001981201007387 */ /* 0x0003e80000100a00 */
[----:B-1----:R-:W2:Y:S04]  /*20050*/  LDL.LU.64 R18, [R1+0x15c8] ;  /* 0x0015c80001127983 */ /* 0x002ea80000300a00 */
[----:B------:R-:W2:Y:S04]  /*20060*/  LDL.LU.64 R16, [R1+0x15c0] ;  /* 0x0015c00001107983 */ /* 0x000ea80000300a00 */
[----:B------:R1:W-:Y:S02]  /*20070*/  STL.64 [R1+0x1578], R6 ;  /* 0x0015780601007387 */ /* 0x0003e40000100a00 */
[----:B-1----:R-:W-:-:S02]  /*20080*/  IMAD.MOV.U32 R6, RZ, RZ, R3 ;  /* 0x000000ffff067224 */ /* 0x002fc400078e0003 */
[----:B------:R-:W-:Y:S01]  /*20090*/  IMAD.MOV.U32 R7, RZ, RZ, R28 ;  /* 0x000000ffff077224 */ /* 0x000fe200078e001c */
[----:B------:R-:W3:Y:S04]  /*200a0*/  LDL.LU R3, [R1+0x15bc] ;  /* 0x0015bc0001037983 */ /* 0x000ee80000300800 */
[----:B------:R-:W3:Y:S02]  /*200b0*/  LDL.LU R28, [R1+0x15b8] ;  /* 0x0015b800011c7983 */ /* 0x000ee40000300800 */
[----:B--2---:R-:W-:Y:S02]  /*200c0*/  HMMA.1688.F32.TF32 R4, R8, R6, R16 ;  /* 0x000000060804723c */ /* 0x004fe40000081010 */
        /* <DEDUP_REMOVED lines=12> */
[----:B-1----:R-:W3:Y:S04]  /*20190*/  LDL.LU R4, [R1+0x150] ;  /* 0x0001500001047983 */ /* 0x002ee80000300800 */
[----:B------:R-:W3:Y:S04]  /*201a0*/  LDL.LU R5, [R1+0x154] ;  /* 0x0001540001057983 */ /* 0x000ee80000300800 */
[----:B------:R-:W3:Y:S04]  /*201b0*/  LDL.LU R6, [R1+0x158] ;  /* 0x0001580001067983 */ /* 0x000ee80000300800 */
[----:B------:R-:W3:Y:S04]  /*201c0*/  LDL.LU R7, [R1+0x15c] ;  /* 0x00015c0001077983 */ /* 0x000ee80000300800 */
[----:B--2---:R1:W-:Y:S04]  /*201d0*/  STL.64 [R1+0x1558], R18 ;  /* 0x0015581201007387 */ /* 0x0043e80000100a00 */
[----:B------:R-:W-:Y:S04]  /*201e0*/  STL.64 [R1+0x1550], R16 ;  /* 0x0015501001007387 */ /* 0x000fe80000100a00 */
[----:B-1----:R-:W2:Y:S01]  /*201f0*/  LDL.LU.64 R18, [R1+0x48] ;  /* 0x0000480001127983 */ /* 0x002ea20000300a00 */
[----:B----4-:R-:W-:Y:S03]  /*20200*/  HMMA.1688.F32.TF32 R8, R8, R26, R12 ;  /* 0x0000001a0808723c */ /* 0x010fe6000008100c */
[----:B--2---:R1:W-:Y:S04]  /*20210*/  STL.64 [R1+0x1570], R18 ;  /* 0x0015701201007387 */ /* 0x0043e80000100a00 */
[----:B-1----:R-:W2:Y:S04]  /*20220*/  LDL.LU.64 R18, [R1+0x58] ;  /* 0x0000580001127983 */ /* 0x002ea80000300a00 */
[----:B------:R-:W-:Y:S04]  /*20230*/  STL.64 [R1+0x1518], R22 ;  /* 0x0015181601007387 */ /* 0x000fe80000100a00 */
[----:B---3--:R1:W-:Y:S04]  /*20240*/  STL.64 [R1+0x1510], R20 ;  /* 0x0015101401007387 */ /* 0x0083e80000100a00 */
[----:B-1----:R-:W3:Y:S04]  /*20250*/  LDL.LU R20, [R1+0x120] ;  /* 0x0001200001147983 */ /* 0x002ee80000300800 */
[----:B------:R-:W3:Y:S04]  /*20260*/  LDL.LU R21, [R1+0x124] ;  /* 0x0001240001157983 */ /* 0x000ee80000300800 */
[----:B------:R-:W4:Y:S04]  /*20270*/  LDL.LU R22, [R1+0x128] ;  /* 0x0001280001167983 */ /* 0x000f280000300800 */
[----:B------:R-:W4:Y:S04]  /*20280*/  LDL.LU R23, [R1+0x12c] ;  /* 0x00012c0001177983 */ /* 0x000f280000300800 */
[----:B----4-:R-:W-:Y:S04]  /*20290*/  STL.64 [R1+0x1568], R22 ;  /* 0x0015681601007387 */ /* 0x010fe80000100a00 */
[----:B---3--:R1:W-:Y:S04]  /*202a0*/  STL.64 [R1+0x1560], R20 ;  /* 0x0015601401007387 */ /* 0x0083e80000100a00 */
[----:B-1----:R-:W3:Y:S04]  /*202b0*/  LDL.LU R20, [R1+0x140] ;  /* 0x0001400001147983 */ /* 0x002ee80000300800 */
[----:B------:R-:W3:Y:S04]  /*202c0*/  LDL.LU R21, [R1+0x144] ;  /* 0x0001440001157983 */ /* 0x000ee80000300800 */
[----:B------:R-:W3:Y:S04]  /*202d0*/  LDL.LU R22, [R1+0x148] ;  /* 0x0001480001167983 */ /* 0x000ee80000300800 */
[----:B------:R-:W3:Y:S04]  /*202e0*/  LDL.LU R23, [R1+0x14c] ;  /* 0x00014c0001177983 */ /* 0x000ee80000300800 */
[----:B------:R-:W2:Y:S04]  /*202f0*/  LDL.LU.64 R14, [R1+0x15a0] ;  /* 0x0015a000010e7983 */ /* 0x000ea80000300a00 */
[----:B------:R-:W2:Y:S04]  /*20300*/  LDL.LU.64 R12, [R1+0x1598] ;  /* 0x00159800010c7983 */ /* 0x000ea80000300a00 */
[----:B------:R1:W-:Y:S04]  /*20310*/  STL.64 [R1+0x160], R8 ;  /* 0x0001600801007387 */ /* 0x0003e80000100a00 */
[----:B------:R4:W-:Y:S04]  /*20320*/  STL.64 [R1+0x168], R10 ;  /* 0x0001680a01007387 */ /* 0x0009e80000100a00 */
[----:B-1----:R-:W2:Y:S01]  /*20330*/  LDL.LU R8, [R1+0x70] ;  /* 0x0000700001087983 */ /* 0x002ea20000300800 */
[----:B------:R-:W-:-:S03]  /*20340*/  IMAD.MOV.U32 R9, RZ, RZ, R28 ;  /* 0x000000ffff097224 */ /* 0x000fc600078e001c */
[----:B------:R-:W2:Y:S01]  /*20350*/  LDL.LU R28, [R1+0x1590] ;  /* 0x00159000011c7983 */ /* 0x000ea20000300800 */
[----:B----4-:R-:W-:-:S03]  /*20360*/  IMAD.MOV.U32 R10, RZ, RZ, R3 ;  /* 0x000000ffff0a7224 */ /* 0x010fc600078e0003 */
[----:B------:R-:W4:Y:S04]  /*20370*/  LDL.LU R3, [R1+0x158c] ;  /* 0x00158c0001037983 */ /* 0x000f280000300800 */
[----:B------:R-:W2:Y:S04]  /*20380*/  LDL.LU R11, [R1+0x7c] ;  /* 0x00007c00010b7983 */ /* 0x000ea80000300800 */
[----:B--2---:R-:W-:Y:S04]  /*20390*/  STL.64 [R1+0x1488], R10 ;  /* 0x0014880a01007387 */ /* 0x004fe80000100a00 */
[----:B------:R1:W-:Y:S04]  /*203a0*/  STL.64 [R1+0x1480], R8 ;  /* 0x0014800801007387 */ /* 0x0003e80000100a00 */
[----:B-1----:R-:W2:Y:S04]  /*203b0*/  LDL.LU R8, [R1+0x90] ;  /* 0x0000900001087983 */ /* 0x002ea80000300800 */
[----:B------:R-:W2:Y:S01]  /*203c0*/  LDL.LU R9, [R1+0x94] ;  /* 0x0000940001097983 */ /* 0x000ea20000300800 */
[----:B------:R-:W-:Y:S01]  /*203d0*/  MOV R10, R28 ;  /* 0x0000001c000a7202 */ /* 0x000fe20000000f00 */
[----:B----4-:R-:W-:-:S02]  /*203e0*/  IMAD.MOV.U32 R11, RZ, RZ, R3 ;  /* 0x000000ffff0b7224 */ /* 0x010fc400078e0003 */
[----:B------:R-:W4:Y:S04]  /*203f0*/  LDL.LU R28, [R1+0x1588] ;  /* 0x00158800011c7983 */ /* 0x000f280000300800 */
[----:B------:R-:W3:Y:S04]  /*20400*/  LDL.LU R3, [R1+0x1584] ;  /* 0x0015840001037983 */ /* 0x000ee80000300800 */
[----:B------:R1:W-:Y:S02]  /*20410*/  STL.64 [R1+0x1498], R10 ;  /* 0x0014980a01007387 */ /* 0x0003e40000100a00 */
[----:B-1----:R-:W-:-:S02]  /*20420*/  IMAD.MOV.U32 R10, RZ, RZ, R2 ;  /* 0x000000ffff0a7224 */ /* 0x002fc400078e0002 */
[----:B------:R-:W-:Y:S01]  /*20430*/  IMAD.MOV.U32 R11, RZ, RZ, R25 ;  /* 0x000000ffff0b7224 */ /* 0x000fe200078e0019 */
[----:B--2---:R-:W-:Y:S04]  /*20440*/  STL.64 [R1+0x1490], R8 ;  /* 0x0014900801007387 */ /* 0x004fe80000100a00 */
[----:B------:R-:W2:Y:S04]  /*20450*/  LDL.LU R2, [R1+0x1580] ;  /* 0x0015800001027983 */ /* 0x000ea80000300800 */
[----:B------:R-:W2:Y:S01]  /*20460*/  LDL R25, [R1+0x374] ;  /* 0x0003740001197983 */ /* 0x000ea20000100800 */
[----:B------:R-:W-:Y:S03]  /*20470*/  HMMA.1688.F32.TF32 R4, R12, R18, R4 ;  /* 0x000000120c04723c */ /* 0x000fe60000081004 */
[----:B------:R1:W-:Y:S04]  /*20480*/  STL.64 [R1+0x1508], R26 ;  /* 0x0015081a01007387 */ /* 0x0003e80000100a00 */
[----:B--2---:R-:W-:Y:S04]  /*20490*/  STL.64 [R1+0x1500], R24 ;  /* 0x0015001801007387 */ /* 0x004fe80000100a00 */
[----:B-1----:R-:W2:Y:S08]  /*204a0*/  LDL.LU.64 R26, [R1+0x38] ;  /* 0x00003800011a7983 */ /* 0x002eb00000300a00 */
[----:B------:R1:W-:Y:S04]  /*204b0*/  STL.64 [R1+0x150], R4 ;  /* 0x0001500401007387 */ /* 0x0003e80000100a00 */
[----:B------:R3:W-:Y:S01]  /*204c0*/  STL.64 [R1+0x158], R6 ;  /* 0x0001580601007387 */ /* 0x0007e20000100a00 */
[----:B-1----:R-:W-:-:S03]  /*204d0*/  IMAD.MOV.U32 R5, RZ, RZ, R18 ;  /* 0x000000ffff057224 */ /* 0x002fc600078e0012 */
[----:B---3--:R-:W3:Y:S01]  /*204e0*/  LDL.LU.64 R6, [R1+0x1578] ;  /* 0x0015780001067983 */ /* 0x008ee20000300a00 */
[----:B------:R-:W-:-:S03]  /*204f0*/  IMAD.MOV.U32 R4, RZ, RZ, R19 ;  /* 0x000000ffff047224 */ /* 0x000fc600078e0013 */
[----:B------:R-:W2:Y:S02]  /*20500*/  LDL.LU.64 R18, [R1+0x1570] ;  /* 0x0015700001127983 */ /* 0x000ea40000300a00 */
        /* <DEDUP_REMOVED lines=15> */
[----:B------:R-:W-:Y:S04]  /*20600*/  STL.64 [R1+0x120], R20 ;  /* 0x0001201401007387 */ /* 0x000fe80000100a00 */
[----:B------:R-:W-:Y:S01]  /*20610*/  STL.64 [R1+0x128], R22 ;  /* 0x0001281601007387 */ /* 0x000fe20000100a00 */
[----:B-1----:R-:W-:-:S02]  /*20620*/  IMAD.MOV.U32 R17, RZ, RZ, R26 ;  /* 0x000000ffff117224 */ /* 0x002fc400078e001a */
[----:B------:R-:W-:Y:S02]  /*20630*/  IMAD.MOV.U32 R16, RZ, RZ, R27 ;  /* 0x000000ffff107224 */ /* 0x000fe400078e001b */
[----:B--2---:R-:W-:Y:S02]  /*20640*/  IMAD.MOV.U32 R10, RZ, RZ, R17 ;  /* 0x000000ffff0a7224 */ /* 0x004fe400078e0011 */
[----:B------:R-:W-:-:S05]  /*20650*/  IMAD.MOV.U32 R11, RZ, RZ, R16 ;  /* 0x000000ffff0b7224 */ /* 0x000fca00078e0010 */
        /* <DEDUP_REMOVED lines=13> */
[----:B-1----:R-:W3:Y:S04]  /*20730*/  LDL.LU R16, [R1+0x110] ;  /* 0x0001100001107983 */ /* 0x002ee80000300800 */
[----:B------:R-:W3:Y:S04]  /*20740*/  LDL.LU R17, [R1+0x114] ;  /* 0x0001140001117983 */ /* 0x000ee80000300800 */
[----:B------:R-:W3:Y:S04]  /*20750*/  LDL.LU R18, [R1+0x118] ;  /* 0x0001180001127983 */ /* 0x000ee80000300800 */
[----:B------:R-:W3:Y:S01]  /*20760*/  LDL.LU R19, [R1+0x11c] ;  /* 0x00011c0001137983 */ /* 0x000ee20000300800 */
[----:B------:R-:W-:Y:S01]  /*20770*/  MOV R10, R9 ;  /* 0x00000009000a7202 */ /* 0x000fe20000000f00 */
[----:B------:R-:W-:-:S02]  /*20780*/  IMAD.MOV.U32 R11, RZ, RZ, R8 ;  /* 0x000000ffff0b7224 */ /* 0x000fc400078e0008 */
[----:B------:R-:W2:Y:S04]  /*20790*/  LDL.LU.64 R22, [R1+0x8] ;  /* 0x0000080001167983 */ /* 0x000ea80000300a00 */
[----:B------:R-:W2:Y:S04]  /*207a0*/  LDL.LU R24, [R1+0xf0] ;  /* 0x0000f00001187983 */ /* 0x000ea80000300800 */
[----:B------:R-:W2:Y:S04]  /*207b0*/  LDL.LU R25, [R1+0xf4] ;  /* 0x0000f40001197983 */ /* 0x000ea80000300800 */
[----:B------:R-:W2:Y:S04]  /*207c0*/  LDL.LU R26, [R1+0xf8] ;  /* 0x0000f800011a7983 */ /* 0x000ea80000300800 */
[----:B------:R-:W2:Y:S04]  /*207d0*/  LDL.LU R27, [R1+0xfc] ;  /* 0x0000fc00011b7983 */ /* 0x000ea80000300800 */
[----:B------:R1:W-:Y:S02]  /*207e0*/  STL.64 [R1+0x14d8], R10 ;  /* 0x0014d80a01007387 */ /* 0x0003e40000100a00 */
[----:B-1----:R-:W-:-:S02]  /*207f0*/  IMAD.MOV.U32 R11, RZ, RZ, R4 ;  /* 0x000000ffff0b7224 */ /* 0x002fc400078e0004 */
[----:B------:R-:W-:Y:S01]  /*20800*/  IMAD.MOV.U32 R10, RZ, RZ, R5 ;  /* 0x000000ffff0a7224 */ /* 0x000fe200078e0005 */
[----:B---3--:R-:W-:-:S15]  /*20810*/  HMMA.1688.F32.TF32 R16, R12, R6, R16 ;  /* 0x000000060c10723c */ /* 0x008fde0000081010 */
[----:B------:R-:W-:-:S04]  /*20820*/  NOP ;  /* 0x0000000000007918 */ /* 0x000fc80000000000 */
[----:B------:R-:W-:Y:S04]  /*20830*/  STL.64 [R1+0x110], R16 ;  /* 0x0001101001007387 */ /* 0x000fe80000100a00 */
[----:B------:R1:W-:Y:S04]  /*20840*/  STL.64 [R1+0x118], R18 ;  /* 0x0001181201007387 */ /* 0x0003e80000100a00 */
[----:B-1----:R-:W2:Y:S04]  /*20850*/  LDL.LU.64 R18, [R1+0x1548] ;  /* 0x0015480001127983 */ /* 0x002ea80000300a00 */
[----:B------:R-:W2:Y:S04]  /*20860*/  LDL.LU.64 R16, [R1+0x1540] ;  /* 0x0015400001107983 */ /* 0x000ea80000300a00 */
[----:B------:R1:W-:Y:S04]  /*20870*/  STL.64 [R1+0x14a0], R6 ;  /* 0x0014a00601007387 */ /* 0x0003e80000100a00 */
[----:B------:R-:W3:Y:S04]  /*20880*/  LDL.LU R4, [R1+0xa0] ;  /* 0x0000a00001047983 */ /* 0x000ee80000300800 */
[----:B------:R-:W3:Y:S04]  /*20890*/  LDL.LU R5, [R1+0xa4] ;  /* 0x0000a40001057983 */ /* 0x000ee80000300800 */
[----:B-1----:R-:W2:Y:S04]  /*208a0*/  LDL.LU R6, [R1+0xa8] ;  /* 0x0000a80001067983 */ /* 0x002ea80000300800 */
[----:B------:R-:W2:Y:S04]  /*208b0*/  LDL.LU R7, [R1+0xac] ;  /* 0x0000ac0001077983 */ /* 0x000ea80000300800 */
[----:B--2---:R-:W-:Y:S04]  /*208c0*/  STL.64 [R1+0x14b8], R6 ;  /* 0x0014b80601007387 */ /* 0x004fe80000100a00 */
[----:B---3--:R1:W-:Y:S04]  /*208d0*/  STL.64 [R1+0x14b0], R4 ;  /* 0x0014b00401007387 */ /* 0x0083e80000100a00 */
[----:B-1----:R-:W2:Y:S01]  /*208e0*/  LDL.LU R4, [R1+0xb0] ;  /* 0x0000b00001047983 */ /* 0x002ea20000300800 */
[----:B------:R-:W-:Y:S01]  /*208f0*/  IMAD.MOV.U32 R6, RZ, RZ, R3 ;  /* 0x000000ffff067224 */ /* 0x000fe200078e0003 */
[----:B----4-:R-:W-:Y:S01]  /*20900*/  MOV R7, R28 ;  /* 0x0000001c00077202 */ /* 0x010fe20000000f00 */
[----:B------:R-:W-:-:S02]  /*20910*/  IMAD.MOV.U32 R5, RZ, RZ, R2 ;  /* 0x000000ffff057224 */ /* 0x000fc400078e0002 */
        /* <DEDUP_REMOVED lines=13> */
[----:B------:R-:W-:Y:S04]  /*209f0*/  STL.64 [R1+0x100], R16 ;  /* 0x0001001001007387 */ /* 0x000fe80000100a00 */
[----:B------:R1:W-:Y:S01]  /*20a00*/  STL.64 [R1+0x108], R18 ;  /* 0x0001081201007387 */ /* 0x0003e20000100a00 */
[----:B----4-:R-:W-:-:S02]  /*20a10*/  IMAD.MOV.U32 R6, RZ, RZ, R3 ;  /* 0x000000ffff067224 */ /* 0x010fc400078e0003 */
[----:B---3--:R-:W-:Y:S02]  /*20a20*/  IMAD.MOV.U32 R7, RZ, RZ, R2 ;  /* 0x000000ffff077224 */ /* 0x008fe400078e0002 */
[----:B------:R-:W-:Y:S02]  /*20a30*/  IMAD.MOV.U32 R3, RZ, RZ, R22 ;  /* 0x000000ffff037224 */ /* 0x000fe400078e0016 */
[----:B------:R-:W-:Y:S01]  /*20a40*/  IMAD.MOV.U32 R2, RZ, RZ, R23 ;  /* 0x000000ffff027224 */ /* 0x000fe200078e0017 */
[----:B-1----:R-:W3:Y:S04]  /*20a50*/  LDL.LU.64 R18, [R1+0x1528] ;  /* 0x0015280001127983 */ /* 0x002ee80000300a00 */
[----:B------:R-:W3:Y:S04]  /*20a60*/  LDL.LU.64 R16, [R1+0x1520] ;  /* 0x0015200001107983 */ /* 0x000ee80000300a00 */
[----:B------:R-:W4:Y:S04]  /*20a70*/  LDL.LU.64 R22, [R1+0x1518] ;  /* 0x0015180001167983 */ /* 0x000f280000300a00 */
[----:B------:R-:W2:Y:S01]  /*20a80*/  LDL.LU.64 R20, [R1+0x1510] ;  /* 0x0015100001147983 */ /* 0x000ea20000300a00 */
[----:B----4-:R-:W-:-:S15]  /*20a90*/  HMMA.1688.F32.TF32 R24, R12, R22, R24 ;  /* 0x000000160c18723c */ /* 0x010fde0000081018 */
[----:B------:R-:W-:-:S04]  /*20aa0*/  NOP ;  /* 0x0000000000007918 */ /* 0x000fc80000000000 */
        /* <DEDUP_REMOVED lines=9> */
[----:B------:R-:W-:Y:S01]  /*20b40*/  STL.64 [R1+0xe8], R14 ;  /* 0x0000e80e01007387 */ /* 0x000fe20000100a00 */
[----:B--2---:R-:W-:Y:S03]  /*20b50*/  HMMA.1688.F32.TF32 R8, R16, R10, R4 ;  /* 0x0000000a1008723c */ /* 0x004fe60000081004 */
[----:B------:R-:W2:Y:S04]  /*20b60*/  LDL.LU.64 R6, [R1+0x14e8] ;  /* 0x0014e80001067983 */ /* 0x000ea80000300a00 */
[----:B------:R-:W2:-:S12]  /*20b70*/  LDL.LU.64 R4, [R1+0x14e0] ;  /* 0x0014e00001047983 */ /* 0x000e980000300a00 */
[----:B------:R-:W-:Y:S04]  /*20b80*/  STL.64 [R1+0xd0], R8 ;  /* 0x0000d00801007387 */ /* 0x000fe80000100a00 */
[----:B------:R1:W-:Y:S01]  /*20b90*/  STL [R1+0xd8], R10 ;  /* 0x0000d80a01007387 */ /* 0x0003e20000100800 */
[----:B------:R-:W-:-:S03]  /*20ba0*/  IMAD.MOV.U32 R28, RZ, RZ, R11 ;  /* 0x000000ffff1c7224 */ /* 0x000fc600078e000b */
[----:B-1----:R-:W2:Y:S04]  /*20bb0*/  LDL.LU.64 R10, [R1+0x14d8] ;  /* 0x0014d800010a7983 */ /* 0x002ea80000300a00 */
        /* <DEDUP_REMOVED lines=11> */
[----:B------:R1:W-:Y:S01]  /*20c70*/  STL [R1+0xb8], R10 ;  /* 0x0000b80a01007387 */ /* 0x0003e20000100800 */
[----:B------:R-:W-:-:S03]  /*20c80*/  IMAD.MOV.U32 R28, RZ, RZ, R11 ;  /* 0x000000ffff1c7224 */ /* 0x000fc600078e000b */
[----:B-1----:R-:W2:Y:S04]  /*20c90*/  LDL.LU.64 R10, [R1+0x14a8] ;  /* 0x0014a800010a7983 */ /* 0x002ea80000300a00 */
        /* <DEDUP_REMOVED lines=14> */
[----:B------:R-:W3:Y:S01]  /*20d80*/  LDL.LU.64 R4, [R1+0x1470] ;  /* 0x0014700001047983 */ /* 0x000ee20000300a00 */
[----:B------:R-:W-:Y:S01]  /*20d90*/  MOV R14, R3 ;  /* 0x00000003000e7202 */ /* 0x000fe20000000f00 */
[----:B------:R-:W-:-:S07]  /*20da0*/  IMAD.MOV.U32 R15, RZ, RZ, R2 ;  /* 0x000000ffff0f7224 */ /* 0x000fce00078e0002 */
[C---:B---3--:R-:W-:Y:S01]  /*20db0*/  HMMA.1688.F32.TF32 R12, R16.reuse, R14, R4 ;  /* 0x0000000e100c723c */ /* 0x048fe20000081004 */
[----:B------:R-:W3:Y:S04]  /*20dc0*/  LDL.LU.64 R6, [R1+0x1468] ;  /* 0x0014680001067983 */ /* 0x000ee80000300a00 */
[----:B------:R-:W3:Y:S03]  /*20dd0*/  LDL.LU.64 R4, [R1+0x1460] ;  /* 0x0014600001047983 */ /* 0x000ee60000300a00 */
[C---:B--2---:R-:W-:Y:S11]  /*20de0*/  HMMA.1688.F32.TF32 R8, R16.reuse, R22, R8 ;  /* 0x000000161008723c */ /* 0x044ff60000081008 */
[----:B------:R-:W-:Y:S04]  /*20df0*/  STL.64 [R1+0x12a8], R14 ;  /* 0x0012a80e01007387 */ /* 0x000fe80000100a00 */
[----:B------:R-:W-:Y:S04]  /*20e00*/  STL.64 [R1+0x12a0], R12 ;  /* 0x0012a00c01007387 */ /* 0x000fe80000100a00 */
[----:B------:R-:W-:Y:S04]  /*20e10*/  STL.64 [R1+0x1298], R10 ;  /* 0x0012980a01007387 */ /* 0x000fe80000100a00 */
[----:B------:R-:W-:Y:S04]  /*20e20*/  STL.64 [R1+0x1290], R8 ;  /* 0x0012900801007387 */ /* 0x000fe80000100a00 */
[----:B----4-:R-:W1:Y:S04]  /*20e30*/  LDSM.16.M88.4 R8, [R25+UR9+0x80100] ;  /* 0x080100091908783b */ /* 0x010e680008000200 */
[----:B------:R-:W2:Y:S01]  /*20e40*/  LDSM.16.M88.4 R12, [R25+UR9+0x84100] ;  /* 0x08410009190c783b */ /* 0x000ea20008000200 */
[----:B---3--:R-:W-:Y:S03]  /*20e50*/  HMMA.1688.F32.TF32 R16, R16, R26, R4 ;  /* 0x0000001a1010723c */ /* 0x008fe60000081004 */
[----:B------:R-:W-:Y:S04]  /*20e60*/  LDS R4, [R0+UR8+0x28000] ;  /* 0x0280000800047984 */ /* 0x000fe80008000800 */
[----:B------:R-:W-:Y:S04]  /*20e70*/  LDS R6, [R0+UR8+0x2a000] ;  /* 0x02a0000800067984 */ /* 0x000fe80008000800 */
[----:B------:R-:W-:Y:S04]  /*20e80*/  LDS R5, [R29+UR8+0x28000] ;  /* 0x028000081d057984 */ /* 0x000fe80008000800 */
[----:B------:R-:W-:Y:S04]  /*20e90*/  LDS R7, [R29+UR8+0x2a000] ;  /* 0x02a000081d077984 */ /* 0x000fe80008000800 */
[----:B------:R-:W-:Y:S04]  /*20ea0*/  STL.64 [R1+0x12b8], R18 ;  /* 0x0012b81201007387 */ /* 0x000fe80000100a00 */
[----:B------:R-:W-:Y:S04]  /*20eb0*/  STL.64 [R1+0x12b0], R16 ;  /* 0x0012b01001007387 */ /* 0x000fe80000100a00 */
[----:B-1----:R-:W-:Y:S04]  /*20ec0*/  STL.64 [R1+0x50], R8 ;  /* 0x0000500801007387 */ /* 0x002fe80000100a00 */
[----:B------:R-:W1:Y:S04]  /*20ed0*/  LDSM.16.M88.4 R16, [R25+UR9+0x82100] ;  /* 0x082100091910783b */ /* 0x000e680008000200 */
[----:B------:R-:W-:Y:S04]  /*20ee0*/  STL.64 [R1+0x58], R10 ;  /* 0x0000580a01007387 */ /* 0x000fe80000100a00 */
[----:B------:R-:W3:Y:S04]  /*20ef0*/  LDSM.16.M88.4 R8, [R25+UR9+0x86100] ;  /* 0x086100091908783b */ /* 0x000ee80008000200 */
[----:B--2---:R-:W-:Y:S04]  /*20f00*/  STL.64 [R1+0x30], R12 ;  /* 0x0000300c01007387 */ /* 0x004fe80000100a00 */
[----:B------:R-:W-:Y:S04]  /*20f10*/  STL.64 [R1+0x38], R14 ;  /* 0x0000380e01007387 */ /* 0x000fe80000100a00 */
[----:B------:R-:W2:Y:S04]  /*20f20*/  LDSM.16.M88.4 R12, [R25+UR9+0x88100] ;  /* 0x08810009190c783b */ /* 0x000ea80008000200 */
[----:B-1----:R-:W-:Y:S04]  /*20f30*/  STL.64 [R1+0x40], R16 ;  /* 0x0000401001007387 */ /* 0x002fe80000100a00 */
[----:B---3--:R-:W-:Y:S04]  /*20f40*/  STL.64 [R1+0x20], R8 ;  /* 0x0000200801007387 */ /* 0x008fe80000100a00 */
[----:B------:R-:W-:Y:S04]  /*20f50*/  STL.64 [R1+0x28], R10 ;  /* 0x0000280a01007387 */ /* 0x000fe80000100a00 */
[----:B------:R-:W1:Y:S04]  /*20f60*/  LDSM.16.M88.4 R8, [R25+UR9+0x8a100] ;  /* 0x08a100091908783b */ /* 0x000e680008000200 */
[----:B------:R-:W-:Y:S04]  /*20f70*/  STL.64 [R1+0x48], R18 ;  /* 0x0000481201007387 */ /* 0x000fe80000100a00 */
[----:B------:R3:W-:Y:S04]  /*20f80*/  STL.64 [R1+0x1450], R16 ;  /* 0x0014501001007387 */ /* 0x0007e80000100a00 */
[----:B---3--:R-:W3:Y:S04]  /*20f90*/  LDL.64 R16, [R1+0x50] ;  /* 0x0000500001107983 */ /* 0x008ee80000100a00 */
[----:B--2---:R-:W-:Y:S04]  /*20fa0*/  STL.64 [R1+0x18], R14 ;  /* 0x0000180e01007387 */ /* 0x004fe80000100a00 */
[----:B------:R2:W-:Y:S04]  /*20fb0*/  STL.64 [R1+0x1458], R12 ;  /* 0x0014580c01007387 */ /* 0x0005e80000100a00 */
[----:B--2---:R-:W3:Y:S04]  /*20fc0*/  LDL.LU R12, [R1+0x250] ;  /* 0x00025000010c7983 */ /* 0x004ee80000300800 */
[----:B------:R-:W3:Y:S04]  /*20fd0*/  LDL.LU R13, [R1+0x254] ;  /* 0x00025400010d7983 */ /* 0x000ee80000300800 */
[----:B------:R-:W3:Y:S04]  /*20fe0*/  LDL.LU R14, [R1+0x258] ;  /* 0x00025800010e7983 */ /* 0x000ee80000300800 */
[----:B------:R-:W3:Y:S04]  /*20ff0*/  LDL.LU R15, [R1+0x25c] ;  /* 0x00025c00010f7983 */ /* 0x000ee80000300800 */
[----:B-1----:R-:W-:Y:S04]  /*21000*/  STL.64 [R1+0x8], R10 ;  /* 0x0000080a01007387 */ /* 0x002fe80000100a00 */
[----:B------:R1:W-:Y:S01]  /*21010*/  STL.64 [R1+0x1438], R8 ;  /* 0x0014380801007387 */ /* 0x0003e20000100a00 */
[----:B------:R-:W-:-:S02]  /*21020*/  IMAD.MOV.U32 R3, RZ, RZ, R10 ;  /* 0x000000ffff037224 */ /* 0x000fc400078e000a */
[----:B------:R-:W-:Y:S01]  /*21030*/  IMAD.MOV.U32 R2, RZ, RZ, R11 ;  /* 0x000000ffff027224 */ /* 0x000fe200078e000b */
[----:B-1----:R-:W2:Y:S04]  /*21040*/  LDL.LU R8, [R1+0x230] ;  /* 0x0002300001087983 */ /* 0x002ea80000300800 */
[----:B------:R-:W2:Y:S04]  /*21050*/  LDL.LU R9, [R1+0x234] ;  /* 0x0002340001097983 */ /* 0x000ea80000300800 */
[----:B------:R-:W4:Y:S04]  /*21060*/  LDL.LU R10, [R1+0x238] ;  /* 0x00023800010a7983 */ /* 0x000f280000300800 */
[----:B------:R-:W4:Y:S04]  /*21070*/  LDL.LU R11, [R1+0x23c] ;  /* 0x00023c00010b7983 */ /* 0x000f280000300800 */
[----:B----4-:R1:W-:Y:S04]  /*21080*/  STL.64 [R1+0x1448], R10 ;  /* 0x0014480a01007387 */ /* 0x0103e80000100a00 */
[----:B--2---:R2:W-:Y:S01]  /*21090*/  STL.64 [R1+0x1440], R8 ;  /* 0x0014400801007387 */ /* 0x0045e20000100a00 */
[----:B-1----:R-:W-:-:S02]  /*210a0*/  IMAD.MOV.U32 R10, RZ, RZ, R21 ;  /* 0x000000ffff0a7224 */ /* 0x002fc400078e0015 */
[----:B------:R-:W-:Y:S01]  /*210b0*/  IMAD.MOV.U32 R11, RZ, RZ, R20 ;  /* 0x000000ffff0b7224 */ /* 0x000fe200078e0014 */
[----:B--2---:R-:W-:Y:S01]  /*210c0*/  MOV R9, R24 ;  /* 0x0000001800097202 */ /* 0x004fe20000000f00 */
[----:B------:R-:W1:Y:S04]  /*210d0*/  LDSM.16.M88.4 R20, [R25+UR9+0x8c100] ;  /* 0x08c100091914783b */ /* 0x000e680008000200 */
[----:B------:R-:W2:Y:S04]  /*210e0*/  LDSM.16.M88.4 R24, [R25+UR9+0x8e100] ;  /* 0x08e100091918783b */ /* 0x000ea80008000200 */
[----:B------:R-:W4:Y:S04]  /*210f0*/  LDL.LU R8, [R1+0x240] ;  /* 0x0002400001087983 */ /* 0x000f280000300800 */
[----:B------:R-:W-:Y:S04]  /*21100*/  STL [R1+0x1284], R2 ;  /* 0x0012840201007387 */ /* 0x000fe80000100800 */
[----:B------:R-:W-:Y:S04]  /*21110*/  STL [R1+0x1280], R3 ;  /* 0x0012800301007387 */ /* 0x000fe80000100800 */
[----:B-1----:R-:W-:Y:S04]  /*21120*/  STL [R1+0x13cc], R23 ;  /* 0x0013cc1701007387 */ /* 0x002fe80000100800 */
[----:B------:R-:W-:Y:S04]  /*21130*/  STL [R1+0x1430], R22 ;  /* 0x0014301601007387 */ /* 0x000fe80000100800 */
[----:B------:R1:W-:Y:S04]  /*21140*/  STL.64 [R1+0x1428], R20 ;  /* 0x0014281401007387 */ /* 0x0003e80000100a00 */
[----:B-1----:R-:W4:Y:S04]  /*21150*/  LDL.64 R20, [R1+0x30] ;  /* 0x0000300001147983 */ /* 0x002f280000100a00 */
[----:B--2---:R-:W-:Y:S04]  /*21160*/  STL.64 [R1+0x1400], R26 ;  /* 0x0014001a01007387 */ /* 0x004fe80000100a00 */
[----:B------:R1:W-:Y:S04]  /*21170*/  STL.64 [R1+0x13f8], R24 ;  /* 0x0013f81801007387 */ /* 0x0003e80000100a00 */
[----:B-1----:R-:W2:Y:S04]  /*21180*/  LDL.LU R24, [R1+0x210] ;  /* 0x0002100001187983 */ /* 0x002ea80000300800 */
[----:B------:R-:W2:Y:S04]  /*21190*/  LDL.LU R25, [R1+0x214] ;  /* 0x0002140001197983 */ /* 0x000ea80000300800 */
[----:B------:R-:W2:Y:S04]  /*211a0*/  LDL.LU R26, [R1+0x218] ;  /* 0x00021800011a7983 */ /* 0x000ea80000300800 */
[----:B------:R-:W2:Y:S01]  /*211b0*/  LDL.LU R27, [R1+0x21c] ;  /* 0x00021c00011b7983 */ /* 0x000ea20000300800 */
[----:B---3--:R-:W-:Y:S03]  /*211c0*/  HMMA.1688.F32.TF32 R12, R4, R16, R12 ;  /* 0x00000010040c723c */ /* 0x008fe6000008100c */
[----:B--2---:R-:W-:Y:S04]  /*211d0*/  STL.64 [R1+0x1420], R26 ;  /* 0x0014201a01007387 */ /* 0x004fe80000100a00 */
[----:B------:R1:W-:Y:S04]  /*211e0*/  STL.64 [R1+0x1418], R24 ;  /* 0x0014181801007387 */ /* 0x0003e80000100a00 */
[----:B-1----:R-:W2:Y:S08]  /*211f0*/  LDL.LU.64 R24, [R1+0x20] ;  /* 0x0000200001187983 */ /* 0x002eb00000300a00 */
[----:B------:R1:W-:Y:S04]  /*21200*/  STL.64 [R1+0x250], R12 ;  /* 0x0002500c01007387 */ /* 0x0003e80000100a00 */
[----:B------:R3:W-:Y:S04]  /*21210*/  STL.64 [R1+0x258], R14 ;  /* 0x0002580e01007387 */ /* 0x0007e80000100a00 */
[----:B-1----:R-:W2:Y:S01]  /*21220*/  LDL.LU.64 R12, [R1+0x1458] ;  /* 0x00145800010c7983 */ /* 0x002ea20000300a00 */
[----:B---3--:R-:W-:-:S02]  /*21230*/  IMAD.MOV.U32 R15, RZ, RZ, R16 ;  /* 0x000000ffff0f7224 */ /* 0x008fc400078e0010 */
[----:B------:R-:W-:Y:S02]  /*21240*/  IMAD.MOV.U32 R14, RZ, RZ, R17 ;  /* 0x000000ffff0e7224 */ /* 0x000fe400078e0011 */
[----:B------:R-:W4:Y:S02]  /*21250*/  LDL.LU.64 R16, [R1+0x1450] ;  /* 0x0014500001107983 */ /* 0x000f240000300a00 */
[----:B----4-:R-:W-:-:S15]  /*21260*/  HMMA.1688.F32.TF32 R8, R4, R16, R8 ;  /* 0x000000100408723c */ /* 0x010fde0000081008 */
[----:B------:R-:W-:-:S04]  /*21270*/  NOP ;  /* 0x0000000000007918 */ /* 0x000fc80000000000 */
[----:B------:R-:W-:Y:S04]  /*21280*/  STL.64 [R1+0x240], R8 ;  /* 0x0002400801007387 */ /* 0x000fe80000100a00 */
[----:B------:R1:W-:Y:S04]  /*21290*/  STL.64 [R1+0x248], R10 ;  /* 0x0002480a01007387 */ /* 0x0003e80000100a00 */
[----:B-1----:R-:W3:Y:S04]  /*212a0*/  LDL.LU.64 R10, [R1+0x1448] ;  /* 0x00144800010a7983 */ /* 0x002ee80000300a00 */
[----:B------:R-:W3:Y:S04]  /*212b0*/  LDL.LU.64 R8, [R1+0x1440] ;  /* 0x0014400001087983 */ /* 0x000ee80000300a00 */
[----:B------:R1:W-:Y:S04]  /*212c0*/  STL.64 [R1+0x13d8], R16 ;  /* 0x0013d81001007387 */ /* 0x0003e80000100a00 */
[----:B-1----:R-:W4:Y:S04]  /*212d0*/  LDL.LU R16, [R1+0x220] ;  /* 0x0002200001107983 */ /* 0x002f280000300800 */
[----:B------:R-:W4:Y:S04]  /*212e0*/  LDL.LU R17, [R1+0x224] ;  /* 0x0002240001117983 */ /* 0x000f280000300800 */
[----:B------:R-:W4:Y:S04]  /*212f0*/  LDL.LU R18, [R1+0x228] ;  /* 0x0002280001127983 */ /* 0x000f280000300800 */
[----:B------:R-:W4:Y:S01]  /*21300*/  LDL.LU R19, [R1+0x22c] ;  /* 0x00022c0001137983 */ /* 0x000f220000300800 */
[----:B--2---:R-:W-:-:S02]  /*21310*/  IMAD.MOV.U32 R23, RZ, RZ, R24 ;  /* 0x000000ffff177224 */ /* 0x004fc400078e0018 */
[----:B------:R-:W-:Y:S01]  /*21320*/  IMAD.MOV.U32 R28, RZ, RZ, R25 ;  /* 0x000000ffff1c7224 */ /* 0x000fe200078e0019 */
[----:B---3--:R-:W-:-:S15]  /*21330*/  HMMA.1688.F32.TF32 R8, R4, R20, R8 ;  /* 0x000000140408723c */ /* 0x008fde0000081008 */
[----:B------:R-:W-:-:S04]  /*21340*/  NOP ;  /* 0x0000000000007918 */ /* 0x000fc80000000000 */
[----:B------:R1:W-:Y:S04]  /*21350*/  STL.64 [R1+0x230], R8 ;  /* 0x0002300801007387 */ /* 0x0003e80000100a00 */
[----:B------:R2:W-:Y:S01]  /*21360*/  STL.64 [R1+0x238], R10 ;  /* 0x0002380a01007387 */ /* 0x0005e20000100a00 */
[----:B----4-:R-:W-:Y:S03]  /*21370*/  HMMA.1688.F32.TF32 R16, R4, R24, R16 ;  /* 0x000000180410723c */ /* 0x010fe60000081010 */
[----:B-1----:R-:W3:Y:S01]  /*21380*/  LDL.LU.64 R8, [R1+0x1438] ;  /* 0x0014380001087983 */ /* 0x002ee20000300a00 */
[----:B--2---:R-:W-:Y:S01]  /*21390*/  IMAD.MOV.U32 R11, RZ, RZ, R20 ;  /* 0x000000ffff0b7224 */ /* 0x004fe200078e0014 */
[----:B------:R-:W-:-:S02]  /*213a0*/  MOV R10, R21 ;  /* 0x00000015000a7202 */ /* 0x000fc40000000f00 */
[----:B------:R-:W2:Y:S04]  /*213b0*/  LDL.LU R22, [R1+0x1430] ;  /* 0x0014300001167983 */ /* 0x000ea80000300800 */
[----:B------:R-:W4:Y:S04]  /*213c0*/  LDL.LU.64 R20, [R1+0x1428] ;  /* 0x0014280001147983 */ /* 0x000f280000300a00 */
[----:B------:R-:W2:Y:S04]  /*213d0*/  LDL.LU.64 R26, [R1+0x1420] ;  /* 0x00142000011a7983 */ /* 0x000ea80000300a00 */
[----:B------:R-:W2:Y:S01]  /*213e0*/  LDL.LU.64 R24, [R1+0x1418] ;  /* 0x0014180001187983 */ /* 0x000ea20000300a00 */
[----:B------:R-:W-:-:S03]  /*213f0*/  IMAD.MOV.U32 R2, RZ, RZ, R18 ;  /* 0x000000ffff027224 */ /* 0x000fc600078e0012 */
[----:B------:R2:W-:Y:S01]  /*21400*/  STL.64 [R1+0x220], R16 ;  /* 0x0002201001007387 */ /* 0x0005e20000100a00 */
[----:B------:R-:W-:Y:S02]  /*21410*/  IMAD.MOV.U32 R3, RZ, RZ, R19 ;  /* 0x000000ffff037224 */ /* 0x000fe400078e0013 */
[----:B--2---:R-:W-:Y:S01]  /*21420*/  HMMA.1688.F32.TF32 R16, R4, R12, R24 ;  /* 0x0000000c0410723c */ /* 0x004fe20000081018 */
[----:B------:R-:W-:Y:S04]  /*21430*/  STL.64 [R1+0x1410], R22 ;  /* 0x0014101601007387 */ /* 0x000fe80000100a00 */
[----:B----4-:R1:W-:Y:S04]  /*21440*/  STL.64 [R1+0x1408], R20 ;  /* 0x0014081401007387 */ /* 0x0103e80000100a00 */
[----:B------:R-:W-:Y:S04]  /*21450*/  STL [R1+0x128c], R3 ;  /* 0x00128c0301007387 */ /* 0x000fe80000100800 */
[----:B------:R-:W-:Y:S04]  /*21460*/  STL [R1+0x1288], R2 ;  /* 0x0012880201007387 */ /* 0x000fe80000100800 */
[----:B-1----:R-:W3:Y:S04]  /*21470*/  LDL.LU R20, [R1+0x200] ;  /* 0x0002000001147983 */ /* 0x002ee80000300800 */
[----:B------:R1:W-:Y:S04]  /*21480*/  STL.64 [R1+0x210], R16 ;  /* 0x0002101001007387 */ /* 0x0003e80000100a00 */
[----:B------:R-:W-:Y:S04]  /*21490*/  STL.64 [R1+0x218], R18 ;  /* 0x0002181201007387 */ /* 0x000fe80000100a00 */
[----:B------:R-:W3:Y:S04]  /*214a0*/  LDL.LU R21, [R1+0x204] ;  /* 0x0002040001157983 */ /* 0x000ee80000300800 */
[----:B------:R-:W3:Y:S04]  /*214b0*/  LDL.LU R22, [R1+0x208] ;  /* 0x0002080001167983 */ /* 0x000ee80000300800 */
[----:B------:R-:W3:Y:S01]  /*214c0*/  LDL.LU R23, [R1+0x20c] ;  /* 0x00020c0001177983 */ /* 0x000ee20000300800 */
[----:B-1----:R-:W-:Y:S01]  /*214d0*/  IMAD.MOV.U32 R16, RZ, RZ, R15 ;  /* 0x000000ffff107224 */ /* 0x002fe200078e000f */
[----:B------:R-:W-:-:S05]  /*214e0*/  MOV R17, R14 ;  /* 0x0000000e00117202 */ /* 0x000fca0000000f00 */
[----:B------:R-:W-:Y:S04]  /*214f0*/  STL.64 [R1+0x13f0], R16 ;  /* 0x0013f01001007387 */ /* 0x000fe80000100a00 */
[----:B------:R1:W-:Y:S04]  /*21500*/  STL.64 [R1+0x13a0], R12 ;  /* 0x0013a00c01007387 */ /* 0x0003e80000100a00 */
[----:B-1----:R-:W2:Y:S04]  /*21510*/  LDL.LU R12, [R1+0x1a0] ;  /* 0x0001a000010c7983 */ /* 0x002ea80000300800 */
[----:B------:R-:W2:Y:S04]  /*21520*/  LDL.LU R13, [R1+0x1a4] ;  /* 0x0001a400010d7983 */ /* 0x000ea80000300800 */
[----:B------:R-:W4:Y:S04]  /*21530*/  LDL.LU R14, [R1+0x1a8] ;  /* 0x0001a800010e7983 */ /* 0x000f280000300800 */
[----:B------:R-:W4:Y:S04]  /*21540*/  LDL.LU R15, [R1+0x1ac] ;  /* 0x0001ac00010f7983 */ /* 0x000f280000300800 */
        /* <DEDUP_REMOVED lines=8> */
[----:B----4-:R-:W-:Y:S04]  /*215d0*/  STL.64 [R1+0x13b0], R14 ;  /* 0x0013b00e01007387 */ /* 0x010fe80000100a00 */
[----:B--2---:R1:W-:Y:S02]  /*215e0*/  STL.64 [R1+0x13a8], R12 ;  /* 0x0013a80c01007387 */ /* 0x0043e40000100a00 */
[----:B-1----:R-:W-:-:S02]  /*215f0*/  IMAD.MOV.U32 R12, RZ, RZ, R11 ;  /* 0x000000ffff0c7224 */ /* 0x002fc400078e000b */
[----:B------:R-:W-:-:S05]  /*21600*/  IMAD.MOV.U32 R13, RZ, RZ, R10 ;  /* 0x000000ffff0d7224 */ /* 0x000fca00078e000a */
[----:B------:R1:W-:Y:S04]  /*21610*/  STL.64 [R1+0x13d0], R12 ;  /* 0x0013d00c01007387 */ /* 0x0003e80000100a00 */
[----:B-1----:R-:W2:Y:S04]  /*21620*/  LDL.LU R12, [R1+0x1c0] ;  /* 0x0001c000010c7983 */ /* 0x002ea80000300800 */
[----:B------:R-:W2:Y:S04]  /*21630*/  LDL.LU R13, [R1+0x1c4] ;  /* 0x0001c400010d7983 */ /* 0x000ea80000300800 */
[----:B------:R-:W4:Y:S04]  /*21640*/  LDL.LU R14, [R1+0x1c8] ;  /* 0x0001c800010e7983 */ /* 0x000f280000300800 */
[----:B------:R-:W4:Y:S01]  /*21650*/  LDL.LU R15, [R1+0x1cc] ;  /* 0x0001cc00010f7983 */ /* 0x000f220000300800 */
[----:B---3--:R-:W-:-:S15]  /*21660*/  HMMA.1688.F32.TF32 R20, R4, R8, R20 ;  /* 0x000000080414723c */ /* 0x008fde0000081014 */
[----:B------:R-:W-:-:S04]  /*21670*/  NOP ;  /* 0x0000000000007918 */ /* 0x000fc80000000000 */
[----:B------:R-:W-:Y:S02]  /*21680*/  IMAD.MOV.U32 R3, RZ, RZ, R22 ;  /* 0x000000ffff037224 */ /* 0x000fe400078e0016 */
[----:B------:R-:W-:Y:S01]  /*21690*/  IMAD.MOV.U32 R2, RZ, RZ, R23 ;  /* 0x000000ffff027224 */ /* 0x000fe200078e0017 */
[----:B----4-:R-:W-:Y:S04]  /*216a0*/  STL.64 [R1+0x13e8], R14 ;  /* 0x0013e80e01007387 */ /* 0x010fe80000100a00 */
[----:B--2---:R1:W-:Y:S04]  /*216b0*/  STL.64 [R1+0x13e0], R12 ;  /* 0x0013e00c01007387 */ /* 0x0043e80000100a00 */
[----:B-1----:R-:W2:Y:S04]  /*216c0*/  LDL.LU R12, [R1+0x1d0] ;  /* 0x0001d000010c7983 */ /* 0x002ea80000300800 */
[----:B------:R-:W2:Y:S04]  /*216d0*/  LDL.LU R13, [R1+0x1d4] ;  /* 0x0001d400010d7983 */ /* 0x000ea80000300800 */
[----:B------:R-:W2:Y:S04]  /*216e0*/  LDL.LU R14, [R1+0x1d8] ;  /* 0x0001d800010e7983 */ /* 0x000ea80000300800 */
[----:B------:R-:W2:Y:S04]  /*216f0*/  LDL.LU R15, [R1+0x1dc] ;  /* 0x0001dc00010f7983 */ /* 0x000ea80000300800 */
[----:B------:R1:W-:Y:S04]  /*21700*/  STL.64 [R1+0x200], R20 ;  /* 0x0002001401007387 */ /* 0x0003e80000100a00 */
[----:B------:R-:W3:Y:S04]  /*21710*/  LDL.LU.64 R22, [R1+0x1410] ;  /* 0x0014100001167983 */ /* 0x000ee80000300a00 */
[----:B-1----:R-:W4:Y:S04]  /*21720*/  LDL.LU.64 R20, [R1+0x1408] ;  /* 0x0014080001147983 */ /* 0x002f280000300a00 */
[----:B------:R1:W-:Y:S04]  /*21730*/  STL.64 [R1+0x1398], R8 ;  /* 0x0013980801007387 */ /* 0x0003e80000100a00 */
[----:B-1----:R-:W2:Y:S04]  /*21740*/  LDL.LU R8, [R1+0x190] ;  /* 0x0001900001087983 */ /* 0x002ea80000300800 */
[----:B------:R-:W2:Y:S04]  /*21750*/  LDL.LU R9, [R1+0x194] ;  /* 0x0001940001097983 */ /* 0x000ea80000300800 */
[----:B------:R-:W2:Y:S04]  /*21760*/  LDL.LU R10, [R1+0x198] ;  /* 0x00019800010a7983 */ /* 0x000ea80000300800 */
[----:B------:R-:W2:Y:S01]  /*21770*/  LDL.LU R11, [R1+0x19c] ;  /* 0x00019c00010b7983 */ /* 0x000ea20000300800 */
[C---:B----4-:R-:W-:Y:S03]  /*21780*/  HMMA.1688.F32.TF32 R24, R4.reuse, R20, R24 ;  /* 0x000000140418723c */ /* 0x050fe60000081018 */
[----:B--2---:R-:W-:Y:S04]  /*21790*/  STL.64 [R1+0x13c0], R10 ;  /* 0x0013c00a01007387 */ /* 0x004fe80000100a00 */
[----:B------:R1:W-:Y:S04]  /*217a0*/  STL.64 [R1+0x13b8], R8 ;  /* 0x0013b80801007387 */ /* 0x0003e80000100a00 */
[----:B-1----:R-:W2:Y:S04]  /*217b0*/  LDL.LU R8, [R1+0x1b0] ;  /* 0x0001b00001087983 */ /* 0x002ea80000300800 */
[----:B------:R-:W2:Y:S04]  /*217c0*/  LDL.LU R9, [R1+0x1b4] ;  /* 0x0001b40001097983 */ /* 0x000ea80000300800 */
[----:B------:R-:W2:Y:S04]  /*217d0*/  LDL.LU R10, [R1+0x1b8] ;  /* 0x0001b800010a7983 */ /* 0x000ea80000300800 */
[----:B------:R-:W2:Y:S04]  /*217e0*/  LDL.LU R11, [R1+0x1bc] ;  /* 0x0001bc00010b7983 */ /* 0x000ea80000300800 */
        /* <DEDUP_REMOVED lines=22> */
[----:B------:R1:W-:Y:S04]  /*21950*/  STL.64 [R1+0x1c0], R16 ;  /* 0x0001c01001007387 */ /* 0x0003e80000100a00 */
[----:B------:R3:W-:Y:S04]  /*21960*/  STL.64 [R1+0x1c8], R18 ;  /* 0x0001c81201007387 */ /* 0x0007e80000100a00 */
[----:B-1----:R-:W4:Y:S04]  /*21970*/  LDL.LU R16, [R1+0x90] ;  /* 0x0000900001107983 */ /* 0x002f280000300800 */
[----:B------:R-:W4:Y:S04]  /*21980*/  LDL.LU R17, [R1+0x94] ;  /* 0x0000940001117983 */ /* 0x000f280000300800 */
[----:B---3--:R-:W3:Y:S04]  /*21990*/  LDL.LU R18, [R1+0x98] ;  /* 0x0000980001127983 */ /* 0x008ee80000300800 */
[----:B------:R-:W3:Y:S01]  /*219a0*/  LDL.LU R19, [R1+0x9c] ;  /* 0x00009c0001137983 */ /* 0x000ee20000300800 */
[C---:B--2---:R-:W-:Y:S03]  /*219b0*/  HMMA.1688.F32.TF32 R12, R4.reuse, R12, R8 ;  /* 0x0000000c040c723c */ /* 0x044fe60000081008 */
[----:B---3--:R-:W-:Y:S04]  /*219c0*/  STL.64 [R1+0x12c8], R18 ;  /* 0x0012c81201007387 */ /* 0x008fe80000100a00 */
[----:B----4-:R1:W-:Y:S02]  /*219d0*/  STL.64 [R1+0x12c0], R16 ;  /* 0x0012c01001007387 */ /* 0x0103e40000100a00 */
[----:B-1----:R-:W-:Y:S01]  /*219e0*/  IMAD.MOV.U32 R16, RZ, RZ, R23 ;  /* 0x000000ffff107224 */ /* 0x002fe200078e0017 */
[----:B------:R-:W-:Y:S01]  /*219f0*/  MOV R17, R28 ;  /* 0x0000001c00117202 */ /* 0x000fe20000000f00 */
[----:B------:R-:W2:Y:S04]  /*21a00*/  LDL.LU R23, [R1+0x13cc] ;  /* 0x0013cc0001177983 */ /* 0x000ea80000300800 */
[----:B------:R-:W3:Y:S04]  /*21a10*/  LDL.LU R28, [R1+0x13c8] ;  /* 0x0013c800011c7983 */ /* 0x000ee80000300800 */
[----:B------:R-:W4:Y:S04]  /*21a20*/  LDL.LU.64 R10, [R1+0x13c0] ;  /* 0x0013c000010a7983 */ /* 0x000f280000300a00 */
[----:B------:R-:W4:Y:S04]  /*21a30*/  LDL.LU.64 R8, [R1+0x13b8] ;  /* 0x0013b80001087983 */ /* 0x000f280000300a00 */
[----:B------:R-:W-:Y:S04]  /*21a40*/  STL.64 [R1+0x1b0], R12 ;  /* 0x0001b00c01007387 */ /* 0x000fe80000100a00 */
[----:B------:R1:W-:Y:S04]  /*21a50*/  STL.64 [R1+0x1b8], R14 ;  /* 0x0001b80e01007387 */ /* 0x0003e80000100a00 */
[----:B-1----:R-:W2:Y:S04]  /*21a60*/  LDL.LU.64 R14, [R1+0x13b0] ;  /* 0x0013b000010e7983 */ /* 0x002ea80000300a00 */
[----:B------:R-:W2:Y:S02]  /*21a70*/  LDL.LU.64 R12, [R1+0x13a8] ;  /* 0x0013a800010c7983 */ /* 0x000ea40000300a00 */
[----:B--2---:R-:W-:-:S15]  /*21a80*/  HMMA.1688.F32.TF32 R12, R4, R16, R12 ;  /* 0x00000010040c723c */ /* 0x004fde000008100c */
[----:B------:R-:W-:-:S04]  /*21a90*/  NOP ;  /* 0x0000000000007918 */ /* 0x000fc80000000000 */
[----:B------:R1:W-:Y:S04]  /*21aa0*/  STL.64 [R1+0x1a0], R12 ;  /* 0x0001a00c01007387 */ /* 0x0003e80000100a00 */
[----:B------:R-:W-:Y:S04]  /*21ab0*/  STL.64 [R1+0x1a8], R14 ;  /* 0x0001a80e01007387 */ /* 0x000fe80000100a00 */
[----:B-1----:R-:W4:Y:S04]  /*21ac0*/  LDL.LU.64 R12, [R1+0x13a0] ;  /* 0x0013a000010c7983 */ /* 0x002f280000300a00 */
[----:B------:R1:W-:Y:S04]  /*21ad0*/  STL.64 [R1+0x1378], R16 ;  /* 0x0013781001007387 */ /* 0x0003e80000100a00 */
[----:B-1----:R-:W2:Y:S04]  /*21ae0*/  LDL.LU R16, [R1+0x170] ;  /* 0x0001700001107983 */ /* 0x002ea80000300800 */
[----:B------:R-:W2:Y:S04]  /*21af0*/  LDL.LU R17, [R1+0x174] ;  /* 0x0001740001117983 */ /* 0x000ea80000300800 */
[----:B------:R-:W2:Y:S04]  /*21b00*/  LDL.LU R18, [R1+0x178] ;  /* 0x0001780001127983 */ /* 0x000ea80000300800 */
[----:B------:R-:W2:Y:S01]  /*21b10*/  LDL.LU R19, [R1+0x17c] ;  /* 0x00017c0001137983 */ /* 0x000ea20000300800 */
[----:B----4-:R-:W-:-:S15]  /*21b20*/  HMMA.1688.F32.TF32 R8, R4, R12, R8 ;  /* 0x0000000c0408723c */ /* 0x010fde0000081008 */
[----:B------:R-:W-:-:S04]  /*21b30*/  NOP ;  /* 0x0000000000007918 */ /* 0x000fc80000000000 */
[----:B------:R1:W-:Y:S04]  /*21b40*/  STL.64 [R1+0x190], R8 ;  /* 0x0001900801007387 */ /* 0x0003e80000100a00 */
[----:B------:R-:W-:Y:S04]  /*21b50*/  STL.64 [R1+0x198], R10 ;  /* 0x0001980a01007387 */ /* 0x000fe80000100a00 */
[----:B-1----:R-:W4:Y:S04]  /*21b60*/  LDL.LU.64 R8, [R1+0x1398] ;  /* 0x0013980001087983 */ /* 0x002f280000300a00 */
[----:B------:R1:W-:Y:S04]  /*21b70*/  STL.64 [R1+0x1390], R12 ;  /* 0x0013900c01007387 */ /* 0x0003e80000100a00 */
[----:B-1----:R-:W4:Y:S04]  /*21b80*/  LDL.LU R12, [R1+0x180] ;  /* 0x00018000010c7983 */ /* 0x002f280000300800 */
[----:B------:R-:W4:Y:S04]  /*21b90*/  LDL.LU R13, [R1+0x184] ;  /* 0x00018400010d7983 */ /* 0x000f280000300800 */
[----:B------:R-:W4:Y:S04]  /*21ba0*/  LDL.LU R14, [R1+0x188] ;  /* 0x00018800010e7983 */ /* 0x000f280000300800 */
[----:B------:R-:W4:Y:S02]  /*21bb0*/  LDL.LU R15, [R1+0x18c] ;  /* 0x00018c00010f7983 */ /* 0x000f240000300800 */
[----:B----4-:R-:W-:Y:S02]  /*21bc0*/  HMMA.1688.F32.TF32 R12, R4, R8, R12 ;  /* 0x00000008040c723c */ /* 0x010fe4000008100c */
[----:B------:R1:W-:Y:S04]  /*21bd0*/  STL.64 [R1+0x1350], R8 ;  /* 0x0013500801007387 */ /* 0x0003e80000100a00 */
[----:B-1----:R-:W4:-:S13]  /*21be0*/  LDL.LU R8, [R1+0x160] ;  /* 0x0001600001087983 */ /* 0x002f1a0000300800 */
[----:B------:R-:W-:Y:S04]  /*21bf0*/  STL.64 [R1+0x180], R12 ;  /* 0x0001800c01007387 */ /* 0x000fe80000100a00 */
[----:B------:R2:W-:Y:S04]  /*21c00*/  STL.64 [R1+0x188], R14 ;  /* 0x0001880e01007387 */ /* 0x0005e80000100a00 */
[----:B------:R-:W4:Y:S04]  /*21c10*/  LDL.LU R9, [R1+0x164] ;  /* 0x0001640001097983 */ /* 0x000f280000300800 */
[----:B------:R-:W4:Y:S04]  /*21c20*/  LDL.LU R10, [R1+0x168] ;  /* 0x00016800010a7983 */ /* 0x000f280000300800 */
[----:B------:R-:W4:Y:S01]  /*21c30*/  LDL.LU R11, [R1+0x16c] ;  /* 0x00016c00010b7983 */ /* 0x000f220000300800 */
[----:B--2---:R-:W-:Y:S03]  /*21c40*/  HMMA.1688.F32.TF32 R12, R4, R20, R16 ;  /* 0x00000014040c723c */ /* 0x004fe60000081010 */
[----:B------:R-:W2:-:S15]  /*21c50*/  LDL.LU R16, [R1+0x140] ;  /* 0x0001400001107983 */ /* 0x000e9e0000300800 */
[----:B------:R-:W-:Y:S01]  /*21c60*/  NOP ;  /* 0x0000000000007918 */ /* 0x000fe20000000000 */
        /* <DEDUP_REMOVED lines=9> */
[----:B--2---:R-:W-:Y:S04]  /*21d00*/  STL.64 [R1+0x1388], R18 ;  /* 0x0013881201007387 */ /* 0x004fe80000100a00 */
[----:B------:R1:W-:Y:S04]  /*21d10*/  STL.64 [R1+0x1380], R16 ;  /* 0x0013801001007387 */ /* 0x0003e80000100a00 */
[----:B-1----:R-:W3:Y:S04]  /*21d20*/  LDL.LU.64 R16, [R1+0x50] ;  /* 0x0000500001107983 */ /* 0x002ee80000300a00 */
[----:B------:R-:W-:Y:S04]  /*21d30*/  STL.64 [R1+0x1340], R22 ;  /* 0x0013401601007387 */ /* 0x000fe80000100a00 */
        /* <DEDUP_REMOVED lines=8> */
[----:B-1----:R-:W2:Y:S04]  /*21dc0*/  LDL.LU.64 R20, [R1+0x40] ;  /* 0x0000400001147983 */ /* 0x002ea80000300a00 */
[----:B------:R-:W4:Y:S04]  /*21dd0*/  LDL.LU R8, [R1+0x110] ;  /* 0x0001100001087983 */ /* 0x000f280000300800 */
[----:B------:R-:W-:Y:S04]  /*21de0*/  STL.64 [R1+0x160], R4 ;  /* 0x0001600401007387 */ /* 0x000fe80000100a00 */
[----:B------:R-:W-:Y:S04]  /*21df0*/  STL.64 [R1+0x168], R6 ;  /* 0x0001680601007387 */ /* 0x000fe80000100a00 */
[----:B------:R-:W4:Y:S04]  /*21e00*/  LDL.LU R9, [R1+0x114] ;  /* 0x0001140001097983 */ /* 0x000f280000300800 */
[----:B------:R-:W2:Y:S04]  /*21e10*/  LDL.LU R10, [R1+0x118] ;  /* 0x00011800010a7983 */ /* 0x000ea80000300800 */
[----:B------:R-:W2:Y:S04]  /*21e20*/  LDL.LU R11, [R1+0x11c] ;  /* 0x00011c00010b7983 */ /* 0x000ea80000300800 */
[----:B------:R-:W-:Y:S04]  /*21e30*/  LDS R4, [R0+UR8+0x28400] ;  /* 0x0284000800047984 */ /* 0x000fe80008000800 */
[----:B------:R-:W-:Y:S04]  /*21e40*/  LDS R6, [R0+UR8+0x2a400] ;  /* 0x02a4000800067984 */ /* 0x000fe80008000800 */
[----:B------:R-:W-:Y:S04]  /*21e50*/  LDS R5, [R29+UR8+0x28400] ;  /* 0x028400081d057984 */ /* 0x000fe80008000800 */
[----:B------:R-:W3:Y:S02]  /*21e60*/  LDS R7, [R29+UR8+0x2a400] ;  /* 0x02a400081d077984 */ /* 0x000ee40008000800 */
[----:B---3--:R-:W-:Y:S02]  /*21e70*/  HMMA.1688.F32.TF32 R12, R4, R16, R12 ;  /* 0x00000010040c723c */ /* 0x008fe4000008100c */
[----:B--2---:R-:W-:Y:S04]  /*21e80*/  STL.64 [R1+0x1360], R10 ;  /* 0x0013600a01007387 */ /* 0x004fe80000100a00 */
[----:B----4-:R1:W-:Y:S04]  /*21e90*/  STL.64 [R1+0x1358], R8 ;  /* 0x0013580801007387 */ /* 0x0103e80000100a00 */
[----:B-1----:R-:W2:Y:S04]  /*21ea0*/  LDL.LU.64 R8, [R1+0x30] ;  /* 0x0000300001087983 */ /* 0x002ea80000300a00 */
[----:B------:R-:W-:Y:S04]  /*21eb0*/  STL.64 [R1+0x1330], R26 ;  /* 0x0013301a01007387 */ /* 0x000fe80000100a00 */
[----:B------:R1:W-:Y:S04]  /*21ec0*/  STL.64 [R1+0x1328], R24 ;  /* 0x0013281801007387 */ /* 0x0003e80000100a00 */
[----:B-1----:R-:W3:Y:S04]  /*21ed0*/  LDL.LU R24, [R1+0x120] ;  /* 0x0001200001187983 */ /* 0x002ee80000300800 */
[----:B------:R-:W3:Y:S04]  /*21ee0*/  LDL.LU R25, [R1+0x124] ;  /* 0x0001240001197983 */ /* 0x000ee80000300800 */
[----:B------:R-:W3:Y:S04]  /*21ef0*/  LDL.LU R26, [R1+0x128] ;  /* 0x00012800011a7983 */ /* 0x000ee80000300800 */
[----:B------:R-:W3:Y:S04]  /*21f00*/  LDL.LU R27, [R1+0x12c] ;  /* 0x00012c00011b7983 */ /* 0x000ee80000300800 */
[----:B------:R1:W-:Y:S04]  /*21f10*/  STL.64 [R1+0x150], R12 ;  /* 0x0001500c01007387 */ /* 0x0003e80000100a00 */
[----:B------:R4:W-:Y:S04]  /*21f20*/  STL.64 [R1+0x158], R14 ;  /* 0x0001580e01007387 */ /* 0x0009e80000100a00 */
[----:B-1----:R-:W2:Y:S01]  /*21f30*/  LDL.LU.64 R12, [R1+0x1390] ;  /* 0x00139000010c7983 */ /* 0x002ea20000300a00 */
[----:B----4-:R-:W-:-:S02]  /*21f40*/  IMAD.MOV.U32 R15, RZ, RZ, R16 ;  /* 0x000000ffff0f7224 */ /* 0x010fc400078e0010 */
[----:B------:R-:W-:Y:S01]  /*21f50*/  IMAD.MOV.U32 R14, RZ, RZ, R17 ;  /* 0x000000ffff0e7224 */ /* 0x000fe200078e0011 */
[----:B------:R-:W4:Y:S04]  /*21f60*/  LDL.LU.64 R18, [R1+0x1388] ;  /* 0x0013880001127983 */ /* 0x000f280000300a00 */
[----:B------:R-:W4:Y:S02]  /*21f70*/  LDL.LU.64 R16, [R1+0x1380] ;  /* 0x0013800001107983 */ /* 0x000f240000300a00 */
[----:B----4-:R-:W-:-:S15]  /*21f80*/  HMMA.1688.F32.TF32 R16, R4, R20, R16 ;  /* 0x000000140410723c */ /* 0x010fde0000081010 */
[----:B------:R-:W-:-:S04]  /*21f90*/  NOP ;  /* 0x0000000000007918 */ /* 0x000fc80000000000 */
[----:B------:R1:W-:Y:S04]  /*21fa0*/  STL.64 [R1+0x140], R16 ;  /* 0x0001401001007387 */ /* 0x0003e80000100a00 */
[----:B------:R4:W-:Y:S04]  /*21fb0*/  STL.64 [R1+0x148], R18 ;  /* 0x0001481201007387 */ /* 0x0009e80000100a00 */
[----:B-1----:R-:W3:Y:S01]  /*21fc0*/  LDL.LU.64 R16, [R1+0x1378] ;  /* 0x0013780001107983 */ /* 0x002ee20000300a00 */
[----:B----4-:R-:W-:Y:S02]  /*21fd0*/  IMAD.MOV.U32 R19, RZ, RZ, R20 ;  /* 0x000000ffff137224 */ /* 0x010fe400078e0014 */
[----:B------:R-:W-:Y:S01]  /*21fe0*/  IMAD.MOV.U32 R18, RZ, RZ, R21 ;  /* 0x000000ffff127224 */ /* 0x000fe200078e0015 */
        /* <DEDUP_REMOVED lines=9> */
[----:B------:R-:W2:Y:S01]  /*22080*/  LDL.LU.64 R8, [R1+0x1358] ;  /* 0x0013580001087983 */ /* 0x000ea20000300a00 */
[----:B---3--:R-:W-:Y:S03]  /*22090*/  HMMA.1688.F32.TF32 R24, R4, R16, R24 ;  /* 0x000000100418723c */ /* 0x008fe60000081018 */
[----:B------:R1:W-:Y:S02]  /*220a0*/  STL.64 [R1+0x12d8], R16 ;  /* 0x0012d81001007387 */ /* 0x0003e40000100a00 */
[----:B-1----:R-:W-:Y:S02]  /*220b0*/  IMAD.MOV.U32 R16, RZ, RZ, R21 ;  /* 0x000000ffff107224 */ /* 0x002fe400078e0015 */
[----:B------:R-:W-:-:S12]  /*220c0*/  IMAD.MOV.U32 R17, RZ, RZ, R20 ;  /* 0x000000ffff117224 */ /* 0x000fd800078e0014 */
[----:B------:R-:W-:Y:S04]  /*220d0*/  STL.64 [R1+0x120], R24 ;  /* 0x0001201801007387 */ /* 0x000fe80000100a00 */
[----:B------:R-:W-:Y:S04]  /*220e0*/  STL.64 [R1+0x128], R26 ;  /* 0x0001281a01007387 */ /* 0x000fe80000100a00 */
[----:B------:R1:W-:Y:S02]  /*220f0*/  STL.64 [R1+0x12f0], R16 ;  /* 0x0012f01001007387 */ /* 0x0003e40000100a00 */
[----:B-1----:R-:W-:-:S02]  /*22100*/  IMAD.MOV.U32 R16, RZ, RZ, R19 ;  /* 0x000000ffff107224 */ /* 0x002fc400078e0013 */
[----:B------:R-:W-:-:S05]  /*22110*/  IMAD.MOV.U32 R17, RZ, RZ, R18 ;  /* 0x000000ffff117224 */ /* 0x000fca00078e0012 */
[----:B------:R1:W-:Y:S04]  /*22120*/  STL.64 [R1+0x1308], R16 ;  /* 0x0013081001007387 */ /* 0x0003e80000100a00 */
[----:B------:R-:W3:Y:S04]  /*22130*/  LDL.LU R20, [R1+0x100] ;  /* 0x0001000001147983 */ /* 0x000ee80000300800 */
[----:B------:R-:W3:Y:S04]  /*22140*/  LDL.LU R21, [R1+0x104] ;  /* 0x0001040001157983 */ /* 0x000ee80000300800 */
[----:B------:R-:W3:Y:S04]  /*22150*/  LDL.LU R22, [R1+0x108] ;  /* 0x0001080001167983 */ /* 0x000ee80000300800 */
[----:B------:R-:W3:Y:S04]  /*22160*/  LDL.LU R23, [R1+0x10c] ;  /* 0x00010c0001177983 */ /* 0x000ee80000300800 */
[----:B------:R-:W4:Y:S04]  /*22170*/  LDL.LU R24, [R1+0xf0] ;  /* 0x0000f00001187983 */ /* 0x000f280000300800 */
[----:B------:R-:W4:Y:S04]  /*22180*/  LDL.LU R25, [R1+0xf4] ;  /* 0x0000f40001197983 */ /* 0x000f280000300800 */
[----:B------:R-:W4:Y:S04]  /*22190*/  LDL.LU R26, [R1+0xf8] ;  /* 0x0000f800011a7983 */ /* 0x000f280000300800 */
[----:B------:R-:W4:Y:S01]  /*221a0*/  LDL.LU R27, [R1+0xfc] ;  /* 0x0000fc00011b7983 */ /* 0x000f220000300800 */
[----:B-1----:R-:W-:Y:S01]  /*221b0*/  IMAD.MOV.U32 R16, RZ, RZ, R15 ;  /* 0x000000ffff107224 */ /* 0x002fe200078e000f */
[----:B------:R-:W-:-:S05]  /*221c0*/  MOV R17, R14 ;  /* 0x0000000e00117202 */ /* 0x000fca0000000f00 */
[----:B------:R1:W-:Y:S04]  /*221d0*/  STL.64 [R1+0x1320], R16 ;  /* 0x0013201001007387 */ /* 0x0003e80000100a00 */
[----:B-1----:R-:W3:Y:S04]  /*221e0*/  LDL.LU R16, [R1+0xe0] ;  /* 0x0000e00001107983 */ /* 0x002ee80000300800 */
[----:B------:R-:W3:Y:S04]  /*221f0*/  LDL.LU R17, [R1+0xe4] ;  /* 0x0000e40001117983 */ /* 0x000ee80000300800 */
[----:B------:R-:W3:Y:S04]  /*22200*/  LDL.LU R18, [R1+0xe8] ;  /* 0x0000e80001127983 */ /* 0x000ee80000300800 */
[----:B------:R-:W3:Y:S01]  /*22210*/  LDL.LU R19, [R1+0xec] ;  /* 0x0000ec0001137983 */ /* 0x000ee20000300800 */
[----:B--2---:R-:W-:-:S15]  /*22220*/  HMMA.1688.F32.TF32 R8, R4, R12, R8 ;  /* 0x0000000c0408723c */ /* 0x004fde0000081008 */
[----:B------:R-:W-:-:S04]  /*22230*/  NOP ;  /* 0x0000000000007918 */ /* 0x000fc80000000000 */
[----:B------:R1:W-:Y:S04]  /*22240*/  STL.64 [R1+0x110], R8 ;  /* 0x0001100801007387 */ /* 0x0003e80000100a00 */
[----:B------:R-:W-:Y:S04]  /*22250*/  STL.64 [R1+0x118], R10 ;  /* 0x0001180a01007387 */ /* 0x000fe80000100a00 */
[----:B-1----:R-:W3:Y:S04]  /*22260*/  LDL.LU.64 R8, [R1+0x1350] ;  /* 0x0013500001087983 */ /* 0x002ee80000300a00 */
        /* <DEDUP_REMOVED lines=9> */
[----:B------:R-:W2:Y:S01]  /*22300*/  LDL.LU R14, [R1+0xb8] ;  /* 0x0000b800010e7983 */ /* 0x000ea20000300800 */
[----:B------:R-:W-:-:S03]  /*22310*/  IMAD.MOV.U32 R15, RZ, RZ, R28 ;  /* 0x000000ffff0f7224 */ /* 0x000fc600078e001c */
[----:B------:R-:W4:Y:S01]  /*22320*/  LDL.LU R28, [R1+0x1348] ;  /* 0x00134800011c7983 */ /* 0x000f220000300800 */
[C---:B---3--:R-:W-:Y:S03]  /*22330*/  HMMA.1688.F32.TF32 R20, R4.reuse, R8, R20 ;  /* 0x000000080414723c */ /* 0x048fe60000081014 */
[----:B--2---:R-:W-:Y:S04]  /*22340*/  STL.64 [R1+0x1300], R14 ;  /* 0x0013000e01007387 */ /* 0x004fe80000100a00 */
[----:B------:R1:W-:Y:S04]  /*22350*/  STL.64 [R1+0x12f8], R12 ;  /* 0x0012f80c01007387 */ /* 0x0003e80000100a00 */
        /* <DEDUP_REMOVED lines=12> */
[----:B------:R-:W4:Y:S02]  /*22420*/  LDL.LU.64 R20, [R1+0x1338] ;  /* 0x0013380001147983 */ /* 0x000f240000300a00 */
[----:B----4-:R-:W-:-:S15]  /*22430*/  HMMA.1688.F32.TF32 R24, R4, R20, R24 ;  /* 0x000000140418723c */ /* 0x010fde0000081018 */
[----:B------:R-:W-:-:S04]  /*22440*/  NOP ;  /* 0x0000000000007918 */ /* 0x000fc80000000000 */
[----:B------:R-:W-:Y:S04]  /*22450*/  STL.64 [R1+0xf0], R24 ;  /* 0x0000f01801007387 */ /* 0x000fe80000100a00 */
[----:B------:R1:W-:Y:S04]  /*22460*/  STL.64 [R1+0xf8], R26 ;  /* 0x0000f81a01007387 */ /* 0x0003e80000100a00 */
[----:B-1----:R-:W4:Y:S04]  /*22470*/  LDL.LU.64 R26, [R1+0x1330] ;  /* 0x00133000011a7983 */ /* 0x002f280000300a00 */
[----:B------:R-:W2:Y:S01]  /*22480*/  LDL.LU.64 R24, [R1+0x1328] ;  /* 0x0013280001187983 */ /* 0x000ea20000300a00 */
[----:B------:R-:W-:Y:S01]  /*22490*/  IMAD.MOV.U32 R15, RZ, RZ, R28 ;  /* 0x000000ffff0f7224 */ /* 0x000fe200078e001c */
        /* <DEDUP_REMOVED lines=43> */
[----:B-1----:R-:W2:Y:S04]  /*22750*/  LDL.LU.64 R14, [R1+0x12a8] ;  /* 0x0012a800010e7983 */ /* 0x002ea80000300a00 */
[----:B------:R-:W2:Y:S04]  /*22760*/  LDL.LU.64 R12, [R1+0x12a0] ;  /* 0x0012a000010c7983 */ /* 0x000ea80000300a00 */
[----:B------:R-:W3:Y:S01]  /*22770*/  LDL.LU.64 R10, [R1+0x1298] ;  /* 0x00129800010a7983 */ /* 0x000ee20000300a00 */
[----:B--2---:R-:W-:Y:S03]  /*22780*/  HMMA.1688.F32.TF32 R12, R4, R8, R12 ;  /* 0x00000008040c723c */ /* 0x004fe6000008100c */
[----:B------:R-:W2:-:S15]  /*22790*/  LDL.LU.64 R8, [R1+0x1290] ;  /* 0x0012900001087983 */ /* 0x000e9e0000300a00 */
[----:B------:R-:W-:Y:S01]  /*227a0*/  NOP ;  /* 0x0000000000007918 */ /* 0x000fe20000000000 */
[----:B------:R-:W-:Y:S01]  /*227b0*/  IMAD.MOV.U32 R28, RZ, RZ, R15 ;  /* 0x000000ffff1c7224 */ /* 0x000fe200078e000f */
[----:B------:R-:W-:Y:S04]  /*227c0*/  STL.64 [R1+0x80], R12 ;  /* 0x0000800c01007387 */ /* 0x000fe80000100a00 */
[----:B------:R1:W-:Y:S04]  /*227d0*/  STL [R1+0x88], R14 ;  /* 0x0000880e01007387 */ /* 0x0003e80000100800 */
[----:B------:R-:W-:Y:S04]  /*227e0*/  STL [R1+0x11f0], R28 ;  /* 0x0011f01c01007387 */ /* 0x000fe80000100800 */
[----:B---3--:R3:W-:Y:S01]  /*227f0*/  STL.64 [R1+0x1208], R22 ;  /* 0x0012081601007387 */ /* 0x0087e20000100a00 */
[C---:B-1----:R-:W-:Y:S03]  /*22800*/  HMMA.1688.F32.TF32 R12, R4.reuse, R24, R16 ;  /* 0x00000018040c723c */ /* 0x042fe60000081010 */
[----:B------:R-:W-:Y:S04]  /*22810*/  LDS R18, [R0+UR8+0x2e600] ;  /* 0x02e6000800127984 */ /* 0x000fe80008000800 */
[----:B------:R-:W-:Y:S04]  /*22820*/  LDS R19, [R29+UR8+0x2e600] ;  /* 0x02e600081d137984 */ /* 0x000fe80008000800 */
[----:B------:R-:W-:Y:S04]  /*22830*/  LDS R16, [R0+UR8+0x2c600] ;  /* 0x02c6000800107984 */ /* 0x000fe80008000800 */
[----:B------:R-:W-:Y:S01]  /*22840*/  LDS R17, [R29+UR8+0x2c600] ;  /* 0x02c600081d117984 */ /* 0x000fe20008000800 */
[----:B--2---:R-:W-:Y:S01]  /*22850*/  HMMA.1688.F32.TF32 R8, R4, R20, R8 ;  /* 0x000000140408723c */ /* 0x004fe20000081008 */
[----:B---3--:R-:W-:-:S02]  /*22860*/  IMAD.MOV.U32 R22, RZ, RZ, R3 ;  /* 0x000000ffff167224 */ /* 0x008fc400078e0003 */
[----:B------:R-:W-:Y:S01]  /*22870*/  IMAD.MOV.U32 R23, RZ, RZ, R2 ;  /* 0x000000ffff177224 */ /* 0x000fe200078e0002 */
        /* <DEDUP_REMOVED lines=10> */
[----:B------:R-:W-:Y:S04]  /*22920*/  STL.64 [R1+0x60], R12 ;  /* 0x0000600c01007387 */ /* 0x000fe80000100a00 */
[----:B------:R-:W-:Y:S04]  /*22930*/  STL [R1+0x6c], R15 ;  /* 0x00006c0f01007387 */ /* 0x000fe80000100800 */
[----:B----4-:R-:W-:Y:S01]  /*22940*/  STL.64 [R1+0x1260], R26 ;  /* 0x0012601a01007387 */ /* 0x010fe20000100a00 */
[----:B------:R-:W-:-:S03]  /*22950*/  MOV R28, R14 ;  /* 0x0000000e001c7202 */ /* 0x000fc60000000f00 */
[----:B------:R-:W-:Y:S04]  /*22960*/  LDS R15, [R29+UR8+0x2e400] ;  /* 0x02e400081d0f7984 */ /* 0x000fe80008000800 */
[----:B------:R-:W3:Y:S04]  /*22970*/  LDS R14, [R0+UR8+0x2e400] ;  /* 0x02e40008000e7984 */ /* 0x000ee80008000800 */
[----:B------:R-:W-:Y:S04]  /*22980*/  LDS R12, [R0+UR8+0x2c400] ;  /* 0x02c40008000c7984 */ /* 0x000fe80008000800 */
[----:B------:R-:W4:Y:S04]  /*22990*/  LDS R13, [R29+UR8+0x2c400] ;  /* 0x02c400081d0d7984 */ /* 0x000f280008000800 */
[----:B-1----:R-:W-:Y:S04]  /*229a0*/  STL.64 [R1+0x1200], R10 ;  /* 0x0012000a01007387 */ /* 0x002fe80000100a00 */
[----:B--2---:R1:W-:Y:S04]  /*229b0*/  STL.64 [R1+0x11f8], R8 ;  /* 0x0011f80801007387 */ /* 0x0043e80000100a00 */
[----:B-1----:R-:W2:Y:S04]  /*229c0*/  LDL.LU R8, [R1+0x1f0] ;  /* 0x0001f00001087983 */ /* 0x002ea80000300800 */
[----:B------:R-:W2:Y:S04]  /*229d0*/  LDL.LU R9, [R1+0x1f4] ;  /* 0x0001f40001097983 */ /* 0x000ea80000300800 */
[----:B------:R-:W2:Y:S04]  /*229e0*/  LDL.LU R10, [R1+0x1f8] ;  /* 0x0001f800010a7983 */ /* 0x000ea80000300800 */
[----:B------:R-:W2:Y:S04]  /*229f0*/  LDL.LU R11, [R1+0x1fc] ;  /* 0x0001fc00010b7983 */ /* 0x000ea80000300800 */
[----:B--2---:R1:W-:Y:S04]  /*22a00*/  STL.64 [R1+0x1218], R10 ;  /* 0x0012180a01007387 */ /* 0x0043e80000100a00 */
[----:B------:R-:W-:Y:S04]  /*22a10*/  STL.64 [R1+0x1210], R8 ;  /* 0x0012100801007387 */ /* 0x000fe80000100a00 */
[----:B-1----:R-:W2:Y:S04]  /*22a20*/  LDL.LU.64 R10, [R1+0x18] ;  /* 0x00001800010a7983 */ /* 0x002ea80000300a00 */
[----:B--2---:R1:W-:Y:S04]  /*22a30*/  STL.64 [R1+0x1230], R10 ;  /* 0x0012300a01007387 */ /* 0x0043e80000100a00 */
[----:B------:R-:W2:Y:S04]  /*22a40*/  LDL.LU R20, [R1+0x200] ;  /* 0x0002000001147983 */ /* 0x000ea80000300800 */
[----:B------:R-:W2:Y:S04]  /*22a50*/  LDL.LU R21, [R1+0x204] ;  /* 0x0002040001157983 */ /* 0x000ea80000300800 */
[----:B------:R-:W2:Y:S04]  /*22a60*/  LDL.LU R3, [R1+0x128c] ;  /* 0x00128c0001037983 */ /* 0x000ea80000300800 */
[----:B------:R-:W2:Y:S04]  /*22a70*/  LDL.LU R2, [R1+0x1288] ;  /* 0x0012880001027983 */ /* 0x000ea80000300800 */
[----:B-1----:R-:W2:Y:S04]  /*22a80*/  LDL R10, [R1+0x28] ;  /* 0x00002800010a7983 */ /* 0x002ea80000100800 */
[----:B------:R-:W2:Y:S04]  /*22a90*/  LDL R11, [R1+0x2c] ;  /* 0x00002c00010b7983 */ /* 0x000ea80000100800 */
[----:B--2---:R-:W-:Y:S04]  /*22aa0*/  STL.64 [R1+0x1248], R10 ;  /* 0x0012480a01007387 */ /* 0x004fe80000100a00 */
[----:B------:R-:W-:Y:S04]  /*22ab0*/  STL.64 [R1+0x1228], R22 ;  /* 0x0012281601007387 */ /* 0x000fe80000100a00 */
[----:B------:R1:W-:Y:S04]  /*22ac0*/  STL.64 [R1+0x1220], R20 ;  /* 0x0012201401007387 */ /* 0x0003e80000100a00 */
[----:B-1----:R-:W2:Y:S04]  /*22ad0*/  LDL.LU R20, [R1+0x210] ;  /* 0x0002100001147983 */ /* 0x002ea80000300800 */
[----:B------:R-:W2:Y:S04]  /*22ae0*/  LDL.LU R21, [R1+0x214] ;  /* 0x0002140001157983 */ /* 0x000ea80000300800 */
[----:B------:R-:W2:Y:S04]  /*22af0*/  LDL.LU R22, [R1+0x218] ;  /* 0x0002180001167983 */ /* 0x000ea80000300800 */
[----:B------:R-:W2:Y:S04]  /*22b00*/  LDL.LU R23, [R1+0x21c] ;  /* 0x00021c0001177983 */ /* 0x000ea80000300800 */
[----:B------:R-:W2:Y:S04]  /*22b10*/  LDL.64 R26, [R1+0x48] ;  /* 0x00004800011a7983 */ /* 0x000ea80000100a00 */
[----:B--2---:R1:W-:Y:S04]  /*22b20*/  STL.64 [R1+0x1268], R26 ;  /* 0x0012681a01007387 */ /* 0x0043e80000100a00 */
[----:B-1----:R-:W2:Y:S04]  /*22b30*/  LDL.64 R26, [R1+0x58] ;  /* 0x00005800011a7983 */ /* 0x002ea80000100a00 */
        /* <DEDUP_REMOVED lines=17> */
[----:B------:R3:W-:Y:S01]  /*22c50*/  STL.64 [R1+0x1238], R20 ;  /* 0x0012381401007387 */ /* 0x0007e20000100a00 */
[----:B-1----:R-:W-:-:S03]  /*22c60*/  IMAD.MOV.U32 R22, RZ, RZ, R2 ;  /* 0x000000ffff167224 */ /* 0x002fc600078e0002 */
[----:B---3--:R-:W3:Y:S04]  /*22c70*/  LDL.LU R20, [R1+0x220] ;  /* 0x0002200001147983 */ /* 0x008ee80000300800 */
[----:B------:R-:W3:Y:S04]  /*22c80*/  LDL.LU R21, [R1+0x224] ;  /* 0x0002240001157983 */ /* 0x000ee80000300800 */
[----:B------:R-:W3:Y:S01]  /*22c90*/  LDL.LU R2, [R1+0x1284] ;  /* 0x0012840001027983 */ /* 0x000ee20000300800 */
[----:B------:R-:W-:-:S03]  /*22ca0*/  IMAD.MOV.U32 R23, RZ, RZ, R3 ;  /* 0x000000ffff177224 */ /* 0x000fc600078e0003 */
[----:B------:R-:W3:Y:S04]  /*22cb0*/  LDL.LU R3, [R1+0x1280] ;  /* 0x0012800001037983 */ /* 0x000ee80000300800 */
[----:B------:R1:W-:Y:S04]  /*22cc0*/  STL.64 [R1+0x1180], R14 ;  /* 0x0011800e01007387 */ /* 0x0003e80000100a00 */
[----:B----4-:R4:W-:Y:S04]  /*22cd0*/  STL.64 [R1+0x1178], R12 ;  /* 0x0011780c01007387 */ /* 0x0109e80000100a00 */
[----:B-1----:R-:W3:Y:S04]  /*22ce0*/  LDL R14, [R1+0x38] ;  /* 0x00003800010e7983 */ /* 0x002ee80000100800 */
[----:B------:R-:W3:Y:S04]  /*22cf0*/  LDL R15, [R1+0x3c] ;  /* 0x00003c00010f7983 */ /* 0x000ee80000100800 */
[----:B------:R-:W-:Y:S04]  /*22d00*/  STL [R1+0x1174], R0 ;  /* 0x0011740001007387 */ /* 0x000fe80000100800 */
[----:B------:R-:W-:Y:S04]  /*22d10*/  STL.64 [R1+0x10f8], R18 ;  /* 0x0010f81201007387 */ /* 0x000fe80000100a00 */
[----:B------:R-:W-:Y:S01]  /*22d20*/  STL.64 [R1+0x10f0], R16 ;  /* 0x0010f01001007387 */ /* 0x000fe20000100a00 */
[----:B----4-:R-:W-:-:S02]  /*22d30*/  IMAD.MOV.U32 R13, RZ, RZ, R26 ;  /* 0x000000ffff0d7224 */ /* 0x010fc400078e001a */
[----:B------:R-:W-:Y:S01]  /*22d40*/  IMAD.MOV.U32 R12, RZ, RZ, R27 ;  /* 0x000000ffff0c7224 */ /* 0x000fe200078e001b */
        /* <DEDUP_REMOVED lines=14> */
[----:B------:R-:W3:Y:S04]  /*22e30*/  LDL.LU.64 R10, [R1+0x1258] ;  /* 0x00125800010a7983 */ /* 0x000ee80000300a00 */
[----:B-1----:R-:W3:Y:S02]  /*22e40*/  LDL.LU.64 R8, [R1+0x1250] ;  /* 0x0012500001087983 */ /* 0x002ee40000300a00 */
[----:B---3--:R-:W-:-:S15]  /*22e50*/  HMMA.1688.F32.TF32 R8, R4, R14, R8 ;  /* 0x0000000e0408723c */ /* 0x008fde0000081008 */
[----:B------:R-:W-:-:S04]  /*22e60*/  NOP ;  /* 0x0000000000007918 */ /* 0x000fc80000000000 */
[----:B------:R-:W-:Y:S04]  /*22e70*/  STL.64 [R1+0x330], R8 ;  /* 0x0003300801007387 */ /* 0x000fe80000100a00 */
[----:B------:R1:W-:Y:S04]  /*22e80*/  STL.64 [R1+0x338], R10 ;  /* 0x0003380a01007387 */ /* 0x0003e80000100a00 */
[----:B-1----:R-:W3:Y:S04]  /*22e90*/  LDL.LU.64 R10, [R1+0x1248] ;  /* 0x00124800010a7983 */ /* 0x002ee80000300a00 */
[----:B------:R-:W-:Y:S01]  /*22ea0*/  STL.64 [R1+0x11c0], R14 ;  /* 0x0011c00e01007387 */ /* 0x000fe20000100a00 */
[----:B------:R-:W-:Y:S01]  /*22eb0*/  MOV R19, R2 ;  /* 0x0000000200137202 */ /* 0x000fe20000000f00 */
[----:B---3--:R-:W-:Y:S02]  /*22ec0*/  HMMA.1688.F32.TF32 R8, R4, R10, R20 ;  /* 0x0000000a0408723c */ /* 0x008fe40000081014 */
[----:B------:R-:W3:Y:S04]  /*22ed0*/  LDL.LU.64 R22, [R1+0x1240] ;  /* 0x0012400001167983 */ /* 0x000ee80000300a00 */
[----:B------:R-:W3:-:S13]  /*22ee0*/  LDL.LU.64 R20, [R1+0x1238] ;  /* 0x0012380001147983 */ /* 0x000eda0000300a00 */
[----:B------:R-:W-:Y:S04]  /*22ef0*/  STL.64 [R1+0x320], R8 ;  /* 0x0003200801007387 */ /* 0x000fe80000100a00 */
[----:B------:R1:W-:Y:S01]  /*22f00*/  STL [R1+0x328], R10 ;  /* 0x0003280a01007387 */ /* 0x0003e20000100800 */
[----:B------:R-:W-:-:S03]  /*22f10*/  IMAD.MOV.U32 R2, RZ, RZ, R11 ;  /* 0x000000ffff027224 */ /* 0x000fc600078e000b */
[----:B-1----:R-:W3:Y:S02]  /*22f20*/  LDL.LU.64 R10, [R1+0x1230] ;  /* 0x00123000010a7983 */ /* 0x002ee40000300a00 */
[----:B---3--:R-:W-:-:S15]  /*22f30*/  HMMA.1688.F32.TF32 R20, R4, R10, R20 ;  /* 0x0000000a0414723c */ /* 0x008fde0000081014 */
[----:B------:R-:W-:-:S04]  /*22f40*/  NOP ;  /* 0x0000000000007918 */ /* 0x000fc80000000000 */
[----:B------:R-:W-:Y:S04]  /*22f50*/  STL.64 [R1+0x310], R20 ;  /* 0x0003101401007387 */ /* 0x000fe80000100a00 */
[----:B------:R1:W-:Y:S04]  /*22f60*/  STL.64 [R1+0x318], R22 ;  /* 0x0003181601007387 */ /* 0x0003e80000100a00 */
[----:B-1----:R-:W3:Y:S04]  /*22f70*/  LDL.LU.64 R22, [R1+0x1228] ;  /* 0x0012280001167983 */ /* 0x002ee80000300a00 */
[----:B------:R-:W3:Y:S01]  /*22f80*/  LDL.LU.64 R20, [R1+0x1220] ;  /* 0x0012200001147983 */ /* 0x000ee20000300a00 */
[----:B------:R-:W-:-:S02]  /*22f90*/  IMAD.MOV.U32 R18, RZ, RZ, R3 ;  /* 0x000000ffff127224 */ /* 0x000fc400078e0003 */
[----:B------:R-:W-:Y:S02]  /*22fa0*/  IMAD.MOV.U32 R3, RZ, RZ, R10 ;  /* 0x000000ffff037224 */ /* 0x000fe400078e000a */
[----:B------:R-:W-:Y:S02]  /*22fb0*/  IMAD.MOV.U32 R0, RZ, RZ, R11 ;  /* 0x000000ffff007224 */ /* 0x000fe400078e000b */
[----:B------:R-:W4:Y:S04]  /*22fc0*/  LDL.LU.64 R10, [R1+0x1218] ;  /* 0x00121800010a7983 */ /* 0x000f280000300a00 */
[----:B------:R-:W4:Y:S01]  /*22fd0*/  LDL.LU.64 R8, [R1+0x1210] ;  /* 0x0012100001087983 */ /* 0x000f220000300a00 */
[----:B---3--:R-:W-:-:S15]  /*22fe0*/  HMMA.1688.F32.TF32 R20, R4, R18, R20 ;  /* 0x000000120414723c */ /* 0x008fde0000081014 */
[----:B------:R-:W-:-:S04]  /*22ff0*/  NOP ;  /* 0x0000000000007918 */ /* 0x000fc80000000000 */
[----:B------:R-:W-:Y:S04]  /*23000*/  STL.64 [R1+0x300], R20 ;  /* 0x0003001401007387 */ /* 0x000fe80000100a00 */
[----:B------:R1:W-:Y:S04]  /*23010*/  STL.64 [R1+0x308], R22 ;  /* 0x0003081601007387 */ /* 0x0003e80000100a00 */
[----:B-1----:R-:W4:Y:S04]  /*23020*/  LDL.LU.64 R22, [R1+0x1208] ;  /* 0x0012080001167983 */ /* 0x002f280000300a00 */
[----:B------:R-:W-:Y:S01]  /*23030*/  STL.64 [R1+0x1198], R18 ;  /* 0x0011981201007387 */ /* 0x000fe20000100a00 */
[----:B----4-:R-:W-:-:S15]  /*23040*/  HMMA.1688.F32.TF32 R8, R4, R22, R8 ;  /* 0x000000160408723c */ /* 0x010fde0000081008 */
[----:B------:R-:W-:-:S04]  /*23050*/  NOP ;  /* 0x0000000000007918 */ /* 0x000fc80000000000 */
[----:B------:R-:W-:Y:S04]  /*23060*/  STL.64 [R1+0x2f0], R8 ;  /* 0x0002f00801007387 */ /* 0x000fe80000100a00 */
[----:B------:R1:W-:Y:S04]  /*23070*/  STL.64 [R1+0x2f8], R10 ;  /* 0x0002f80a01007387 */ /* 0x0003e80000100a00 */
[----:B-1----:R-:W3:Y:S04]  /*23080*/  LDL.LU.64 R10, [R1+0x1200] ;  /* 0x00120000010a7983 */ /* 0x002ee80000300a00 */
[----:B------:R-:W3:Y:S04]  /*23090*/  LDL.LU.64 R8, [R1+0x11f8] ;  /* 0x0011f80001087983 */ /* 0x000ee80000300a00 */
[----:B------:R1:W-:Y:S04]  /*230a0*/  STL.64 [R1+0x11a0], R22 ;  /* 0x0011a01601007387 */ /* 0x0003e80000100a00 */
[----:B------:R-:W2:Y:S04]  /*230b0*/  LDL.LU R20, [R1+0x1e0] ;  /* 0x0001e00001147983 */ /* 0x000ea80000300800 */
[----:B------:R-:W2:Y:S04]  /*230c0*/  LDL.LU R21, [R1+0x1e4] ;  /* 0x0001e40001157983 */ /* 0x000ea80000300800 */
[----:B-1----:R-:W2:Y:S04]  /*230d0*/  LDL.LU R22, [R1+0x1e8] ;  /* 0x0001e80001167983 */ /* 0x002ea80000300800 */
[----:B------:R-:W2:Y:S02]  /*230e0*/  LDL.LU R23, [R1+0x1ec] ;  /* 0x0001ec0001177983 */ /* 0x000ea40000300800 */
[----:B--2---:R-:W-:Y:S02]  /*230f0*/  HMMA.1688.F32.TF32 R4, R4, R26, R20 ;  /* 0x0000001a0404723c */ /* 0x004fe40000081014 */
[----:B------:R-:W2:Y:S04]  /*23100*/  LDL.LU.64 R22, [R1+0x28] ;  /* 0x0000280001167983 */ /* 0x000ea80000300a00 */
[----:B--2---:R1:W-:-:S13]  /*23110*/  STL.64 [R1+0x11b8], R22 ;  /* 0x0011b81601007387 */ /* 0x0043da0000100a00 */
[----:B------:R-:W-:Y:S04]  /*23120*/  STL.64 [R1+0x200], R4 ;  /* 0x0002000401007387 */ /* 0x000fe80000100a00 */
[----:B------:R-:W-:Y:S04]  /*23130*/  STL.64 [R1+0x208], R6 ;  /* 0x0002080601007387 */ /* 0x000fe80000100a00 */
[----:B------:R-:W2:Y:S04]  /*23140*/  LDL.LU R20, [R1+0x1b0] ;  /* 0x0001b00001147983 */ /* 0x000ea80000300800 */
[----:B------:R-:W2:Y:S04]  /*23150*/  LDL.LU R21, [R1+0x1b4] ;  /* 0x0001b40001157983 */ /* 0x000ea80000300800 */
[----:B-1----:R-:W4:Y:S04]  /*23160*/  LDL.LU R22, [R1+0x1b8] ;  /* 0x0001b80001167983 */ /* 0x002f280000300800 */
[----:B------:R-:W4:Y:S01]  /*23170*/  LDL.LU R23, [R1+0x1bc] ;  /* 0x0001bc0001177983 */ /* 0x000f220000300800 */
[----:B------:R-:W-:-:S02]  /*23180*/  IMAD.MOV.U32 R14, RZ, RZ, R17 ;  /* 0x000000ffff0e7224 */ /* 0x000fc400078e0011 */
[----:B------:R-:W-:Y:S01]  /*23190*/  IMAD.MOV.U32 R15, RZ, RZ, R16 ;  /* 0x000000ffff0f7224 */ /* 0x000fe200078e0010 */
[----:B----4-:R-:W-:Y:S04]  /*231a0*/  STL.64 [R1+0x11d0], R22 ;  /* 0x0011d01601007387 */ /* 0x010fe80000100a00 */
[----:B--2---:R1:W-:Y:S04]  /*231b0*/  STL.64 [R1+0x11c8], R20 ;  /* 0x0011c81401007387 */ /* 0x0043e80000100a00 */
[----:B------:R-:W-:Y:S04]  /*231c0*/  STL.64 [R1+0x11d8], R14 ;  /* 0x0011d80e01007387 */ /* 0x000fe80000100a00 */
[----:B-1----:R-:W2:Y:S04]  /*231d0*/  LDL.LU R20, [R1+0x1c0] ;  /* 0x0001c00001147983 */ /* 0x002ea80000300800 */
[----:B------:R-:W2:Y:S04]  /*231e0*/  LDL.LU R21, [R1+0x1c4] ;  /* 0x0001c40001157983 */ /* 0x000ea80000300800 */
[----:B------:R-:W4:Y:S04]  /*231f0*/  LDL.LU R22, [R1+0x1c8] ;  /* 0x0001c80001167983 */ /* 0x000f280000300800 */
[----:B------:R-:W4:Y:S04]  /*23200*/  LDL.LU R23, [R1+0x1cc] ;  /* 0x0001cc0001177983 */ /* 0x000f280000300800 */
[----:B----4-:R-:W-:Y:S04]  /*23210*/  STL.64 [R1+0x11e8], R22 ;  /* 0x0011e81601007387 */ /* 0x010fe80000100a00 */
[----:B--2---:R1:W-:Y:S04]  /*23220*/  STL.64 [R1+0x11e0], R20 ;  /* 0x0011e01401007387 */ /* 0x0043e80000100a00 */
[----:B-1----:R-:W3:Y:S04]  /*23230*/  LDL.LU R20, [R1+0x1d0] ;  /* 0x0001d00001147983 */ /* 0x002ee80000300800 */
[----:B------:R-:W3:Y:S04]  /*23240*/  LDL.LU R21, [R1+0x1d4] ;  /* 0x0001d40001157983 */ /* 0x000ee80000300800 */
[----:B------:R-:W3:Y:S04]  /*23250*/  LDL.LU R22, [R1+0x1d8] ;  /* 0x0001d80001167983 */ /* 0x000ee80000300800 */
[----:B------:R-:W3:Y:S04]  /*23260*/  LDL.LU R23, [R1+0x1dc] ;  /* 0x0001dc0001177983 */ /* 0x000ee80000300800 */
[----:B------:R-:W2:Y:S04]  /*23270*/  LDL.LU R16, [R1+0x190] ;  /* 0x0001900001107983 */ /* 0x000ea80000300800 */
[----:B------:R-:W2:Y:S04]  /*23280*/  LDL.LU R17, [R1+0x194] ;  /* 0x0001940001117983 */ /* 0x000ea80000300800 */
[----:B------:R-:W4:Y:S04]  /*23290*/  LDL.LU R18, [R1+0x198] ;  /* 0x0001980001127983 */ /* 0x000f280000300800 */
[----:B------:R-:W4:Y:S01]  /*232a0*/  LDL.LU R19, [R1+0x19c] ;  /* 0x00019c0001137983 */ /* 0x000f220000300800 */
[----:B------:R-:W-:-:S03]  /*232b0*/  IMAD.MOV.U32 R6, RZ, RZ, R28 ;  /* 0x000000ffff067224 */ /* 0x000fc600078e001c */
[----:B----4-:R-:W-:Y:S04]  /*232c0*/  STL.64 [R1+0x11b0], R18 ;  /* 0x0011b01201007387 */ /* 0x010fe80000100a00 */
[----:B--2---:R1:W-:Y:S04]  /*232d0*/  STL.64 [R1+0x11a8], R16 ;  /* 0x0011a81001007387 */ /* 0x0043e80000100a00 */
[----:B-1----:R-:W2:Y:S04]  /*232e0*/  LDL.LU R16, [R1+0x1a0] ;  /* 0x0001a00001107983 */ /* 0x002ea80000300800 */
[----:B------:R-:W2:Y:S04]  /*232f0*/  LDL.LU R17, [R1+0x1a4] ;  /* 0x0001a40001117983 */ /* 0x000ea80000300800 */
[----:B------:R-:W2:Y:S04]  /*23300*/  LDL.LU R18, [R1+0x1a8] ;  /* 0x0001a80001127983 */ /* 0x000ea80000300800 */
[----:B------:R-:W2:Y:S04]  /*23310*/  LDL.LU R19, [R1+0x1ac] ;  /* 0x0001ac0001137983 */ /* 0x000ea80000300800 */
[----:B------:R-:W-:Y:S04]  /*23320*/  STL.64 [R1+0x1190], R26 ;  /* 0x0011901a01007387 */ /* 0x000fe80000100a00 */
[----:B------:R-:W-:Y:S04]  /*23330*/  STL.64 [R1+0x1188], R24 ;  /* 0x0011881801007387 */ /* 0x000fe80000100a00 */
[----:B------:R-:W4:Y:S04]  /*23340*/  LDL.LU R4, [R1+0x60] ;  /* 0x0000600001047983 */ /* 0x000f280000300800 */
[----:B------:R-:W4:Y:S04]  /*23350*/  LDL.LU R5, [R1+0x64] ;  /* 0x0000640001057983 */ /* 0x000f280000300800 */
[----:B------:R-:W2:Y:S04]  /*23360*/  LDL.LU R28, [R1+0x11f0] ;  /* 0x0011f000011c7983 */ /* 0x000ea80000300800 */
[----:B------:R-:W2:Y:S01]  /*23370*/  LDL.LU R7, [R1+0x6c] ;  /* 0x00006c0001077983 */ /* 0x000ea20000300800 */
[----:B------:R-:W-:Y:S01]  /*23380*/  MOV R14, R13 ;  /* 0x0000000d000e7202 */ /* 0x000fe20000000f00 */
[----:B------:R-:W-:-:S07]  /*23390*/  IMAD.MOV.U32 R15, RZ, RZ, R12 ;  /* 0x000000ffff0f7224 */ /* 0x000fce00078e000c */
[----:B---3--:R-:W-:Y:S01]  /*233a0*/  HMMA.1688.F32.TF32 R12, R8, R14, R20 ;  /* 0x0000000e080c723c */ /* 0x008fe20000081014 */
[----:B--2---:R-:W-:Y:S04]  /*233b0*/  STL.64 [R1+0x1068], R6 ;  /* 0x0010680601007387 */ /* 0x004fe80000100a00 */
[----:B----4-:R1:W-:Y:S04]  /*233c0*/  STL.64 [R1+0x1060], R4 ;  /* 0x0010600401007387 */ /* 0x0103e80000100a00 */
[----:B-1----:R-:W2:Y:S04]  /*233d0*/  LDL.LU R4, [R1+0x80] ;  /* 0x0000800001047983 */ /* 0x002ea80000300800 */
[----:B------:R-:W2:Y:S04]  /*233e0*/  LDL.LU R5, [R1+0x84] ;  /* 0x0000840001057983 */ /* 0x000ea80000300800 */
[----:B------:R-:W3:Y:S01]  /*233f0*/  LDL.LU R6, [R1+0x88] ;  /* 0x0000880001067983 */ /* 0x000ee20000300800 */
[----:B------:R-:W-:-:S03]  /*23400*/  IMAD.MOV.U32 R7, RZ, RZ, R28 ;  /* 0x000000ffff077224 */ /* 0x000fc600078e001c */
[----:B------:R-:W4:Y:S04]  /*23410*/  LDL.LU R24, [R1+0x170] ;  /* 0x0001700001187983 */ /* 0x000f280000300800 */
[----:B------:R-:W4:Y:S04]  /*23420*/  LDL.LU R25, [R1+0x174] ;  /* 0x0001740001197983 */ /* 0x000f280000300800 */
[----:B------:R-:W4:Y:S04]  /*23430*/  LDL.LU R26, [R1+0x178] ;  /* 0x00017800011a7983 */ /* 0x000f280000300800 */
[----:B------:R-:W4:Y:S04]  /*23440*/  LDL.LU R27, [R1+0x17c] ;  /* 0x00017c00011b7983 */ /* 0x000f280000300800 */
[----:B---3--:R-:W-:Y:S04]  /*23450*/  STL.64 [R1+0x1078], R6 ;  /* 0x0010780601007387 */ /* 0x008fe80000100a00 */
[----:B--2---:R-:W-:Y:S04]  /*23460*/  STL.64 [R1+0x1070], R4 ;  /* 0x0010700401007387 */ /* 0x004fe80000100a00 */
[----:B------:R-:W2:Y:S04]  /*23470*/  LDL.LU.64 R22, [R1+0x11e8] ;  /* 0x0011e80001167983 */ /* 0x000ea80000300a00 */
[----:B------:R-:W2:Y:S04]  /*23480*/  LDL.LU.64 R20, [R1+0x11e0] ;  /* 0x0011e00001147983 */ /* 0x000ea80000300a00 */
        /* <DEDUP_REMOVED lines=10> */
[----:B------:R-:W2:Y:S01]  /*23530*/  LDL.LU.64 R22, [R1+0x11b8] ;  /* 0x0011b80001167983 */ /* 0x000ea20000300a00 */
[----:B------:R-:W-:-:S15]  /*23540*/  IMAD.MOV.U32 R6, RZ, RZ, R3 ;  /* 0x000000ffff067224 */ /* 0x000fde00078e0003 */
[----:B------:R-:W-:Y:S01]  /*23550*/  NOP ;  /* 0x0000000000007918 */ /* 0x000fe20000000000 */
[----:B------:R1:W-:Y:S04]  /*23560*/  STL.64 [R1+0x2c0], R12 ;  /* 0x0002c00c01007387 */ /* 0x0003e80000100a00 */
[----:B------:R3:W-:Y:S01]  /*23570*/  STL [R1+0x2c8], R14 ;  /* 0x0002c80e01007387 */ /* 0x0007e20000100800 */
[----:B------:R-:W-:-:S03]  /*23580*/  MOV R3, R15 ;  /* 0x0000000f00037202 */ /* 0x000fc60000000f00 */
[----:B-1----:R-:W4:Y:S04]  /*23590*/  LDL.LU R12, [R1+0x160] ;  /* 0x00016000010c7983 */ /* 0x002f280000300800 */
[----:B------:R-:W4:Y:S04]  /*235a0*/  LDL.LU R13, [R1+0x164] ;  /* 0x00016400010d7983 */ /* 0x000f280000300800 */
[----:B---3--:R-:W3:Y:S04]  /*235b0*/  LDL.LU R14, [R1+0x168] ;  /* 0x00016800010e7983 */ /* 0x008ee80000300800 */
[----:B------:R-:W3:Y:S04]  /*235c0*/  LDL.LU R15, [R1+0x16c] ;  /* 0x00016c00010f7983 */ /* 0x000ee80000300800 */
[----:B------:R-:W-:Y:S01]  /*235d0*/  STL [R1+0x1008], R3 ;  /* 0x0010080301007387 */ /* 0x000fe20000100800 */
[----:B--2---:R-:W-:-:S15]  /*235e0*/  HMMA.1688.F32.TF32 R16, R8, R22, R16 ;  /* 0x000000160810723c */ /* 0x004fde0000081010 */
[----:B------:R-:W-:-:S04]  /*235f0*/  NOP ;  /* 0x0000000000007918 */ /* 0x000fc80000000000 */
[----:B------:R-:W-:Y:S04]  /*23600*/  STL.64 [R1+0x2b0], R16 ;  /* 0x0002b01001007387 */ /* 0x000fe80000100a00 */
[----:B------:R1:W-:Y:S04]  /*23610*/  STL.64 [R1+0x2b8], R18 ;  /* 0x0002b81201007387 */ /* 0x0003e80000100a00 */
[----:B-1----:R-:W2:Y:S04]  /*23620*/  LDL.LU.64 R18, [R1+0x11b0] ;  /* 0x0011b00001127983 */ /* 0x002ea80000300a00 */
[----:B------:R-:W2:Y:S01]  /*23630*/  LDL.LU.64 R16, [R1+0x11a8] ;  /* 0x0011a80001107983 */ /* 0x000ea20000300a00 */
[----:B------:R-:W-:-:S02]  /*23640*/  IMAD.MOV.U32 R7, RZ, RZ, R0 ;  /* 0x000000ffff077224 */ /* 0x000fc400078e0000 */
[----:B------:R-:W-:Y:S02]  /*23650*/  IMAD.MOV.U32 R0, RZ, RZ, R22 ;  /* 0x000000ffff007224 */ /* 0x000fe400078e0016 */
[----:B------:R-:W-:Y:S02]  /*23660*/  IMAD.MOV.U32 R28, RZ, RZ, R23 ;  /* 0x000000ffff1c7224 */ /* 0x000fe400078e0017 */
[----:B------:R-:W4:Y:S01]  /*23670*/  LDL.LU.64 R22, [R1+0x11a0] ;  /* 0x0011a00001167983 */ /* 0x000f220000300a00 */
[----:B--2---:R-:W-:-:S15]  /*23680*/  HMMA.1688.F32.TF32 R16, R8, R6, R16 ;  /* 0x000000060810723c */ /* 0x004fde0000081010 */
[----:B------:R-:W-:-:S04]  /*23690*/  NOP ;  /* 0x0000000000007918 */ /* 0x000fc80000000000 */
[----:B------:R-:W-:Y:S04]  /*236a0*/  STL.64 [R1+0x2a0], R16 ;  /* 0x0002a01001007387 */ /* 0x000fe80000100a00 */
[----:B------:R1:W-:Y:S01]  /*236b0*/  STL [R1+0x2ac], R19 ;  /* 0x0002ac1301007387 */ /* 0x0003e20000100800 */
[----:B------:R-:W-:-:S03]  /*236c0*/  IMAD.MOV.U32 R3, RZ, RZ, R18 ;  /* 0x000000ffff037224 */ /* 0x000fc600078e0012 */
[----:B-1----:R-:W2:Y:S04]  /*236d0*/  LDL.LU.64 R18, [R1+0x1198] ;  /* 0x0011980001127983 */ /* 0x002ea80000300a00 */
[----:B------:R1:W-:Y:S04]  /*236e0*/  STL.64 [R1+0x1168], R6 ;  /* 0x0011680601007387 */ /* 0x0003e80000100a00 */
[----:B------:R-:W2:Y:S04]  /*236f0*/  LDL.LU R4, [R1+0x180] ;  /* 0x0001800001047983 */ /* 0x000ea80000300800 */
[----:B------:R-:W2:Y:S04]  /*23700*/  LDL.LU R5, [R1+0x184] ;  /* 0x0001840001057983 */ /* 0x000ea80000300800 */
[----:B-1----:R-:W2:Y:S04]  /*23710*/  LDL.LU R6, [R1+0x188] ;  /* 0x0001880001067983 */ /* 0x002ea80000300800 */
[----:B------:R-:W2:Y:S04]  /*23720*/  LDL.LU R7, [R1+0x18c] ;  /* 0x00018c0001077983 */ /* 0x000ea80000300800 */
[----:B------:R-:W3:Y:S01]  /*23730*/  LDL.LU R16, [R1+0x130] ;  /* 0x0001300001107983 */ /* 0x000ee20000300800 */
[----:B--2---:R-:W-:-:S15]  /*23740*/  HMMA.1688.F32.TF32 R4, R8, R18, R4 ;  /* 0x000000120804723c */ /* 0x004fde0000081004 */
[----:B------:R-:W-:-:S04]  /*23750*/  NOP ;  /* 0x0000000000007918 */ /* 0x000fc80000000000 */
[----:B------:R1:W-:Y:S04]  /*23760*/  STL.64 [R1+0x290], R4 ;  /* 0x0002900401007387 */ /* 0x0003e80000100a00 */
[----:B------:R2:W-:Y:S04]  /*23770*/  STL.64 [R1+0x298], R6 ;  /* 0x0002980601007387 */ /* 0x0005e80000100a00 */
[----:B------:R-:W3:Y:S04]  /*23780*/  LDL.LU R17, [R1+0x134] ;  /* 0x0001340001117983 */ /* 0x000ee80000300800 */
[----:B------:R-:W3:Y:S04]  /*23790*/  LDL.LU R18, [R1+0x138] ;  /* 0x0001380001127983 */ /* 0x000ee80000300800 */
[----:B------:R-:W3:Y:S04]  /*237a0*/  LDL.LU R19, [R1+0x13c] ;  /* 0x00013c0001137983 */ /* 0x000ee80000300800 */
[----:B-1----:R-:W3:Y:S04]  /*237b0*/  LDL.LU R4, [R1+0x150] ;  /* 0x0001500001047983 */ /* 0x002ee80000300800 */
[----:B------:R-:W3:Y:S04]  /*237c0*/  LDL.LU R5, [R1+0x154] ;  /* 0x0001540001057983 */ /* 0x000ee80000300800 */
[----:B--2---:R-:W2:Y:S04]  /*237d0*/  LDL.LU R6, [R1+0x158] ;  /* 0x0001580001067983 */ /* 0x004ea80000300800 */
[----:B------:R-:W2:Y:S01]  /*237e0*/  LDL.LU R7, [R1+0x15c] ;  /* 0x00015c0001077983 */ /* 0x000ea20000300800 */
[C---:B----4-:R-:W-:Y:S03]  /*237f0*/  HMMA.1688.F32.TF32 R24, R8.reuse, R22, R24 ;  /* 0x000000160818723c */ /* 0x050fe60000081018 */
[----:B---3--:R1:W-:Y:S04]  /*23800*/  STL.64 [R1+0x1148], R18 ;  /* 0x0011481201007387 */ /* 0x0083e80000100a00 */
[----:B------:R-:W-:Y:S04]  /*23810*/  STL.64 [R1+0x1140], R16 ;  /* 0x0011401001007387 */ /* 0x000fe80000100a00 */
[----:B-1----:R-:W3:Y:S04]  /*23820*/  LDL.LU.64 R18, [R1+0x48] ;  /* 0x0000480001127983 */ /* 0x002ee80000300a00 */
[----:B---3--:R1:W-:Y:S04]  /*23830*/  STL.64 [R1+0x1160], R18 ;  /* 0x0011601201007387 */ /* 0x0083e80000100a00 */
[----:B-1----:R-:W2:Y:S04]  /*23840*/  LDL.LU.64 R18, [R1+0x58] ;  /* 0x0000580001127983 */ /* 0x002ea80000300a00 */
[----:B------:R-:W-:Y:S04]  /*23850*/  STL.64 [R1+0x280], R24 ;  /* 0x0002801801007387 */ /* 0x000fe80000100a00 */
[----:B------:R1:W-:Y:S04]  /*23860*/  STL.64 [R1+0x288], R26 ;  /* 0x0002881a01007387 */ /* 0x0003e80000100a00 */
[----:B-1----:R-:W3:Y:S04]  /*23870*/  LDL.LU.64 R26, [R1+0x1190] ;  /* 0x00119000011a7983 */ /* 0x002ee80000300a00 */
[----:B------:R-:W4:Y:S04]  /*23880*/  LDL.LU.64 R24, [R1+0x1188] ;  /* 0x0011880001187983 */ /* 0x000f280000300a00 */
[----:B------:R1:W-:Y:S04]  /*23890*/  STL.64 [R1+0x1110], R22 ;  /* 0x0011101601007387 */ /* 0x0003e80000100a00 */
[----:B------:R-:W2:Y:S04]  /*238a0*/  LDL.LU R20, [R1+0x120] ;  /* 0x0001200001147983 */ /* 0x000ea80000300800 */
[----:B------:R-:W2:Y:S04]  /*238b0*/  LDL.LU R21, [R1+0x124] ;  /* 0x0001240001157983 */ /* 0x000ea80000300800 */
[----:B-1----:R-:W2:Y:S04]  /*238c0*/  LDL.LU R22, [R1+0x128] ;  /* 0x0001280001167983 */ /* 0x002ea80000300800 */
[----:B------:R-:W2:Y:S01]  /*238d0*/  LDL.LU R23, [R1+0x12c] ;  /* 0x00012c0001177983 */ /* 0x000ea20000300800 */
[----:B---3--:R-:W-:Y:S03]  /*238e0*/  HMMA.1688.F32.TF32 R8, R8, R26, R12 ;  /* 0x0000001a0808723c */ /* 0x008fe6000008100c */
[----:B--2---:R-:W-:Y:S04]  /*238f0*/  STL.64 [R1+0x1158], R22 ;  /* 0x0011581601007387 */ /* 0x004fe80000100a00 */
[----:B------:R1:W-:Y:S04]  /*23900*/  STL.64 [R1+0x1150], R20 ;  /* 0x0011501401007387 */ /* 0x0003e80000100a00 */
[----:B-1----:R-:W2:Y:S04]  /*23910*/  LDL.LU R20, [R1+0x140] ;  /* 0x0001400001147983 */ /* 0x002ea80000300800 */
[----:B------:R-:W2:Y:S04]  /*23920*/  LDL.LU R21, [R1+0x144] ;  /* 0x0001440001157983 */ /* 0x000ea80000300800 */
[----:B------:R-:W2:Y:S04]  /*23930*/  LDL.LU R22, [R1+0x148] ;  /* 0x0001480001167983 */ /* 0x000ea80000300800 */
[----:B------:R-:W2:Y:S04]  /*23940*/  LDL.LU R23, [R1+0x14c] ;  /* 0x00014c0001177983 */ /* 0x000ea80000300800 */
[----:B------:R-:W3:Y:S04]  /*23950*/  LDL.LU.64 R14, [R1+0x1180] ;  /* 0x00118000010e7983 */ /* 0x000ee80000300a00 */
[----:B------:R-:W3:Y:S04]  /*23960*/  LDL.LU.64 R12, [R1+0x1178] ;  /* 0x00117800010c7983 */ /* 0x000ee80000300a00 */
[----:B------:R1:W-:Y:S04]  /*23970*/  STL.64 [R1+0x1108], R26 ;  /* 0x0011081a01007387 */ /* 0x0003e80000100a00 */
[----:B----4-:R-:W-:Y:S04]  /*23980*/  STL.64 [R1+0x1100], R24 ;  /* 0x0011001801007387 */ /* 0x010fe80000100a00 */
[----:B------:R4:W-:Y:S04]  /*23990*/  STL.64 [R1+0x1b0], R8 ;  /* 0x0001b00801007387 */ /* 0x0009e80000100a00 */
[----:B------:R4:W-:Y:S04]  /*239a0*/  STL.64 [R1+0x1b8], R10 ;  /* 0x0001b80a01007387 */ /* 0x0009e80000100a00 */
[----:B-1----:R-:W2:Y:S04]  /*239b0*/  LDL.LU.64 R26, [R1+0x38] ;  /* 0x00003800011a7983 */ /* 0x002ea80000300a00 */
[----:B----4-:R-:W4:Y:S04]  /*239c0*/  LDL.LU R8, [R1+0x70] ;  /* 0x0000700001087983 */ /* 0x010f280000300800 */
        /* <DEDUP_REMOVED lines=8> */
[----:B------:R-:W4:Y:S01]  /*23a50*/  LDL.LU R11, [R1+0x9c] ;  /* 0x00009c00010b7983 */ /* 0x000f220000300800 */
[----:B---3--:R-:W-:Y:S03]  /*23a60*/  HMMA.1688.F32.TF32 R4, R12, R18, R4 ;  /* 0x000000120c04723c */ /* 0x008fe60000081004 */
[----:B----4-:R1:W-:Y:S04]  /*23a70*/  STL.64 [R1+0x1098], R10 ;  /* 0x0010980a01007387 */ /* 0x0103e80000100a00 */
[----:B--2---:R-:W-:Y:S01]  /*23a80*/  STL.64 [R1+0x1090], R8 ;  /* 0x0010900801007387 */ /* 0x004fe20000100a00 */
[----:B-1----:R-:W-:-:S02]  /*23a90*/  IMAD.MOV.U32 R10, RZ, RZ, R0 ;  /* 0x000000ffff0a7224 */ /* 0x002fc400078e0000 */
[----:B------:R-:W-:Y:S01]  /*23aa0*/  IMAD.MOV.U32 R11, RZ, RZ, R28 ;  /* 0x000000ffff0b7224 */ /* 0x000fe200078e001c */
[----:B------:R-:W2:Y:S04]  /*23ab0*/  LDL.LU R0, [R1+0x1174] ;  /* 0x0011740001007983 */ /* 0x000ea80000300800 */
[----:B------:R-:W3:Y:S04]  /*23ac0*/  LDL.LU R28, [R1+0x1170] ;  /* 0x00117000011c7983 */ /* 0x000ee80000300800 */
[----:B------:R1:W-:Y:S04]  /*23ad0*/  STL.64 [R1+0x270], R4 ;  /* 0x0002700401007387 */ /* 0x0003e80000100a00 */
[----:B------:R4:W-:Y:S01]  /*23ae0*/  STL.64 [R1+0x278], R6 ;  /* 0x0002780601007387 */ /* 0x0009e20000100a00 */
[----:B-1----:R-:W-:-:S03]  /*23af0*/  MOV R5, R18 ;  /* 0x0000001200057202 */ /* 0x002fc60000000f00 */
[----:B----4-:R-:W4:Y:S01]  /*23b00*/  LDL.LU.64 R6, [R1+0x1168] ;  /* 0x0011680001067983 */ /* 0x010f220000300a00 */
        /* <DEDUP_REMOVED lines=19> */
[----:B------:R-:W-:-:S03]  /*23c40*/  IMAD.MOV.U32 R16, RZ, RZ, R27 ;  /* 0x000000ffff107224 */ /* 0x000fc600078e001b */
[----:B--2---:R-:W-:Y:S01]  /*23c50*/  MOV R10, R17 ;  /* 0x00000011000a7202 */ /* 0x004fe20000000f00 */
[----:B------:R-:W-:Y:S01]  /*23c60*/  IMAD.MOV.U32 R11, RZ, RZ, R16 ;  /* 0x000000ffff0b7224 */ /* 0x000fe200078e0010 */
        /* <DEDUP_REMOVED lines=17> */
[----:B------:R-:W4:Y:S01]  /*23d80*/  LDL.LU R19, [R1+0x11c] ;  /* 0x00011c0001137983 */ /* 0x000f220000300800 */
[----:B------:R-:W-:-:S02]  /*23d90*/  IMAD.MOV.U32 R10, RZ, RZ, R9 ;  /* 0x000000ffff0a7224 */ /* 0x000fc400078e0009 */
[----:B------:R-:W-:Y:S01]  /*23da0*/  IMAD.MOV.U32 R11, RZ, RZ, R8 ;  /* 0x000000ffff0b7224 */ /* 0x000fe200078e0008 */
        /* <DEDUP_REMOVED lines=8> */
[----:B----4-:R-:W-:-:S15]  /*23e30*/  HMMA.1688.F32.TF32 R16, R12, R6, R16 ;  /* 0x000000060c10723c */ /* 0x010fde0000081010 */
[----:B------:R-:W-:-:S04]  /*23e40*/  NOP ;  /* 0x0000000000007918 */ /* 0x000fc80000000000 */
[----:B------:R-:W-:Y:S04]  /*23e50*/  STL.64 [R1+0x230], R16 ;  /* 0x0002301001007387 */ /* 0x000fe80000100a00 */
[----:B------:R1:W-:Y:S04]  /*23e60*/  STL.64 [R1+0x238], R18 ;  /* 0x0002381201007387 */ /* 0x0003e80000100a00 */
[----:B-1----:R-:W2:Y:S04]  /*23e70*/  LDL.LU.64 R18, [R1+0x1138] ;  /* 0x0011380001127983 */ /* 0x002ea80000300a00 */
[----:B------:R-:W2:Y:S04]  /*23e80*/  LDL.LU.64 R16, [R1+0x1130] ;  /* 0x0011300001107983 */ /* 0x000ea80000300a00 */
        /* <DEDUP_REMOVED lines=9> */
[----:B------:R-:W4:Y:S01]  /*23f20*/  LDL.LU R6, [R1+0xb8] ;  /* 0x0000b80001067983 */ /* 0x000f220000300800 */
[----:B---3--:R-:W-:-:S03]  /*23f30*/  MOV R7, R28 ;  /* 0x0000001c00077202 */ /* 0x008fc60000000f00 */
[----:B------:R-:W3:Y:S01]  /*23f40*/  LDL.LU R28, [R1+0x112c] ;  /* 0x00112c00011c7983 */ /* 0x000ee20000300800 */
[----:B------:R-:W-:Y:S03]  /*23f50*/  HMMA.1688.F32.TF32 R16, R12, R22, R16 ;  /* 0x000000160c10723c */ /* 0x000fe60000081010 */
[----:B----4-:R-:W-:Y:S04]  /*23f60*/  STL.64 [R1+0x10d0], R6 ;  /* 0x0010d00601007387 */ /* 0x010fe80000100a00 */
[----:B--2---:R1:W-:Y:S04]  /*23f70*/  STL.64 [R1+0x10c8], R4 ;  /* 0x0010c80401007387 */ /* 0x0043e80000100a00 */
[----:B-1----:R-:W2:Y:S04]  /*23f80*/  LDL.LU R4, [R1+0xc0] ;  /* 0x0000c00001047983 */ /* 0x002ea80000300800 */
[----:B------:R-:W2:Y:S04]  /*23f90*/  LDL.LU R5, [R1+0xc4] ;  /* 0x0000c40001057983 */ /* 0x000ea80000300800 */
[----:B------:R-:W4:Y:S04]  /*23fa0*/  LDL.LU R6, [R1+0xc8] ;  /* 0x0000c80001067983 */ /* 0x000f280000300800 */
[----:B------:R-:W4:Y:S01]  /*23fb0*/  LDL.LU R7, [R1+0xcc] ;  /* 0x0000cc0001077983 */ /* 0x000f220000300800 */
[----:B------:R-:W-:-:S02]  /*23fc0*/  IMAD.MOV.U32 R9, RZ, RZ, R22 ;  /* 0x000000ffff097224 */ /* 0x000fc400078e0016 */
[----:B------:R-:W-:Y:S01]  /*23fd0*/  IMAD.MOV.U32 R8, RZ, RZ, R23 ;  /* 0x000000ffff087224 */ /* 0x000fe200078e0017 */
[----:B----4-:R-:W-:Y:S04]  /*23fe0*/  STL.64 [R1+0x10e8], R6 ;  /* 0x0010e80601007387 */ /* 0x010fe80000100a00 */
[----:B--2---:R1:W-:Y:S04]  /*23ff0*/  STL.64 [R1+0x10e0], R4 ;  /* 0x0010e00401007387 */ /* 0x0043e80000100a00 */
[----:B-1----:R-:W2:Y:S04]  /*24000*/  LDL.LU R4, [R1+0xd0] ;  /* 0x0000d00001047983 */ /* 0x002ea80000300800 */
[----:B------:R-:W2:Y:S04]  /*24010*/  LDL.LU R5, [R1+0xd4] ;  /* 0x0000d40001057983 */ /* 0x000ea80000300800 */
[----:B------:R-:W2:Y:S01]  /*24020*/  LDL.LU R6, [R1+0xd8] ;  /* 0x0000d80001067983 */ /* 0x000ea20000300800 */
[----:B---3--:R-:W-:-:S03]  /*24030*/  IMAD.MOV.U32 R7, RZ, RZ, R28 ;  /* 0x000000ffff077224 */ /* 0x008fc600078e001c */
[----:B------:R-:W3:Y:S04]  /*24040*/  LDL.LU R28, [R1+0x1128] ;  /* 0x00112800011c7983 */ /* 0x000ee80000300800 */
[----:B------:R-:W-:Y:S04]  /*24050*/  STL.64 [R1+0x220], R16 ;  /* 0x0002201001007387 */ /* 0x000fe80000100a00 */
[----:B------:R1:W-:Y:S04]  /*24060*/  STL.64 [R1+0x228], R18 ;  /* 0x0002281201007387 */ /* 0x0003e80000100a00 */
[----:B-1----:R-:W4:Y:S04]  /*24070*/  LDL.LU.64 R18, [R1+0x1120] ;  /* 0x0011200001127983 */ /* 0x002f280000300a00 */
[----:B------:R-:W4:Y:S04]  /*24080*/  LDL.LU.64 R16, [R1+0x1118] ;  /* 0x0011180001107983 */ /* 0x000f280000300a00 */
[----:B------:R-:W2:Y:S02]  /*24090*/  LDL.LU.64 R22, [R1+0x1110] ;  /* 0x0011100001167983 */ /* 0x000ea40000300a00 */
        /* <DEDUP_REMOVED lines=12> */
[----:B------:R-:W-:Y:S02]  /*24160*/  IMAD.MOV.U32 R15, RZ, RZ, R8 ;  /* 0x000000ffff0f7224 */ /* 0x000fe400078e0008 */
[----:B----4-:R-:W-:Y:S01]  /*24170*/  HMMA.1688.F32.TF32 R8, R16, R10, R4 ;  /* 0x0000000a1008723c */ /* 0x010fe20000081004 */
[----:B------:R-:W4:Y:S04]  /*24180*/  LDL.LU.64 R6, [R1+0x10e8] ;  /* 0x0010e80001067983 */ /* 0x000f280000300a00 */
[----:B------:R-:W4:-:S14]  /*24190*/  LDL.LU.64 R4, [R1+0x10e0] ;  /* 0x0010e00001047983 */ /* 0x000f1c0000300a00 */
[----:B------:R-:W-:Y:S04]  /*241a0*/  STL.64 [R1+0x190], R8 ;  /* 0x0001900801007387 */ /* 0x000fe80000100a00 */
[----:B------:R1:W-:Y:S04]  /*241b0*/  STL.64 [R1+0x198], R10 ;  /* 0x0001980a01007387 */ /* 0x0003e80000100a00 */
[----:B-1----:R-:W4:Y:S02]  /*241c0*/  LDL.LU.64 R10, [R1+0x10d8] ;  /* 0x0010d800010a7983 */ /* 0x002f240000300a00 */
[----:B----4-:R-:W-:Y:S02]  /*241d0*/  HMMA.1688.F32.TF32 R8, R16, R10, R4 ;  /* 0x0000000a1008723c */ /* 0x010fe40000081004 */
[----:B------:R-:W4:Y:S04]  /*241e0*/  LDL.LU.64 R6, [R1+0x10d0] ;  /* 0x0010d00001067983 */ /* 0x000f280000300a00 */
[----:B------:R-:W4:-:S13]  /*241f0*/  LDL.LU.64 R4, [R1+0x10c8] ;  /* 0x0010c80001047983 */ /* 0x000f1a0000300a00 */
        /* <DEDUP_REMOVED lines=10> */
[----:B------:R-:W4:-:S15]  /*242a0*/  LDL.LU.64 R6, [R1+0x10a0] ;  /* 0x0010a00001067983 */ /* 0x000f1e0000300a00 */
[----:B------:R-:W-:Y:S02]  /*242b0*/  NOP ;  /* 0x0000000000007918 */ /* 0x000fe40000000000 */
[----:B------:R-:W-:Y:S04]  /*242c0*/  STL.64 [R1+0x1d0], R8 ;  /* 0x0001d00801007387 */ /* 0x000fe80000100a00 */
[----:B------:R1:W-:Y:S04]  /*242d0*/  STL.64 [R1+0x1d8], R10 ;  /* 0x0001d80a01007387 */ /* 0x0003e80000100a00 */
[----:B-1----:R-:W4:Y:S04]  /*242e0*/  LDL.LU.64 R10, [R1+0x1098] ;  /* 0x00109800010a7983 */ /* 0x002f280000300a00 */
[----:B------:R-:W4:Y:S02]  /*242f0*/  LDL.LU.64 R8, [R1+0x1090] ;  /* 0x0010900001087983 */ /* 0x000f240000300a00 */
[----:B----4-:R-:W-:Y:S02]  /*24300*/  HMMA.1688.F32.TF32 R4, R16, R6, R8 ;  /* 0x000000061004723c */ /* 0x010fe40000081008 */
[----:B------:R-:W4:Y:S04]  /*24310*/  LDL.LU.64 R10, [R1+0x1088] ;  /* 0x00108800010a7983 */ /* 0x000f280000300a00 */
[----:B------:R-:W4:-:S13]  /*24320*/  LDL.LU.64 R8, [R1+0x1080] ;  /* 0x0010800001087983 */ /* 0x000f1a0000300a00 */
[----:B------:R-:W-:Y:S04]  /*24330*/  STL.64 [R1+0x1c0], R4 ;  /* 0x0001c00401007387 */ /* 0x000fe80000100a00 */
[----:B------:R1:W-:Y:S04]  /*24340*/  STL.64 [R1+0x1c8], R6 ;  /* 0x0001c80601007387 */ /* 0x0003e80000100a00 */
[----:B-1----:R-:W2:Y:S04]  /*24350*/  LDL.LU.64 R6, [R1+0x1078] ;  /* 0x0010780001067983 */ /* 0x002ea80000300a00 */
[----:B------:R-:W2:Y:S02]  /*24360*/  LDL.LU.64 R4, [R1+0x1070] ;  /* 0x0010700001047983 */ /* 0x000ea40000300a00 */
[C---:B--2---:R-:W-:Y:S02]  /*24370*/  HMMA.1688.F32.TF32 R12, R16.reuse, R14, R4 ;  /* 0x0000000e100c723c */ /* 0x044fe40000081004 */
[----:B------:R-:W2:Y:S04]  /*24380*/  LDL.LU.64 R6, [R1+0x1068] ;  /* 0x0010680001067983 */ /* 0x000ea80000300a00 */
[----:B------:R-:W2:Y:S02]  /*24390*/  LDL.LU.64 R4, [R1+0x1060] ;  /* 0x0010600001047983 */ /* 0x000ea40000300a00 */
[C---:B----4-:R-:W-:Y:S02]  /*243a0*/  HMMA.1688.F32.TF32 R8, R16.reuse, R22, R8 ;  /* 0x000000161008723c */ /* 0x050fe40000081008 */
[----:B---3--:R-:W-:Y:S09]  /*243b0*/  LDSM.16.M88.4 R20, [R28+UR9+0x84180] ;  /* 0x084180091c14783b */ /* 0x008ff20008000200 */
[----:B------:R-:W-:Y:S04]  /*243c0*/  STL.64 [R1+0xeb8], R14 ;  /* 0x000eb80e01007387 */ /* 0x000fe80000100a00 */
[----:B------:R-:W-:Y:S04]  /*243d0*/  STL.64 [R1+0xeb0], R12 ;  /* 0x000eb00c01007387 */ /* 0x000fe80000100a00 */
[----:B------:R-:W-:Y:S04]  /*243e0*/  STL.64 [R1+0xea8], R10 ;  /* 0x000ea80a01007387 */ /* 0x000fe80000100a00 */
[----:B------:R-:W-:Y:S04]  /*243f0*/  STL.64 [R1+0xea0], R8 ;  /* 0x000ea00801007387 */ /* 0x000fe80000100a00 */
[----:B------:R-:W1:Y:S04]  /*24400*/  LDSM.16.M88.4 R8, [R28+UR9+0x80180] ;  /* 0x080180091c08783b */ /* 0x000e680008000200 */
        /* <DEDUP_REMOVED lines=11> */
[----:B------:R-:W2:Y:S04]  /*244c0*/  LDSM.16.M88.4 R8, [R28+UR9+0x86180] ;  /* 0x086180091c08783b */ /* 0x000ea80008000200 */
[----:B------:R-:W-:Y:S04]  /*244d0*/  STL.64 [R1+0x30], R20 ;  /* 0x0000301401007387 */ /* 0x000fe80000100a00 */
[----:B------:R-:W-:Y:S04]  /*244e0*/  STL.64 [R1+0x38], R22 ;  /* 0x0000381601007387 */ /* 0x000fe80000100a00 */
[----:B------:R-:W3:Y:S04]  /*244f0*/  LDSM.16.M88.4 R20, [R28+UR9+0x8c180] ;  /* 0x08c180091c14783b */ /* 0x000ee80008000200 */
[----:B-1----:R-:W-:Y:S04]  /*24500*/  STL.64 [R1+0x40], R16 ;  /* 0x0000401001007387 */ /* 0x002fe80000100a00 */
[----:B--2---:R-:W-:Y:S04]  /*24510*/  STL.64 [R1+0x20], R8 ;  /* 0x0000200801007387 */ /* 0x004fe80000100a00 */
[----:B------:R-:W-:Y:S04]  /*24520*/  STL.64 [R1+0x28], R10 ;  /* 0x0000280a01007387 */ /* 0x000fe80000100a00 */
[----:B------:R-:W-:Y:S04]  /*24530*/  STL.64 [R1+0x48], R18 ;  /* 0x0000481201007387 */ /* 0x000fe80000100a00 */
[----:B------:R1:W-:Y:S04]  /*24540*/  STL.64 [R1+0x1050], R16 ;  /* 0x0010501001007387 */ /* 0x0003e80000100a00 */
[----:B------:R-:W2:Y:S04]  /*24550*/  LDSM.16.M88.4 R8, [R28+UR9+0x8a180] ;  /* 0x08a180091c08783b */ /* 0x000ea80008000200 */
[----:B-1----:R-:W4:Y:S04]  /*24560*/  LDL.64 R16, [R1+0x50] ;  /* 0x0000500001107983 */ /* 0x002f280000100a00 */
[----:B---3--:R-:W-:Y:S04]  /*24570*/  STL [R1+0xe90], R22 ;  /* 0x000e901601007387 */ /* 0x008fe80000100800 */
[----:B------:R-:W-:Y:S04]  /*24580*/  STL.64 [R1+0x18], R14 ;  /* 0x0000180e01007387 */ /* 0x000fe80000100a00 */
[----:B------:R1:W-:Y:S04]  /*24590*/  STL.64 [R1+0x1058], R12 ;  /* 0x0010580c01007387 */ /* 0x0003e80000100a00 */
[----:B-1----:R-:W4:Y:S04]  /*245a0*/  LDL.LU R12, [R1+0x350] ;  /* 0x00035000010c7983 */ /* 0x002f280000300800 */
[----:B------:R-:W4:Y:S04]  /*245b0*/  LDL.LU R13, [R1+0x354] ;  /* 0x00035400010d7983 */ /* 0x000f280000300800 */
[----:B------:R-:W4:Y:S04]  /*245c0*/  LDL.LU R14, [R1+0x358] ;  /* 0x00035800010e7983 */ /* 0x000f280000300800 */
[----:B------:R-:W4:Y:S04]  /*245d0*/  LDL.LU R15, [R1+0x35c] ;  /* 0x00035c00010f7983 */ /* 0x000f280000300800 */
[----:B------:R-:W-:Y:S04]  /*245e0*/  STL [R1+0xe8c], R23 ;  /* 0x000e8c1701007387 */ /* 0x000fe80000100800 */
[----:B------:R1:W-:Y:S04]  /*245f0*/  STL.64 [R1+0x1030], R20 ;  /* 0x0010301401007387 */ /* 0x0003e80000100a00 */
[----:B-1----:R-:W3:Y:S04]  /*24600*/  LDL.LU R20, [R1+0x330] ;  /* 0x0003300001147983 */ /* 0x002ee80000300800 */
[----:B------:R-:W3:Y:S04]  /*24610*/  LDL.LU R21, [R1+0x334] ;  /* 0x0003340001157983 */ /* 0x000ee80000300800 */
[----:B------:R-:W2:Y:S04]  /*24620*/  LDL.LU R22, [R1+0x338] ;  /* 0x0003380001167983 */ /* 0x000ea80000300800 */
[----:B------:R-:W2:Y:S04]  /*24630*/  LDL.LU R23, [R1+0x33c] ;  /* 0x00033c0001177983 */ /* 0x000ea80000300800 */
[----:B--2---:R1:W-:Y:S02]  /*24640*/  STL.64 [R1+0x1048], R22 ;  /* 0x0010481601007387 */ /* 0x0043e40000100a00 */
[----:B-1----:R-:W-:Y:S01]  /*24650*/  MOV R22, R25 ;  /* 0x0000001900167202 */ /* 0x002fe20000000f00 */
[----:B------:R-:W-:-:S02]  /*24660*/  IMAD.MOV.U32 R23, RZ, RZ, R24 ;  /* 0x000000ffff177224 */ /* 0x000fc400078e0018 */
[----:B------:R-:W1:Y:S04]  /*24670*/  LDSM.16.M88.4 R24, [R28+UR9+0x8e180] ;  /* 0x08e180091c18783b */ /* 0x000e680008000200 */
[----:B---3--:R2:W-:Y:S04]  /*24680*/  STL.64 [R1+0x1040], R20 ;  /* 0x0010401401007387 */ /* 0x0085e80000100a00 */
[----:B--2---:R-:W2:Y:S04]  /*24690*/  LDL.LU R20, [R1+0x340] ;  /* 0x0003400001147983 */ /* 0x004ea80000300800 */
[----:B------:R-:W2:Y:S04]  /*246a0*/  LDL.LU R21, [R1+0x344] ;  /* 0x0003440001157983 */ /* 0x000ea80000300800 */
[----:B------:R-:W-:Y:S04]  /*246b0*/  STL.64 [R1+0x8], R10 ;  /* 0x0000080a01007387 */ /* 0x000fe80000100a00 */
[----:B-1----:R-:W-:Y:S04]  /*246c0*/  STL.64 [R1+0x1000], R26 ;  /* 0x0010001a01007387 */ /* 0x002fe80000100a00 */
[----:B------:R1:W-:Y:S04]  /*246d0*/  STL.64 [R1+0xff8], R24 ;  /* 0x000ff81801007387 */ /* 0x0003e80000100a00 */
[----:B-1----:R-:W3:Y:S04]  /*246e0*/  LDL.LU R24, [R1+0x310] ;  /* 0x0003100001187983 */ /* 0x002ee80000300800 */
[----:B------:R-:W3:Y:S04]  /*246f0*/  LDL.LU R25, [R1+0x314] ;  /* 0x0003140001197983 */ /* 0x000ee80000300800 */
[----:B------:R-:W2:Y:S04]  /*24700*/  LDL.LU R26, [R1+0x318] ;  /* 0x00031800011a7983 */ /* 0x000ea80000300800 */
[----:B------:R-:W2:Y:S01]  /*24710*/  LDL.LU R27, [R1+0x31c] ;  /* 0x00031c00011b7983 */ /* 0x000ea20000300800 */
[----:B----4-:R-:W-:Y:S03]  /*24720*/  HMMA.1688.F32.TF32 R12, R4, R16, R12 ;  /* 0x00000010040c723c */ /* 0x010fe6000008100c */
[----:B--2---:R-:W-:Y:S04]  /*24730*/  STL.64 [R1+0x1028], R26 ;  /* 0x0010281a01007387 */ /* 0x004fe80000100a00 */
[----:B---3--:R1:W-:Y:S04]  /*24740*/  STL.64 [R1+0x1020], R24 ;  /* 0x0010201801007387 */ /* 0x0083e80000100a00 */
[----:B-1----:R-:W2:Y:S04]  /*24750*/  LDL.LU.64 R24, [R1+0x20] ;  /* 0x0000200001187983 */ /* 0x002ea80000300a00 */
[----:B--2---:R1:W-:Y:S04]  /*24760*/  STL.64 [R1+0x1038], R24 ;  /* 0x0010381801007387 */ /* 0x0043e80000100a00 */
[----:B-1----:R-:W2:Y:S04]  /*24770*/  LDL.64 R24, [R1+0x30] ;  /* 0x0000300001187983 */ /* 0x002ea80000100a00 */
[----:B------:R-:W-:Y:S04]  /*24780*/  STL [R1+0x8a8], R28 ;  /* 0x0008a81c01007387 */ /* 0x000fe80000100800 */
[----:B------:R1:W-:Y:S04]  /*24790*/  STL.64 [R1+0x180], R12 ;  /* 0x0001800c01007387 */ /* 0x0003e80000100a00 */
[----:B------:R3:W-:Y:S04]  /*247a0*/  STL.64 [R1+0x188], R14 ;  /* 0x0001880e01007387 */ /* 0x0007e80000100a00 */
[----:B-1----:R-:W4:Y:S01]  /*247b0*/  LDL.LU.64 R12, [R1+0x1058] ;  /* 0x00105800010c7983 */ /* 0x002f220000300a00 */
[----:B---3--:R-:W-:-:S02]  /*247c0*/  IMAD.MOV.U32 R15, RZ, RZ, R16 ;  /* 0x000000ffff0f7224 */ /* 0x008fc400078e0010 */
[----:B------:R-:W-:Y:S02]  /*247d0*/  IMAD.MOV.U32 R14, RZ, RZ, R17 ;  /* 0x000000ffff0e7224 */ /* 0x000fe400078e0011 */
[----:B------:R-:W3:Y:S02]  /*247e0*/  LDL.LU.64 R16, [R1+0x1050] ;  /* 0x0010500001107983 */ /* 0x000ee40000300a00 */
[----:B---3--:R-:W-:-:S15]  /*247f0*/  HMMA.1688.F32.TF32 R20, R4, R16, R20 ;  /* 0x000000100414723c */ /* 0x008fde0000081014 */
[----:B------:R-:W-:-:S04]  /*24800*/  NOP ;  /* 0x0000000000007918 */ /* 0x000fc80000000000 */
[----:B------:R-:W-:Y:S04]  /*24810*/  STL.64 [R1+0x170], R20 ;  /* 0x0001701401007387 */ /* 0x000fe80000100a00 */
[----:B------:R1:W-:Y:S04]  /*24820*/  STL.64 [R1+0x178], R22 ;  /* 0x0001781601007387 */ /* 0x0003e80000100a00 */
[----:B-1----:R-:W3:Y:S04]  /*24830*/  LDL.LU.64 R22, [R1+0x1048] ;  /* 0x0010480001167983 */ /* 0x002ee80000300a00 */
[----:B------:R-:W3:Y:S04]  /*24840*/  LDL.LU.64 R20, [R1+0x1040] ;  /* 0x0010400001147983 */ /* 0x000ee80000300a00 */
[----:B------:R1:W-:Y:S01]  /*24850*/  STL.64 [R1+0xfd8], R16 ;  /* 0x000fd81001007387 */ /* 0x0003e20000100a00 */
[----:B--2---:R-:W-:Y:S01]  /*24860*/  IMAD.MOV.U32 R11, RZ, RZ, R24 ;  /* 0x000000ffff0b7224 */ /* 0x004fe200078e0018 */
[----:B------:R-:W-:-:S02]  /*24870*/  MOV R10, R25 ;  /* 0x00000019000a7202 */ /* 0x000fc40000000f00 */
[----:B-1----:R-:W2:Y:S04]  /*24880*/  LDL.LU R16, [R1+0x320] ;  /* 0x0003200001107983 */ /* 0x002ea80000300800 */
[----:B------:R-:W2:Y:S04]  /*24890*/  LDL.LU R17, [R1+0x324] ;  /* 0x0003240001117983 */ /* 0x000ea80000300800 */
[----:B------:R-:W2:Y:S01]  /*248a0*/  LDL.LU R18, [R1+0x328] ;  /* 0x0003280001127983 */ /* 0x000ea20000300800 */
[----:B---3--:R-:W-:Y:S03]  /*248b0*/  HMMA.1688.F32.TF32 R20, R4, R24, R20 ;  /* 0x000000180414723c */ /* 0x008fe60000081014 */
[----:B------:R-:W2:Y:S01]  /*248c0*/  LDL.LU.64 R24, [R1+0x1038] ;  /* 0x0010380001187983 */ /* 0x000ea20000300a00 */
[----:B------:R-:W-:-:S15]  /*248d0*/  IMAD.MOV.U32 R19, RZ, RZ, R2 ;  /* 0x000000ffff137224 */ /* 0x000fde00078e0002 */
[----:B------:R-:W-:Y:S04]  /*248e0*/  STL.64 [R1+0x160], R20 ;  /* 0x0001601401007387 */ /* 0x000fe80000100a00 */
[----:B------:R1:W-:Y:S02]  /*248f0*/  STL [R1+0x168], R22 ;  /* 0x0001681601007387 */ /* 0x0003e40000100800 */
[----:B-1----:R-:W-:Y:S02]  /*24900*/  IMAD.MOV.U32 R22, RZ, RZ, R23 ;  /* 0x000000ffff167224 */ /* 0x002fe400078e0017 */
[----:B------:R-:W3:Y:S04]  /*24910*/  LDL.LU.64 R20, [R1+0x1030] ;  /* 0x0010300001147983 */ /* 0x000ee80000300a00 */
[----:B------:R-:W-:Y:S04]  /*24920*/  STL [R1+0xe94], R22 ;  /* 0x000e941601007387 */ /* 0x000fe80000100800 */
[----:B------:R-:W4:Y:S01]  /*24930*/  LDL.LU.64 R26, [R1+0x1028] ;  /* 0x00102800011a7983 */ /* 0x000f220000300a00 */
[----:B--2---:R-:W-:Y:S01]  /*24940*/  HMMA.1688.F32.TF32 R16, R4, R24, R16 ;  /* 0x000000180410723c */ /* 0x004fe20000081010 */
[----:B------:R-:W-:-:S02]  /*24950*/  IMAD.MOV.U32 R28, RZ, RZ, R24 ;  /* 0x000000ffff1c7224 */ /* 0x000fc400078e0018 */
[----:B------:R-:W-:Y:S02]  /*24960*/  IMAD.MOV.U32 R23, RZ, RZ, R25 ;  /* 0x000000ffff177224 */ /* 0x000fe400078e0019 */
[----:B------:R-:W4:-:S14]  /*24970*/  LDL.LU.64 R24, [R1+0x1020] ;  /* 0x0010200001187983 */ /* 0x000f1c0000300a00 */
[----:B------:R-:W-:Y:S04]  /*24980*/  STL.64 [R1+0x150], R16 ;  /* 0x0001501001007387 */ /* 0x000fe80000100a00 */
[----:B------:R4:W-:Y:S01]  /*24990*/  STL [R1+0x158], R18 ;  /* 0x0001581201007387 */ /* 0x0009e20000100800 */
[----:B------:R-:W-:-:S05]  /*249a0*/  IMAD.MOV.U32 R2, RZ, RZ, R19 ;  /* 0x000000ffff027224 */ /* 0x000fca00078e0013 */
[----:B------:R-:W-:Y:S01]  /*249b0*/  STL [R1+0xe88], R2 ;  /* 0x000e880201007387 */ /* 0x000fe20000100800 */
[----:B----4-:R-:W-:-:S15]  /*249c0*/  HMMA.1688.F32.TF32 R16, R4, R12, R24 ;  /* 0x0000000c0410723c */ /* 0x010fde0000081018 */
[----:B------:R-:W-:-:S04]  /*249d0*/  NOP ;  /* 0x0000000000007918 */ /* 0x000fc80000000000 */
[----:B------:R-:W-:Y:S01]  /*249e0*/  IMAD.MOV.U32 R22, RZ, RZ, R18 ;  /* 0x000000ffff167224 */ /* 0x000fe200078e0012 */
[----:B------:R1:W-:Y:S04]  /*249f0*/  STL.64 [R1+0x140], R16 ;  /* 0x0001401001007387 */ /* 0x0003e80000100a00 */
[----:B------:R-:W-:Y:S04]  /*24a00*/  STL [R1+0x14c], R19 ;  /* 0x00014c1301007387 */ /* 0x000fe80000100800 */
[----:B------:R-:W-:Y:S04]  /*24a10*/  STL.64 [R1+0x1018], R22 ;  /* 0x0010181601007387 */ /* 0x000fe80000100a00 */
[----:B---3--:R2:W-:Y:S01]  /*24a20*/  STL.64 [R1+0x1010], R20 ;  /* 0x0010101401007387 */ /* 0x0085e20000100a00 */
[----:B-1----:R-:W-:Y:S01]  /*24a30*/  MOV R16, R15 ;  /* 0x0000000f00107202 */ /* 0x002fe20000000f00 */
[----:B------:R-:W-:-:S02]  /*24a40*/  IMAD.MOV.U32 R17, RZ, RZ, R14 ;  /* 0x000000ffff117224 */ /* 0x000fc400078e000e */
[----:B--2---:R-:W2:Y:S04]  /*24a50*/  LDL.LU R20, [R1+0x300] ;  /* 0x0003000001147983 */ /* 0x004ea80000300800 */
[----:B------:R-:W2:Y:S04]  /*24a60*/  LDL.LU R21, [R1+0x304] ;  /* 0x0003040001157983 */ /* 0x000ea80000300800 */
[----:B------:R-:W2:Y:S04]  /*24a70*/  LDL.LU R22, [R1+0x308] ;  /* 0x0003080001167983 */ /* 0x000ea80000300800 */
[----:B------:R-:W2:Y:S04]  /*24a80*/  LDL.LU R23, [R1+0x30c] ;  /* 0x00030c0001177983 */ /* 0x000ea80000300800 */
[----:B------:R1:W-:Y:S04]  /*24a90*/  STL.64 [R1+0xff0], R16 ;  /* 0x000ff01001007387 */ /* 0x0003e80000100a00 */
[----:B-1----:R-:W3:Y:S04]  /*24aa0*/  LDL.LU R16, [R1+0x200] ;  /* 0x0002000001107983 */ /* 0x002ee80000300800 */
[----:B------:R-:W3:Y:S04]  /*24ab0*/  LDL.LU R17, [R1+0x204] ;  /* 0x0002040001117983 */ /* 0x000ee80000300800 */
[----:B------:R-:W3:Y:S04]  /*24ac0*/  LDL.LU R18, [R1+0x208] ;  /* 0x0002080001127983 */ /* 0x000ee80000300800 */
[----:B------:R-:W3:Y:S04]  /*24ad0*/  LDL.LU R19, [R1+0x20c] ;  /* 0x00020c0001137983 */ /* 0x000ee80000300800 */
        /* <DEDUP_REMOVED lines=9> */
[----:B--2---:R-:W-:Y:S04]  /*24b70*/  STL.64 [R1+0xfb8], R14 ;  /* 0x000fb80e01007387 */ /* 0x004fe80000100a00 */
[----:B------:R1:W-:Y:S02]  /*24b80*/  STL.64 [R1+0xfb0], R12 ;  /* 0x000fb00c01007387 */ /* 0x0003e40000100a00 */
[----:B-1----:R-:W-:-:S02]  /*24b90*/  IMAD.MOV.U32 R12, RZ, RZ, R11 ;  /* 0x000000ffff0c7224 */ /* 0x002fc400078e000b */
[----:B------:R-:W-:-:S05]  /*24ba0*/  IMAD.MOV.U32 R13, RZ, RZ, R10 ;  /* 0x000000ffff0d7224 */ /* 0x000fca00078e000a */
[----:B------:R1:W-:Y:S04]  /*24bb0*/  STL.64 [R1+0xfd0], R12 ;  /* 0x000fd00c01007387 */ /* 0x0003e80000100a00 */
[----:B-1----:R-:W2:Y:S04]  /*24bc0*/  LDL.LU R12, [R1+0x2d0] ;  /* 0x0002d000010c7983 */ /* 0x002ea80000300800 */
[----:B------:R-:W2:Y:S04]  /*24bd0*/  LDL.LU R13, [R1+0x2d4] ;  /* 0x0002d400010d7983 */ /* 0x000ea80000300800 */
[----:B------:R-:W2:Y:S04]  /*24be0*/  LDL.LU R14, [R1+0x2d8] ;  /* 0x0002d800010e7983 */ /* 0x000ea80000300800 */
[----:B------:R-:W2:Y:S01]  /*24bf0*/  LDL.LU R15, [R1+0x2dc] ;  /* 0x0002dc00010f7983 */ /* 0x000ea20000300800 */
[----:B------:R-:W-:Y:S01]  /*24c00*/  HMMA.1688.F32.TF32 R20, R4, R8, R20 ;  /* 0x000000080414723c */ /* 0x000fe20000081014 */
[----:B------:R-:W-:-:S02]  /*24c10*/  IMAD.MOV.U32 R10, RZ, RZ, R3 ;  /* 0x000000ffff0a7224 */ /* 0x000fc400078e0003 */
        /* <DEDUP_REMOVED lines=8> */
[----:B-1----:R-:W2:Y:S04]  /*24ca0*/  LDL.LU.64 R22, [R1+0x1018] ;  /* 0x0010180001167983 */ /* 0x002ea80000300a00 */
[----:B------:R-:W4:Y:S04]  /*24cb0*/  LDL.LU.64 R20, [R1+0x1010] ;  /* 0x0010100001147983 */ /* 0x000f280000300a00 */
        /* <DEDUP_REMOVED lines=11> */
[----:B------:R-:W-:Y:S04]  /*24d70*/  STL.64 [R1+0x120], R24 ;  /* 0x0001201801007387 */ /* 0x000fe80000100a00 */
[----:B------:R1:W-:Y:S04]  /*24d80*/  STL.64 [R1+0x128], R26 ;  /* 0x0001281a01007387 */ /* 0x0003e80000100a00 */
[----:B-1----:R-:W4:Y:S04]  /*24d90*/  LDL.LU.64 R26, [R1+0x1000] ;  /* 0x00100000011a7983 */ /* 0x002f280000300a00 */
[----:B------:R-:W3:Y:S02]  /*24da0*/  LDL.LU.64 R24, [R1+0xff8] ;  /* 0x000ff80001187983 */ /* 0x000ee40000300a00 */
[----:B---3--:R-:W-:Y:S02]  /*24db0*/  HMMA.1688.F32.TF32 R4, R4, R24, R16 ;  /* 0x000000180404723c */ /* 0x008fe40000081010 */
[----:B------:R-:W3:-:S15]  /*24dc0*/  LDL.LU.64 R16, [R1+0xff0] ;  /* 0x000ff00001107983 */ /* 0x000ede0000300a00 */
[----:B------:R-:W-:Y:S02]  /*24dd0*/  NOP ;  /* 0x0000000000007918 */ /* 0x000fe40000000000 */
        /* <DEDUP_REMOVED lines=10> */
[----:B------:R3:W-:Y:S04]  /*24e80*/  STL [R1+0xf8], R18 ;  /* 0x0000f81201007387 */ /* 0x0007e80000100800 */
[----:B-1----:R-:W3:Y:S01]  /*24e90*/  LDL.LU.64 R16, [R1+0xfd8] ;  /* 0x000fd80001107983 */ /* 0x002ee20000300a00 */
[----:B------:R-:W-:Y:S01]  /*24ea0*/  IMAD.MOV.U32 R11, RZ, RZ, R3 ;  /* 0x000000ffff0b7224 */ /* 0x000fe200078e0003 */
[----:B------:R-:W-:-:S05]  /*24eb0*/  MOV R3, R19 ;  /* 0x0000001300037202 */ /* 0x000fca0000000f00 */
[----:B------:R-:W-:Y:S01]  /*24ec0*/  STL [R1+0xe58], R3 ;  /* 0x000e580301007387 */ /* 0x000fe20000100800 */
[----:B---3--:R-:W-:Y:S03]  /*24ed0*/  HMMA.1688.F32.TF32 R16, R4, R16, R12 ;  /* 0x000000100410723c */ /* 0x008fe6000008100c */
[----:B------:R-:W2:-:S15]  /*24ee0*/  LDL.LU.64 R12, [R1+0xfd0] ;  /* 0x000fd000010c7983 */ /* 0x000e9e0000300a00 */
[----:B------:R-:W-:Y:S01]  /*24ef0*/  NOP ;  /* 0x0000000000007918 */ /* 0x000fe20000000000 */
[----:B------:R1:W-:Y:S04]  /*24f00*/  STL.64 [R1+0xe0], R16 ;  /* 0x0000e01001007387 */ /* 0x0003e80000100a00 */
[----:B------:R3:W-:Y:S04]  /*24f10*/  STL.64 [R1+0xe8], R18 ;  /* 0x0000e81201007387 */ /* 0x0007e80000100a00 */
[----:B-1----:R-:W4:Y:S04]  /*24f20*/  LDL.LU R16, [R1+0x1c0] ;  /* 0x0001c00001107983 */ /* 0x002f280000300800 */
[----:B------:R-:W4:Y:S04]  /*24f30*/  LDL.LU R17, [R1+0x1c4] ;  /* 0x0001c40001117983 */ /* 0x000f280000300800 */
[----:B---3--:R-:W3:Y:S04]  /*24f40*/  LDL.LU R18, [R1+0x1c8] ;  /* 0x0001c80001127983 */ /* 0x008ee80000300800 */
[----:B------:R-:W3:Y:S01]  /*24f50*/  LDL.LU R19, [R1+0x1cc] ;  /* 0x0001cc0001137983 */ /* 0x000ee20000300800 */
[----:B--2---:R-:W-:-:S15]  /*24f60*/  HMMA.1688.F32.TF32 R12, R4, R12, R8 ;  /* 0x0000000c040c723c */ /* 0x004fde0000081008 */
[----:B------:R-:W-:-:S04]  /*24f70*/  NOP ;  /* 0x0000000000007918 */ /* 0x000fc80000000000 */
[----:B------:R-:W-:Y:S01]  /*24f80*/  IMAD.MOV.U32 R3, RZ, RZ, R15 ;  /* 0x000000ffff037224 */ /* 0x000fe200078e000f */
[----:B---3--:R-:W-:Y:S04]  /*24f90*/  STL.64 [R1+0xed8], R18 ;  /* 0x000ed81201007387 */ /* 0x008fe80000100a00 */
[----:B----4-:R-:W-:Y:S04]  /*24fa0*/  STL.64 [R1+0xed0], R16 ;  /* 0x000ed01001007387 */ /* 0x010fe80000100a00 */
[----:B------:R-:W2:Y:S04]  /*24fb0*/  LDL.LU.64 R10, [R1+0xfc8] ;  /* 0x000fc800010a7983 */ /* 0x000ea80000300a00 */
[----:B------:R-:W2:Y:S04]  /*24fc0*/  LDL.LU.64 R8, [R1+0xfc0] ;  /* 0x000fc00001087983 */ /* 0x000ea80000300a00 */
[----:B------:R-:W-:Y:S04]  /*24fd0*/  STL.64 [R1+0xd0], R12 ;  /* 0x0000d00c01007387 */ /* 0x000fe80000100a00 */
[----:B------:R1:W-:Y:S04]  /*24fe0*/  STL [R1+0xd8], R14 ;  /* 0x0000d80e01007387 */ /* 0x0003e80000100800 */
[----:B-1----:R-:W3:Y:S04]  /*24ff0*/  LDL.LU.64 R14, [R1+0xfb8] ;  /* 0x000fb800010e7983 */ /* 0x002ee80000300a00 */
[----:B------:R-:W3:Y:S01]  /*25000*/  LDL.LU.64 R12, [R1+0xfb0] ;  /* 0x000fb000010c7983 */ /* 0x000ee20000300a00 */
[----:B------:R-:W-:-:S02]  /*25010*/  IMAD.MOV.U32 R16, RZ, RZ, R28 ;  /* 0x000000ffff107224 */ /* 0x000fc400078e001c */
[----:B------:R-:W-:Y:S01]  /*25020*/  IMAD.MOV.U32 R17, RZ, RZ, R23 ;  /* 0x000000ffff117224 */ /* 0x000fe200078e0017 */
[----:B------:R-:W-:Y:S06]  /*25030*/  STL [R1+0xe5c], R3 ;  /* 0x000e5c0301007387 */ /* 0x000fec0000100800 */
[----:B---3--:R-:W-:-:S15]  /*25040*/  HMMA.1688.F32.TF32 R12, R4, R16, R12 ;  /* 0x00000010040c723c */ /* 0x008fde000008100c */
[----:B------:R-:W-:-:S04]  /*25050*/  NOP ;  /* 0x0000000000007918 */ /* 0x000fc80000000000 */
[----:B------:R1:W-:Y:S04]  /*25060*/  STL.64 [R1+0xc0], R12 ;  /* 0x0000c00c01007387 */ /* 0x0003e80000100a00 */
[----:B------:R-:W-:Y:S04]  /*25070*/  STL.64 [R1+0xc8], R14 ;  /* 0x0000c80e01007387 */ /* 0x000fe80000100a00 */
[----:B-1----:R-:W2:Y:S04]  /*25080*/  LDL.LU.64 R12, [R1+0xfa8] ;  /* 0x000fa800010c7983 */ /* 0x002ea80000300a00 */
[----:B------:R1:W-:Y:S04]  /*25090*/  STL.64 [R1+0xf80], R16 ;  /* 0x000f801001007387 */ /* 0x0003e80000100a00 */
[----:B-1----:R-:W3:Y:S04]  /*250a0*/  LDL.LU R16, [R1+0x280] ;  /* 0x0002800001107983 */ /* 0x002ee80000300800 */
[----:B------:R-:W3:Y:S04]  /*250b0*/  LDL.LU R17, [R1+0x284] ;  /* 0x0002840001117983 */ /* 0x000ee80000300800 */
[----:B------:R-:W3:Y:S04]  /*250c0*/  LDL.LU R18, [R1+0x288] ;  /* 0x0002880001127983 */ /* 0x000ee80000300800 */
[----:B------:R-:W3:Y:S01]  /*250d0*/  LDL.LU R19, [R1+0x28c] ;  /* 0x00028c0001137983 */ /* 0x000ee20000300800 */
[----:B--2---:R-:W-:-:S15]  /*250e0*/  HMMA.1688.F32.TF32 R8, R4, R12, R8 ;  /* 0x0000000c0408723c */ /* 0x004fde0000081008 */
[----:B------:R-:W-:-:S04]  /*250f0*/  NOP ;  /* 0x0000000000007918 */ /* 0x000fc80000000000 */
[----:B------:R1:W-:Y:S01]  /*25100*/  STL [R1+0xb4], R9 ;  /* 0x0000b40901007387 */ /* 0x0003e20000100800 */
[----:B------:R-:W-:-:S03]  /*25110*/  IMAD.MOV.U32 R23, RZ, RZ, R8 ;  /* 0x000000ffff177224 */ /* 0x000fc600078e0008 */
[----:B------:R-:W-:Y:S04]  /*25120*/  STL [R1+0xb8], R10 ;  /* 0x0000b80a01007387 */ /* 0x000fe80000100800 */
[----:B-1----:R-:W2:Y:S04]  /*25130*/  LDL.LU.64 R8, [R1+0xfa0] ;  /* 0x000fa00001087983 */ /* 0x002ea80000300a00 */
[----:B------:R1:W-:Y:S04]  /*25140*/  STL.64 [R1+0xf98], R12 ;  /* 0x000f980c01007387 */ /* 0x0003e80000100a00 */
[----:B-1----:R-:W2:Y:S04]  /*25150*/  LDL.LU R12, [R1+0x290] ;  /* 0x00029000010c7983 */ /* 0x002ea80000300800 */
[----:B------:R-:W2:Y:S04]  /*25160*/  LDL.LU R13, [R1+0x294] ;  /* 0x00029400010d7983 */ /* 0x000ea80000300800 */
[----:B------:R-:W2:Y:S04]  /*25170*/  LDL.LU R14, [R1+0x298] ;  /* 0x00029800010e7983 */ /* 0x000ea80000300800 */
[----:B------:R-:W2:Y:S01]  /*25180*/  LDL.LU R15, [R1+0x29c] ;  /* 0x00029c00010f7983 */ /* 0x000ea20000300800 */
[----:B------:R-:W-:Y:S01]  /*25190*/  IMAD.MOV.U32 R2, RZ, RZ, R11 ;  /* 0x000000ffff027224 */ /* 0x000fe200078e000b */
[----:B--2---:R-:W-:-:S15]  /*251a0*/  HMMA.1688.F32.TF32 R12, R4, R8, R12 ;  /* 0x00000008040c723c */ /* 0x004fde000008100c */
[----:B------:R-:W-:-:S04]  /*251b0*/  NOP ;  /* 0x0000000000007918 */ /* 0x000fc80000000000 */
[----:B------:R-:W-:Y:S04]  /*251c0*/  STL.64 [R1+0xa0], R12 ;  /* 0x0000a00c01007387 */ /* 0x000fe80000100a00 */
[----:B------:R3:W-:Y:S01]  /*251d0*/  STL [R1+0xa8], R14 ;  /* 0x0000a80e01007387 */ /* 0x0007e20000100800 */
[----:B------:R-:W-:Y:S02]  /*251e0*/  MOV R3, R15 ;  /* 0x0000000f00037202 */ /* 0x000fe40000000f00 */
[C---:B---3--:R-:W-:Y:S01]  /*251f0*/  HMMA.1688.F32.TF32 R12, R4.reuse, R20, R16 ;  /* 0x00000014040c723c */ /* 0x048fe20000081010 */
[----:B------:R1:W-:Y:S04]  /*25200*/  STL.64 [R1+0xf58], R8 ;  /* 0x000f580801007387 */ /* 0x0003e80000100a00 */
[----:B-1----:R-:W2:Y:S04]  /*25210*/  LDL.LU R8, [R1+0x1b0] ;  /* 0x0001b00001087983 */ /* 0x002ea80000300800 */
[----:B------:R-:W2:Y:S04]  /*25220*/  LDL.LU R9, [R1+0x1b4] ;  /* 0x0001b40001097983 */ /* 0x000ea80000300800 */
[----:B------:R-:W2:Y:S04]  /*25230*/  LDL.LU R10, [R1+0x1b8] ;  /* 0x0001b800010a7983 */ /* 0x000ea80000300800 */
[----:B------:R-:W2:Y:S04]  /*25240*/  LDL.LU R11, [R1+0x1bc] ;  /* 0x0001bc00010b7983 */ /* 0x000ea80000300800 */
[----:B------:R-:W3:Y:S04]  /*25250*/  LDL.LU R16, [R1+0x260] ;  /* 0x0002600001107983 */ /* 0x000ee80000300800 */
[----:B------:R1:W-:Y:S04]  /*25260*/  STL.64 [R1+0x90], R12 ;  /* 0x0000900c01007387 */ /* 0x0003e80000100a00 */
[----:B------:R4:W-:Y:S04]  /*25270*/  STL.64 [R1+0x98], R14 ;  /* 0x0000980e01007387 */ /* 0x0009e80000100a00 */
[----:B------:R-:W3:Y:S04]  /*25280*/  LDL.LU R17, [R1+0x264] ;  /* 0x0002640001117983 */ /* 0x000ee80000300800 */
[----:B------:R-:W2:Y:S04]  /*25290*/  LDL.LU R18, [R1+0x268] ;  /* 0x0002680001127983 */ /* 0x000ea80000300800 */
[----:B------:R-:W2:Y:S04]  /*252a0*/  LDL.LU R19, [R1+0x26c] ;  /* 0x00026c0001137983 */ /* 0x000ea80000300800 */
[----:B-1----:R-:W3:Y:S04]  /*252b0*/  LDL.LU R12, [R1+0x270] ;  /* 0x00027000010c7983 */ /* 0x002ee80000300800 */
[----:B------:R-:W3:Y:S04]  /*252c0*/  LDL.LU R13, [R1+0x274] ;  /* 0x00027400010d7983 */ /* 0x000ee80000300800 */
[----:B----4-:R-:W4:Y:S04]  /*252d0*/  LDL.LU R14, [R1+0x278] ;  /* 0x00027800010e7983 */ /* 0x010f280000300800 */
[----:B------:R-:W4:Y:S04]  /*252e0*/  LDL.LU R15, [R1+0x27c] ;  /* 0x00027c00010f7983 */ /* 0x000f280000300800 */
[----:B--2---:R-:W-:Y:S04]  /*252f0*/  STL.64 [R1+0xf90], R18 ;  /* 0x000f901201007387 */ /* 0x004fe80000100a00 */
[----:B---3--:R1:W-:Y:S04]  /*25300*/  STL.64 [R1+0xf88], R16 ;  /* 0x000f881001007387 */ /* 0x0083e80000100a00 */
[----:B-1----:R-:W4:Y:S04]  /*25310*/  LDL.LU.64 R16, [R1+0x50] ;  /* 0x0000500001107983 */ /* 0x002f280000300a00 */
[----:B------:R-:W-:Y:S04]  /*25320*/  STL.64 [R1+0xf50], R22 ;  /* 0x000f501601007387 */ /* 0x000fe80000100a00 */
[----:B------:R1:W-:Y:S04]  /*25330*/  STL.64 [R1+0xf48], R20 ;  /* 0x000f481401007387 */ /* 0x0003e80000100a00 */
[----:B-1----:R-:W2:Y:S04]  /*25340*/  LDL.LU R20, [R1+0x250] ;  /* 0x0002500001147983 */ /* 0x002ea80000300800 */
[----:B------:R-:W2:Y:S04]  /*25350*/  LDL.LU R21, [R1+0x254] ;  /* 0x0002540001157983 */ /* 0x000ea80000300800 */
[----:B------:R-:W3:Y:S04]  /*25360*/  LDL.LU R22, [R1+0x258] ;  /* 0x0002580001167983 */ /* 0x000ee80000300800 */
[----:B------:R-:W3:Y:S01]  /*25370*/  LDL.LU R23, [R1+0x25c] ;  /* 0x00025c0001177983 */ /* 0x000ee20000300800 */
[----:B------:R-:W-:Y:S03]  /*25380*/  HMMA.1688.F32.TF32 R4, R4, R24, R8 ;  /* 0x000000180404723c */ /* 0x000fe60000081008 */
[----:B---3--:R-:W-:Y:S04]  /*25390*/  STL.64 [R1+0xf78], R22 ;  /* 0x000f781601007387 */ /* 0x008fe80000100a00 */
[----:B--2---:R1:W-:Y:S04]  /*253a0*/  STL.64 [R1+0xf70], R20 ;  /* 0x000f701401007387 */ /* 0x0043e80000100a00 */
[----:B-1----:R-:W2:Y:S04]  /*253b0*/  LDL.LU.64 R20, [R1+0x40] ;  /* 0x0000400001147983 */ /* 0x002ea80000300a00 */
[----:B------:R-:W3:Y:S04]  /*253c0*/  LDL.LU R8, [R1+0x230] ;  /* 0x0002300001087983 */ /* 0x000ee80000300800 */
[----:B------:R-:W-:Y:S04]  /*253d0*/  STL.64 [R1+0x80], R4 ;  /* 0x0000800401007387 */ /* 0x000fe80000100a00 */
[----:B------:R-:W-:Y:S04]  /*253e0*/  STL.64 [R1+0x88], R6 ;  /* 0x0000880601007387 */ /* 0x000fe80000100a00 */
[----:B------:R-:W3:Y:S04]  /*253f0*/  LDL.LU R9, [R1+0x234] ;  /* 0x0002340001097983 */ /* 0x000ee80000300800 */
[----:B------:R-:W2:Y:S04]  /*25400*/  LDL.LU R10, [R1+0x238] ;  /* 0x00023800010a7983 */ /* 0x000ea80000300800 */
[----:B------:R-:W2:Y:S04]  /*25410*/  LDL.LU R11, [R1+0x23c] ;  /* 0x00023c00010b7983 */ /* 0x000ea80000300800 */
[----:B------:R-:W-:Y:S04]  /*25420*/  LDS R4, [R0+UR8+0x30400] ;  /* 0x0304000800047984 */ /* 0x000fe80008000800 */
[----:B------:R-:W-:Y:S04]  /*25430*/  LDS R6, [R0+UR8+0x32400] ;  /* 0x0324000800067984 */ /* 0x000fe80008000800 */
[----:B------:R-:W-:Y:S04]  /*25440*/  LDS R5, [R29+UR8+0x30400] ;  /* 0x030400081d057984 */ /* 0x000fe80008000800 */
[----:B------:R-:W4:Y:S02]  /*25450*/  LDS R7, [R29+UR8+0x32400] ;  /* 0x032400081d077984 */ /* 0x000f240008000800 */
[----:B----4-:R-:W-:Y:S02]  /*25460*/  HMMA.1688.F32.TF32 R12, R4, R16, R12 ;  /* 0x00000010040c723c */ /* 0x010fe4000008100c */
[----:B--2---:R-:W-:Y:S04]  /*25470*/  STL.64 [R1+0xf68], R10 ;  /* 0x000f680a01007387 */ /* 0x004fe80000100a00 */
[----:B---3--:R1:W-:Y:S04]  /*25480*/  STL.64 [R1+0xf60], R8 ;  /* 0x000f600801007387 */ /* 0x0083e80000100a00 */
        /* <DEDUP_REMOVED lines=140> */
[----:B------:R-:W-:Y:S04]  /*25d50*/  STL.64 [R1+0x1e0], R12 ;  /* 0x0001e00c01007387 */ /* 0x000fe80000100a00 */
[----:B------:R-:W-:Y:S04]  /*25d60*/  STL.64 [R1+0x1e8], R14 ;  /* 0x0001e80e01007387 */ /* 0x000fe80000100a00 */
[----:B------:R-:W-:Y:S04]  /*25d70*/  LDS R14, [R0+UR8+0x36400] ;  /* 0x03640008000e7984 */ /* 0x000fe80008000800 */
[----:B------:R-:W-:Y:S01]  /*25d80*/  LDS R12, [R0+UR8+0x34400] ;  /* 0x03440008000c7984 */ /* 0x000fe20008000800 */
[----:B---3--:R-:W-:Y:S01]  /*25d90*/  HMMA.1688.F32.TF32 R8, R4, R20, R8 ;  /* 0x000000140408723c */ /* 0x008fe20000081008 */
[----:B------:R-:W-:-:S05]  /*25da0*/  LOP3.LUT R21, R0, 0x20, RZ, 0x3c, !PT ;  /* 0x0000002000157812 */ /* 0x000fca00078e3cff */
[----:B------:R-:W-:Y:S04]  /*25db0*/  LDS R15, [R21+UR8+0x36400] ;  /* 0x03640008150f7984 */ /* 0x000fe80008000800 */
[----:B------:R-:W-:Y:S09]  /*25dc0*/  LDS R13, [R21+UR8+0x34400] ;  /* 0x03440008150d7984 */ /* 0x000ff20008000800 */
[----:B------:R-:W-:Y:S01]  /*25dd0*/  IMAD.MOV.U32 R29, RZ, RZ, R10 ;  /* 0x000000ffff1d7224 */ /* 0x000fe200078e000a */
[----:B------:R1:W-:Y:S01]  /*25de0*/  STL.64 [R1+0x1d0], R8 ;  /* 0x0001d00801007387 */ /* 0x0003e20000100a00 */
[----:B------:R-:W-:-:S02]  /*25df0*/  IMAD.MOV.U32 R28, RZ, RZ, R11 ;  /* 0x000000ffff1c7224 */ /* 0x000fc400078e000b */
[----:B-1----:R-:W-:Y:S01]  /*25e00*/  HMMA.1688.F32.TF32 R8, R4, R24, R16 ;  /* 0x000000180408723c */ /* 0x002fe20000081010 */
[----:B------:R1:W-:Y:S04]  /*25e10*/  STL.64 [R1+0xe98], R22 ;  /* 0x000e981601007387 */ /* 0x0003e80000100a00 */
[----:B------:R-:W-:Y:S04]  /*25e20*/  LDS R18, [R0+UR8+0x36600] ;  /* 0x0366000800127984 */ /* 0x000fe80008000800 */
[----:B------:R-:W-:Y:S04]  /*25e30*/  LDS R19, [R21+UR8+0x36600] ;  /* 0x0366000815137984 */ /* 0x000fe80008000800 */
[----:B------:R-:W-:Y:S04]  /*25e40*/  LDS R16, [R0+UR8+0x34600] ;  /* 0x0346000800107984 */ /* 0x000fe80008000800 */
[----:B------:R-:W-:Y:S04]  /*25e50*/  LDS R17, [R21+UR8+0x34600] ;  /* 0x0346000815117984 */ /* 0x000fe80008000800 */
[----:B------:R-:W-:Y:S04]  /*25e60*/  LDS R4, [R0+UR8+0x34000] ;  /* 0x0340000800047984 */ /* 0x000fe80008000800 */
[----:B------:R-:W-:Y:S04]  /*25e70*/  LDS R6, [R0+UR8+0x36000] ;  /* 0x0360000800067984 */ /* 0x000fe80008000800 */
[----:B------:R-:W-:Y:S04]  /*25e80*/  LDS R5, [R21+UR8+0x34000] ;  /* 0x0340000815057984 */ /* 0x000fe80008000800 */
[----:B------:R-:W-:Y:S04]  /*25e90*/  LDS R7, [R21+UR8+0x36000] ;  /* 0x0360000815077984 */ /* 0x000fe80008000800 */
[----:B-1----:R-:W2:Y:S04]  /*25ea0*/  LDL.64 R22, [R1+0x58] ;  /* 0x0000580001167983 */ /* 0x002ea80000100a00 */
[----:B------:R-:W-:Y:S04]  /*25eb0*/  STL [R1+0xdb4], R28 ;  /* 0x000db41c01007387 */ /* 0x000fe80000100800 */
[----:B------:R-:W-:Y:S04]  /*25ec0*/  STL [R1+0xdb0], R29 ;  /* 0x000db01d01007387 */ /* 0x000fe80000100800 */
        /* <DEDUP_REMOVED lines=17> */
[----:B-1----:R-:W3:Y:S04]  /*25fe0*/  LDL.LU.64 R18, [R1+0x18] ;  /* 0x0000180001127983 */ /* 0x002ee80000300a00 */
[----:B---3--:R1:W-:Y:S04]  /*25ff0*/  STL.64 [R1+0xe60], R18 ;  /* 0x000e601201007387 */ /* 0x0083e80000100a00 */
[----:B-1----:R-:W3:Y:S01]  /*26000*/  LDL.64 R18, [R1+0x38] ;  /* 0x0000380001127983 */ /* 0x002ee20000100a00 */
[----:B--2---:R-:W-:Y:S01]  /*26010*/  HMMA.1688.F32.TF32 R12, R4, R22, R8 ;  /* 0x00000016040c723c */ /* 0x004fe20000081008 */
[----:B------:R-:W-:-:S02]  /*26020*/  IMAD.MOV.U32 R9, RZ, RZ, R22 ;  /* 0x000000ffff097224 */ /* 0x000fc400078e0016 */
[----:B------:R-:W-:Y:S01]  /*26030*/  IMAD.MOV.U32 R8, RZ, RZ, R23 ;  /* 0x000000ffff087224 */ /* 0x000fe200078e0017 */
[----:B---3--:R1:W-:Y:S04]  /*26040*/  STL.64 [R1+0xe78], R18 ;  /* 0x000e781201007387 */ /* 0x0083e80000100a00 */
[----:B-1----:R-:W2:Y:S04]  /*26050*/  LDL.64 R18, [R1+0x48] ;  /* 0x0000480001127983 */ /* 0x002ea80000100a00 */
[----:B------:R-:W3:Y:S04]  /*26060*/  LDL.LU.64 R22, [R1+0xe98] ;  /* 0x000e980001167983 */ /* 0x000ee80000300a00 */
[----:B------:R1:W-:Y:S03]  /*26070*/  STL.64 [R1+0xe80], R8 ;  /* 0x000e800801007387 */ /* 0x0003e60000100a00 */
[----:B------:R-:W-:Y:S01]  /*26080*/  IMAD.MOV.U32 R25, RZ, RZ, R12 ;  /* 0x000000ffff197224 */ /* 0x000fe200078e000c */
[----:B------:R-:W-:Y:S01]  /*26090*/  MOV R24, R13 ;  /* 0x0000000d00187202 */ /* 0x000fe20000000f00 */
[----:B-1----:R-:W2:Y:S04]  /*260a0*/  LDL.LU R8, [R1+0x170] ;  /* 0x0001700001087983 */ /* 0x002ea80000300800 */
[----:B------:R-:W2:Y:S04]  /*260b0*/  LDL.LU R9, [R1+0x174] ;  /* 0x0001740001097983 */ /* 0x000ea80000300800 */
[----:B------:R-:W2:Y:S04]  /*260c0*/  LDL.LU R10, [R1+0x178] ;  /* 0x00017800010a7983 */ /* 0x000ea80000300800 */
[----:B------:R-:W2:Y:S04]  /*260d0*/  LDL.LU R11, [R1+0x17c] ;  /* 0x00017c00010b7983 */ /* 0x000ea80000300800 */
[----:B----4-:R-:W-:Y:S04]  /*260e0*/  STL.64 [R1+0xe38], R26 ;  /* 0x000e381a01007387 */ /* 0x010fe80000100a00 */
[----:B------:R1:W-:Y:S04]  /*260f0*/  STL.64 [R1+0xe30], R24 ;  /* 0x000e301801007387 */ /* 0x0003e80000100a00 */
[----:B-1----:R-:W4:Y:S04]  /*26100*/  LDL.LU R24, [R1+0x140] ;  /* 0x0001400001187983 */ /* 0x002f280000300800 */
[----:B------:R-:W4:Y:S01]  /*26110*/  LDL.LU R25, [R1+0x144] ;  /* 0x0001440001197983 */ /* 0x000f220000300800 */
[----:B---3--:R-:W-:-:S03]  /*26120*/  IMAD.MOV.U32 R26, RZ, RZ, R22 ;  /* 0x000000ffff1a7224 */ /* 0x008fc600078e0016 */
[----:B------:R-:W3:Y:S04]  /*26130*/  LDL.LU R22, [R1+0xe94] ;  /* 0x000e940001167983 */ /* 0x000ee80000300800 */
[----:B------:R-:W2:Y:S01]  /*26140*/  LDL.LU R27, [R1+0x14c] ;  /* 0x00014c00011b7983 */ /* 0x000ea20000300800 */
[----:B------:R-:W-:Y:S02]  /*26150*/  IMAD.MOV.U32 R12, RZ, RZ, R23 ;  /* 0x000000ffff0c7224 */ /* 0x000fe400078e0017 */
[----:B------:R-:W-:Y:S01]  /*26160*/  IMAD.MOV.U32 R21, RZ, RZ, R14 ;  /* 0x000000ffff157224 */ /* 0x000fe200078e000e */
[----:B--2---:R-:W-:Y:S04]  /*26170*/  STL.64 [R1+0xe70], R26 ;  /* 0x000e701a01007387 */ /* 0x004fe80000100a00 */
[----:B----4-:R1:W-:Y:S04]  /*26180*/  STL.64 [R1+0xe68], R24 ;  /* 0x000e681801007387 */ /* 0x0103e80000100a00 */
[----:B-1----:R-:W2:Y:S04]  /*26190*/  LDL.LU R24, [R1+0x160] ;  /* 0x0001600001187983 */ /* 0x002ea80000300800 */
[----:B------:R-:W2:Y:S04]  /*261a0*/  LDL.LU R25, [R1+0x164] ;  /* 0x0001640001197983 */ /* 0x000ea80000300800 */
[----:B------:R-:W2:Y:S01]  /*261b0*/  LDL.LU R26, [R1+0x168] ;  /* 0x00016800011a7983 */ /* 0x000ea20000300800 */
[----:B---3--:R-:W-:-:S03]  /*261c0*/  IMAD.MOV.U32 R27, RZ, RZ, R22 ;  /* 0x000000ffff1b7224 */ /* 0x008fc600078e0016 */
[----:B------:R-:W3:Y:S04]  /*261d0*/  LDL.LU R22, [R1+0xe90] ;  /* 0x000e900001167983 */ /* 0x000ee80000300800 */
[----:B------:R-:W3:Y:S04]  /*261e0*/  LDL.LU R23, [R1+0xe8c] ;  /* 0x000e8c0001177983 */ /* 0x000ee80000300800 */
[----:B------:R-:W4:Y:S04]  /*261f0*/  LDL.LU R13, [R1+0xb4] ;  /* 0x0000b400010d7983 */ /* 0x000f280000300800 */
[----:B------:R-:W2:Y:S01]  /*26200*/  LDL.LU R14, [R1+0xb8] ;  /* 0x0000b800010e7983 */ /* 0x000ea20000300800 */
[----:B------:R-:W-:Y:S01]  /*26210*/  HMMA.1688.F32.TF32 R8, R4, R18, R8 ;  /* 0x000000120408723c */ /* 0x000fe20000081008 */
[----:B------:R-:W-:Y:S01]  /*26220*/  IMAD.MOV.U32 R20, RZ, RZ, R15 ;  /* 0x000000ffff147224 */ /* 0x000fe200078e000f */
[----:B------:R-:W-:-:S02]  /*26230*/  MOV R15, R2 ;  /* 0x00000002000f7202 */ /* 0x000fc40000000f00 */
[----:B------:R-:W3:Y:S04]  /*26240*/  LDL.LU R2, [R1+0xe88] ;  /* 0x000e880001027983 */ /* 0x000ee80000300800 */
[----:B--2---:R1:W-:Y:S04]  /*26250*/  STL.64 [R1+0xdc0], R14 ;  /* 0x000dc00e01007387 */ /* 0x0043e80000100a00 */
[----:B----4-:R-:W-:Y:S04]  /*26260*/  STL.64 [R1+0xdb8], R12 ;  /* 0x000db80c01007387 */ /* 0x010fe80000100a00 */
[----:B-1----:R-:W2:Y:S04]  /*26270*/  LDL.LU.64 R14, [R1+0x28] ;  /* 0x00002800010e7983 */ /* 0x002ea80000300a00 */
[----:B------:R-:W-:Y:S04]  /*26280*/  STL [R1+0xcac], R21 ;  /* 0x000cac1501007387 */ /* 0x000fe80000100800 */
[----:B---3--:R-:W-:Y:S04]  /*26290*/  STL.64 [R1+0xe48], R22 ;  /* 0x000e481601007387 */ /* 0x008fe80000100a00 */
[----:B------:R1:W-:Y:S04]  /*262a0*/  STL [R1+0xe40], R20 ;  /* 0x000e401401007387 */ /* 0x0003e80000100800 */
[----:B-1----:R-:W2:Y:S04]  /*262b0*/  LDL.LU R20, [R1+0x150] ;  /* 0x0001500001147983 */ /* 0x002ea80000300800 */
[----:B------:R-:W2:Y:S04]  /*262c0*/  LDL.LU R21, [R1+0x154] ;  /* 0x0001540001157983 */ /* 0x000ea80000300800 */
[----:B------:R-:W2:Y:S04]  /*262d0*/  LDL.LU R22, [R1+0x158] ;  /* 0x0001580001167983 */ /* 0x000ea80000300800 */
[----:B------:R1:W-:Y:S04]  /*262e0*/  STL.64 [R1+0x170], R8 ;  /* 0x0001700801007387 */ /* 0x0003e80000100a00 */
[----:B------:R3:W-:Y:S04]  /*262f0*/  STL.64 [R1+0x178], R10 ;  /* 0x0001780a01007387 */ /* 0x0007e80000100a00 */
[----:B-1----:R-:W4:Y:S01]  /*26300*/  LDL.LU.64 R8, [R1+0xe80] ;  /* 0x000e800001087983 */ /* 0x002f220000300a00 */
[----:B---3--:R-:W-:-:S02]  /*26310*/  IMAD.MOV.U32 R11, RZ, RZ, R18 ;  /* 0x000000ffff0b7224 */ /* 0x008fc400078e0012 */
[----:B------:R-:W-:Y:S02]  /*26320*/  IMAD.MOV.U32 R10, RZ, RZ, R19 ;  /* 0x000000ffff0a7224 */ /* 0x000fe400078e0013 */
[----:B------:R-:W3:Y:S01]  /*26330*/  LDL.LU.64 R18, [R1+0xe78] ;  /* 0x000e780001127983 */ /* 0x000ee20000300a00 */
[----:B------:R-:W-:Y:S01]  /*26340*/  IMAD.MOV.U32 R23, RZ, RZ, R2 ;  /* 0x000000ffff177224 */ /* 0x000fe200078e0002 */
[----:B---3--:R-:W-:Y:S01]  /*26350*/  HMMA.1688.F32.TF32 R24, R4, R18, R24 ;  /* 0x000000120418723c */ /* 0x008fe20000081018 */
[----:B------:R-:W-:Y:S02]  /*26360*/  IMAD.MOV.U32 R2, RZ, RZ, R18 ;  /* 0x000000ffff027224 */ /* 0x000fe400078e0012 */
[----:B------:R-:W-:-:S15]  /*26370*/  IMAD.MOV.U32 R0, RZ, RZ, R19 ;  /* 0x000000ffff007224 */ /* 0x000fde00078e0013 */
[----:B------:R-:W-:Y:S01]  /*26380*/  NOP ;  /* 0x0000000000007918 */ /* 0x000fe20000000000 */
[----:B------:R-:W-:Y:S04]  /*26390*/  STL.64 [R1+0x270], R24 ;  /* 0x0002701801007387 */ /* 0x000fe80000100a00 */
[----:B------:R1:W-:Y:S04]  /*263a0*/  STL.64 [R1+0x278], R26 ;  /* 0x0002781a01007387 */ /* 0x0003e80000100a00 */
[----:B-1----:R-:W3:Y:S04]  /*263b0*/  LDL.LU.64 R26, [R1+0xe70] ;  /* 0x000e7000011a7983 */ /* 0x002ee80000300a00 */
[----:B------:R-:W3:Y:S04]  /*263c0*/  LDL.LU.64 R24, [R1+0xe68] ;  /* 0x000e680001187983 */ /* 0x000ee80000300a00 */
[----:B------:R-:W3:Y:S01]  /*263d0*/  LDL.LU.64 R18, [R1+0xe60] ;  /* 0x000e600001127983 */ /* 0x000ee20000300a00 */
[----:B--2---:R-:W-:Y:S03]  /*263e0*/  HMMA.1688.F32.TF32 R20, R4, R14, R20 ;  /* 0x0000000e0414723c */ /* 0x004fe60000081014 */
[----:B------:R1:W-:Y:S02]  /*263f0*/  STL.64 [R1+0xdd8], R14 ;  /* 0x000dd80e01007387 */ /* 0x0003e40000100a00 */
[----:B-1----:R-:W-:Y:S01]  /*26400*/  MOV R14, R2 ;  /* 0x00000002000e7202 */ /* 0x002fe20000000f00 */
[----:B------:R-:W-:-:S13]  /*26410*/  IMAD.MOV.U32 R15, RZ, RZ, R0 ;  /* 0x000000ffff0f7224 */ /* 0x000fda00078e0000 */
[----:B------:R-:W-:Y:S04]  /*26420*/  STL.64 [R1+0x290], R20 ;  /* 0x0002901401007387 */ /* 0x000fe80000100a00 */
[----:B------:R-:W-:Y:S04]  /*26430*/  STL.64 [R1+0x298], R22 ;  /* 0x0002981601007387 */ /* 0x000fe80000100a00 */
[----:B------:R3:W-:Y:S02]  /*26440*/  STL.64 [R1+0xdf0], R14 ;  /* 0x000df00e01007387 */ /* 0x0007e40000100a00 */
[----:B---3--:R-:W-:Y:S01]  /*26450*/  HMMA.1688.F32.TF32 R12, R4, R18, R24 ;  /* 0x00000012040c723c */ /* 0x008fe20000081018 */
[----:B------:R-:W-:-:S02]  /*26460*/  IMAD.MOV.U32 R2, RZ, RZ, R18 ;  /* 0x000000ffff027224 */ /* 0x000fc400078e0012 */
[----:B------:R-:W-:-:S15]  /*26470*/  IMAD.MOV.U32 R0, RZ, RZ, R19 ;  /* 0x000000ffff007224 */ /* 0x000fde00078e0013 */
[----:B------:R-:W-:Y:S01]  /*26480*/  NOP ;  /* 0x0000000000007918 */ /* 0x000fe20000000000 */
[----:B------:R-:W-:Y:S04]  /*26490*/  STL.64 [R1+0x2c0], R12 ;  /* 0x0002c00c01007387 */ /* 0x000fe80000100a00 */
[----:B------:R1:W-:Y:S02]  /*264a0*/  STL.64 [R1+0x2c8], R14 ;  /* 0x0002c80e01007387 */ /* 0x0003e40000100a00 */
[----:B-1----:R-:W-:Y:S02]  /*264b0*/  IMAD.MOV.U32 R14, RZ, RZ, R11 ;  /* 0x000000ffff0e7224 */ /* 0x002fe400078e000b */
[----:B------:R-:W-:-:S05]  /*264c0*/  IMAD.MOV.U32 R15, RZ, RZ, R10 ;  /* 0x000000ffff0f7224 */ /* 0x000fca00078e000a */
[----:B------:R4:W-:Y:S04]  /*264d0*/  STL.64 [R1+0xe08], R14 ;  /* 0x000e080e01007387 */ /* 0x0009e80000100a00 */
[----:B------:R-:W2:Y:S04]  /*264e0*/  LDL.LU R16, [R1+0x90] ;  /* 0x0000900001107983 */ /* 0x000ea80000300800 */
[----:B------:R-:W2:Y:S04]  /*264f0*/  LDL.LU R17, [R1+0x94] ;  /* 0x0000940001117983 */ /* 0x000ea80000300800 */
[----:B------:R-:W3:Y:S04]  /*26500*/  LDL.LU R18, [R1+0x98] ;  /* 0x0000980001127983 */ /* 0x000ee80000300800 */
[----:B------:R-:W3:Y:S01]  /*26510*/  LDL.LU R19, [R1+0x9c] ;  /* 0x00009c0001137983 */ /* 0x000ee20000300800 */
[----:B----4-:R-:W-:Y:S01]  /*26520*/  MOV R14, R9 ;  /* 0x00000009000e7202 */ /* 0x010fe20000000f00 */
[----:B------:R-:W-:-:S05]  /*26530*/  IMAD.MOV.U32 R15, RZ, RZ, R8 ;  /* 0x000000ffff0f7224 */ /* 0x000fca00078e0008 */
[----:B------:R1:W-:Y:S04]  /*26540*/  STL.64 [R1+0xe50], R14 ;  /* 0x000e500e01007387 */ /* 0x0003e80000100a00 */
        /* <DEDUP_REMOVED lines=10> */
[----:B-1----:R-:W4:Y:S04]  /*265f0*/  LDL.LU R14, [R1+0x138] ;  /* 0x00013800010e7983 */ /* 0x002f280000300800 */
[----:B------:R-:W4:Y:S04]  /*26600*/  LDL.LU R15, [R1+0x13c] ;  /* 0x00013c00010f7983 */ /* 0x000f280000300800 */
[----:B------:R-:W4:Y:S04]  /*26610*/  LDL.64 R22, [R1+0x8] ;  /* 0x0000080001167983 */ /* 0x000f280000100a00 */
[----:B---3--:R-:W-:Y:S04]  /*26620*/  STL.64 [R1+0xda8], R18 ;  /* 0x000da81201007387 */ /* 0x008fe80000100a00 */
[----:B--2---:R1:W-:Y:S04]  /*26630*/  STL.64 [R1+0xda0], R16 ;  /* 0x000da01001007387 */ /* 0x0043e80000100a00 */
[----:B-1----:R-:W2:Y:S04]  /*26640*/  LDL.LU R16, [R1+0xa0] ;  /* 0x0000a00001107983 */ /* 0x002ea80000300800 */
[----:B------:R-:W2:Y:S04]  /*26650*/  LDL.LU R17, [R1+0xa4] ;  /* 0x0000a40001117983 */ /* 0x000ea80000300800 */
[----:B------:R-:W3:Y:S01]  /*26660*/  LDL.LU R18, [R1+0xa8] ;  /* 0x0000a80001127983 */ /* 0x000ee20000300800 */
[----:B------:R-:W-:-:S03]  /*26670*/  IMAD.MOV.U32 R19, RZ, RZ, R3 ;  /* 0x000000ffff137224 */ /* 0x000fc600078e0003 */
[----:B------:R-:W2:Y:S04]  /*26680*/  LDL.LU R3, [R1+0xe5c] ;  /* 0x000e5c0001037983 */ /* 0x000ea80000300800 */
        /* <DEDUP_REMOVED lines=10> */
[----:B------:R-:W3:Y:S01]  /*26730*/  LDL.LU R18, [R1+0xd8] ;  /* 0x0000d80001127983 */ /* 0x000ee20000300800 */
[----:B------:R-:W-:-:S03]  /*26740*/  IMAD.MOV.U32 R19, RZ, RZ, R3 ;  /* 0x000000ffff137224 */ /* 0x000fc600078e0003 */
[----:B------:R-:W2:Y:S01]  /*26750*/  LDL.LU R3, [R1+0xe58] ;  /* 0x000e580001037983 */ /* 0x000ea20000300800 */
[----:B----4-:R-:W-:Y:S03]  /*26760*/  HMMA.1688.F32.TF32 R12, R4, R22, R12 ;  /* 0x00000016040c723c */ /* 0x010fe6000008100c */
[----:B---3--:R-:W-:Y:S04]  /*26770*/  STL.64 [R1+0xe00], R18 ;  /* 0x000e001201007387 */ /* 0x008fe80000100a00 */
[----:B--2---:R1:W-:Y:S04]  /*26780*/  STL.64 [R1+0xdf8], R16 ;  /* 0x000df81001007387 */ /* 0x0043e80000100a00 */
[----:B-1----:R-:W2:Y:S04]  /*26790*/  LDL.LU R16, [R1+0xe0] ;  /* 0x0000e00001107983 */ /* 0x002ea80000300800 */
[----:B------:R-:W2:Y:S04]  /*267a0*/  LDL.LU R17, [R1+0xe4] ;  /* 0x0000e40001117983 */ /* 0x000ea80000300800 */
[----:B------:R-:W3:Y:S04]  /*267b0*/  LDL.LU R18, [R1+0xe8] ;  /* 0x0000e80001127983 */ /* 0x000ee80000300800 */
[----:B------:R-:W3:Y:S01]  /*267c0*/  LDL.LU R19, [R1+0xec] ;  /* 0x0000ec0001137983 */ /* 0x000ee20000300800 */
[----:B------:R-:W-:Y:S01]  /*267d0*/  IMAD.MOV.U32 R28, RZ, RZ, R22 ;  /* 0x000000ffff1c7224 */ /* 0x000fe200078e0016 */
[----:B------:R-:W-:-:S02]  /*267e0*/  MOV R29, R23 ;  /* 0x00000017001d7202 */ /* 0x000fc40000000f00 */
[----:B---3--:R-:W-:Y:S04]  /*267f0*/  STL.64 [R1+0xe18], R18 ;  /* 0x000e181201007387 */ /* 0x008fe80000100a00 */
[----:B--2---:R1:W-:Y:S04]  /*26800*/  STL.64 [R1+0xe10], R16 ;  /* 0x000e101001007387 */ /* 0x0043e80000100a00 */
[----:B-1----:R-:W2:Y:S04]  /*26810*/  LDL.LU R16, [R1+0xf0] ;  /* 0x0000f00001107983 */ /* 0x002ea80000300800 */
[----:B------:R-:W2:Y:S04]  /*26820*/  LDL.LU R17, [R1+0xf4] ;  /* 0x0000f40001117983 */ /* 0x000ea80000300800 */
[----:B------:R-:W2:Y:S04]  /*26830*/  LDL.LU R18, [R1+0xf8] ;  /* 0x0000f80001127983 */ /* 0x000ea80000300800 */
[----:B------:R-:W-:Y:S04]  /*26840*/  STL.64 [R1+0x2f0], R12 ;  /* 0x0002f00c01007387 */ /* 0x000fe80000100a00 */
[----:B------:R1:W-:Y:S04]  /*26850*/  STL.64 [R1+0x2f8], R14 ;  /* 0x0002f80e01007387 */ /* 0x0003e80000100a00 */
[----:B-1----:R-:W2:Y:S04]  /*26860*/  LDL.LU.64 R14, [R1+0xe50] ;  /* 0x000e5000010e7983 */ /* 0x002ea80000300a00 */
[----:B------:R-:W3:Y:S04]  /*26870*/  LDL.LU.64 R22, [R1+0xe48] ;  /* 0x000e480001167983 */ /* 0x000ee80000300a00 */
[----:B------:R-:W4:Y:S01]  /*26880*/  LDL.LU R20, [R1+0xe40] ;  /* 0x000e400001147983 */ /* 0x000f220000300800 */
[----:B---3--:R-:W-:-:S15]  /*26890*/  HMMA.1688.F32.TF32 R24, R4, R22, R24 ;  /* 0x000000160418723c */ /* 0x008fde0000081018 */
[----:B------:R-:W-:-:S04]  /*268a0*/  NOP ;  /* 0x0000000000007918 */ /* 0x000fc80000000000 */
[----:B------:R-:W-:Y:S04]  /*268b0*/  STL.64 [R1+0x2e0], R24 ;  /* 0x0002e01801007387 */ /* 0x000fe80000100a00 */
[----:B------:R1:W-:Y:S04]  /*268c0*/  STL.64 [R1+0x2e8], R26 ;  /* 0x0002e81a01007387 */ /* 0x0003e80000100a00 */
[----:B-1----:R-:W3:Y:S04]  /*268d0*/  LDL.LU.64 R26, [R1+0xe38] ;  /* 0x000e3800011a7983 */ /* 0x002ee80000300a00 */
[----:B------:R-:W2:Y:S01]  /*268e0*/  LDL.LU.64 R24, [R1+0xe30] ;  /* 0x000e300001187983 */ /* 0x000ea20000300a00 */
        /* <DEDUP_REMOVED lines=9> */
[----:B------:R1:W-:Y:S04]  /*26980*/  STL.64 [R1+0xf8], R14 ;  /* 0x0000f80e01007387 */ /* 0x0003e80000100a00 */
[----:B-1----:R-:W2:Y:S01]  /*26990*/  LDL.LU.64 R14, [R1+0xe08] ;  /* 0x000e0800010e7983 */ /* 0x002ea20000300a00 */
[----:B------:R-:W-:Y:S02]  /*269a0*/  IMAD.MOV.U32 R7, RZ, RZ, R0 ;  /* 0x000000ffff077224 */ /* 0x000fe400078e0000 */
[----:B------:R-:W-:Y:S02]  /*269b0*/  IMAD.MOV.U32 R21, RZ, RZ, R12 ;  /* 0x000000ffff157224 */ /* 0x000fe400078e000c */
        /* <DEDUP_REMOVED lines=13> */
[----:B------:R-:W-:Y:S01]  /*26a90*/  IMAD.MOV.U32 R6, RZ, RZ, R2 ;  /* 0x000000ffff067224 */ /* 0x000fe200078e0002 */
        /* <DEDUP_REMOVED lines=14> */
[----:B-1----:R-:W4:Y:S04]  /*26b80*/  LDL.LU R12, [R1+0x80] ;  /* 0x00008000010c7983 */ /* 0x002f280000300800 */
[----:B------:R-:W4:Y:S04]  /*26b90*/  LDL.LU R13, [R1+0x84] ;  /* 0x00008400010d7983 */ /* 0x000f280000300800 */
[----:B---3--:R-:W4:Y:S04]  /*26ba0*/  LDL.LU R14, [R1+0x88] ;  /* 0x00008800010e7983 */ /* 0x008f280000300800 */
[----:B------:R-:W4:Y:S04]  /*26bb0*/  LDL.LU R15, [R1+0x8c] ;  /* 0x00008c00010f7983 */ /* 0x000f280000300800 */
        /* <DEDUP_REMOVED lines=32> */
[----:B----4-:R-:W-:Y:S03]  /*26dc0*/  HMMA.1688.F32.TF32 R8, R8, R26, R12 ;  /* 0x0000001a0808723c */ /* 0x010fe6000008100c */
        /* <DEDUP_REMOVED lines=8> */
[----:B------:R-:W4:Y:S04]  /*26e50*/  LDL.LU.64 R14, [R1+0xd98] ;  /* 0x000d9800010e7983 */ /* 0x000f280000300a00 */
[----:B------:R-:W4:Y:S04]  /*26e60*/  LDL.LU.64 R12, [R1+0xd90] ;  /* 0x000d9000010c7983 */ /* 0x000f280000300a00 */
[----:B------:R-:W-:Y:S04]  /*26e70*/  STL.64 [R1+0xd30], R26 ;  /* 0x000d301a01007387 */ /* 0x000fe80000100a00 */
[----:B------:R1:W-:Y:S04]  /*26e80*/  STL.64 [R1+0xd28], R24 ;  /* 0x000d281801007387 */ /* 0x0003e80000100a00 */
[----:B------:R-:W-:Y:S04]  /*26e90*/  STL.64 [R1+0x280], R8 ;  /* 0x0002800801007387 */ /* 0x000fe80000100a00 */
[----:B------:R1:W-:Y:S04]  /*26ea0*/  STL.64 [R1+0x288], R10 ;  /* 0x0002880a01007387 */ /* 0x0003e80000100a00 */
[----:B-1----:R-:W3:Y:S04]  /*26eb0*/  LDL.LU R24, [R1+0x1b0] ;  /* 0x0001b00001187983 */ /* 0x002ee80000300800 */
[----:B------:R-:W3:Y:S04]  /*26ec0*/  LDL.LU R25, [R1+0x1b4] ;  /* 0x0001b40001197983 */ /* 0x000ee80000300800 */
[----:B------:R-:W3:Y:S04]  /*26ed0*/  LDL.LU R26, [R1+0x1b8] ;  /* 0x0001b800011a7983 */ /* 0x000ee80000300800 */
[----:B------:R-:W3:Y:S01]  /*26ee0*/  LDL.LU R27, [R1+0x1bc] ;  /* 0x0001bc00011b7983 */ /* 0x000ee20000300800 */
[----:B------:R-:W-:-:S02]  /*26ef0*/  IMAD.MOV.U32 R10, RZ, RZ, R3 ;  /* 0x000000ffff0a7224 */ /* 0x000fc400078e0003 */
[----:B------:R-:W-:Y:S02]  /*26f00*/  IMAD.MOV.U32 R11, RZ, RZ, R2 ;  /* 0x000000ffff0b7224 */ /* 0x000fe400078e0002 */
[----:B--2---:R-:W-:Y:S01]  /*26f10*/  IMAD.MOV.U32 R9, RZ, RZ, R18 ;  /* 0x000000ffff097224 */ /* 0x004fe200078e0012 */
[----:B------:R-:W-:Y:S01]  /*26f20*/  MOV R8, R19 ;  /* 0x0000001300087202 */ /* 0x000fe20000000f00 */
[----:B----4-:R-:W-:Y:S01]  /*26f30*/  HMMA.1688.F32.TF32 R4, R12, R18, R4 ;  /* 0x000000120c04723c */ /* 0x010fe20000081004 */
        /* <DEDUP_REMOVED lines=11> */
[----:B-1----:R-:W-:-:S03]  /*26ff0*/  IMAD.MOV.U32 R5, RZ, RZ, R18 ;  /* 0x000000ffff057224 */ /* 0x002fc600078e0012 */
[----:B--2---:R-:W2:Y:S01]  /*27000*/  LDL.LU.64 R6, [R1+0xd70] ;  /* 0x000d700001067983 */ /* 0x004ea20000300a00 */
[----:B------:R-:W-:-:S03]  /*27010*/  IMAD.MOV.U32 R4, RZ, RZ, R19 ;  /* 0x000000ffff047224 */ /* 0x000fc600078e0013 */
[----:B------:R-:W4:Y:S01]  /*27020*/  LDL.LU.64 R18, [R1+0xd68] ;  /* 0x000d680001127983 */ /* 0x000f220000300a00 */
[C---:B---3--:R-:W-:Y:S08]  /*27030*/  HMMA.1688.F32.TF32 R24, R12.reuse, R10, R24 ;  /* 0x0000000a0c18723c */ /* 0x048ff00000081018 */
[----:B----4-:R-:W-:-:S15]  /*27040*/  HMMA.1688.F32.TF32 R20, R12, R18, R20 ;  /* 0x000000120c14723c */ /* 0x010fde0000081014 */
        /* <DEDUP_REMOVED lines=123> */
[----:B------:R-:W-:Y:S04]  /*27800*/  STL.64 [R1+0xb88], R6 ;  /* 0x000b880601007387 */ /* 0x000fe80000100a00 */
[----:B------:R1:W-:Y:S04]  /*27810*/  STL.64 [R1+0xb80], R4 ;  /* 0x000b800401007387 */ /* 0x0003e80000100a00 */
[----:B-1----:R-:W2:Y:S04]  /*27820*/  LDL.LU R4, [R1+0x1d0] ;  /* 0x0001d00001047983 */ /* 0x002ea80000300800 */
        /* <DEDUP_REMOVED lines=8> */
[----:B------:R-:W-:-:S02]  /*278b0*/  IMAD.MOV.U32 R6, RZ, RZ, R29 ;  /* 0x000000ffff067224 */ /* 0x000fc400078e001d */
[----:B------:R-:W-:-:S07]  /*278c0*/  IMAD.MOV.U32 R7, RZ, RZ, R28 ;  /* 0x000000ffff077224 */ /* 0x000fce00078e001c */
[----:B--2---:R-:W-:-:S15]  /*278d0*/  HMMA.1688.F32.TF32 R4, R16, R22, R4 ;  /* 0x000000161004723c */ /* 0x004fde0000081004 */
[----:B------:R-:W-:-:S04]  /*278e0*/  NOP ;  /* 0x0000000000007918 */ /* 0x000fc80000000000 */
[----:B------:R-:W-:Y:S01]  /*278f0*/  IMAD.MOV.U32 R29, RZ, RZ, R6 ;  /* 0x000000ffff1d7224 */ /* 0x000fe200078e0006 */
[----:B------:R3:W-:Y:S01]  /*27900*/  STL.64 [R1+0x200], R4 ;  /* 0x0002000401007387 */ /* 0x0007e20000100a00 */
[----:B------:R-:W-:Y:S02]  /*27910*/  MOV R28, R7 ;  /* 0x00000007001c7202 */ /* 0x000fe40000000f00 */
[----:B---3--:R-:W-:Y:S03]  /*27920*/  HMMA.1688.F32.TF32 R4, R16, R26, R8 ;  /* 0x0000001a1004723c */ /* 0x008fe60000081008 */
[----:B------:R-:W-:Y:S01]  /*27930*/  STL [R1+0xba0], R28 ;  /* 0x000ba01c01007387 */ /* 0x000fe20000100800 */
[----:B------:R-:W-:Y:S02]  /*27940*/  IMAD.MOV.U32 R10, RZ, RZ, R13 ;  /* 0x000000ffff0a7224 */ /* 0x000fe400078e000d */
[----:B------:R-:W-:Y:S01]  /*27950*/  IMAD.MOV.U32 R11, RZ, RZ, R12 ;  /* 0x000000ffff0b7224 */ /* 0x000fe200078e000c */
[----:B------:R1:W-:Y:S01]  /*27960*/  STL [R1+0xb78], R29 ;  /* 0x000b781d01007387 */ /* 0x0003e20000100800 */
[----:B------:R-:W-:-:S02]  /*27970*/  IMAD.MOV.U32 R8, RZ, RZ, R15 ;  /* 0x000000ffff087224 */ /* 0x000fc400078e000f */
[----:B------:R-:W-:Y:S01]  /*27980*/  IMAD.MOV.U32 R9, RZ, RZ, R14 ;  /* 0x000000ffff097224 */ /* 0x000fe200078e000e */
[----:B-1----:R-:W2:Y:S08]  /*27990*/  LDL.LU R29, [R1+0x374] ;  /* 0x00037400011d7983 */ /* 0x002eb00000300800 */
[----:B------:R-:W-:Y:S04]  /*279a0*/  STL.64 [R1+0x190], R4 ;  /* 0x0001900401007387 */ /* 0x000fe80000100a00 */
[----:B------:R-:W-:Y:S04]  /*279b0*/  STL.64 [R1+0x198], R6 ;  /* 0x0001980601007387 */ /* 0x000fe80000100a00 */
[----:B------:R-:W-:Y:S04]  /*279c0*/  STL.64 [R1+0xc80], R10 ;  /* 0x000c800a01007387 */ /* 0x000fe80000100a00 */
[----:B------:R1:W-:Y:S02]  /*279d0*/  STL.64 [R1+0xc78], R8 ;  /* 0x000c780801007387 */ /* 0x0003e40000100a00 */
[----:B-1----:R-:W-:Y:S01]  /*279e0*/  IMAD.MOV.U32 R8, RZ, RZ, R21 ;  /* 0x000000ffff087224 */ /* 0x002fe200078e0015 */
[----:B------:R-:W-:Y:S01]  /*279f0*/  MOV R9, R0 ;  /* 0x0000000000097202 */ /* 0x000fe20000000f00 */
[----:B------:R-:W3:Y:S04]  /*27a00*/  LDL.LU R21, [R1+0xcac] ;  /* 0x000cac0001157983 */ /* 0x000ee80000300800 */
[----:B------:R-:W3:Y:S04]  /*27a10*/  LDL.LU R0, [R1+0xca8] ;  /* 0x000ca80001007983 */ /* 0x000ee80000300800 */
[----:B------:R-:W4:Y:S04]  /*27a20*/  LDL.LU R10, [R1+0xf8] ;  /* 0x0000f800010a7983 */ /* 0x000f280000300800 */
[----:B------:R-:W4:Y:S04]  /*27a30*/  LDL.LU R11, [R1+0xfc] ;  /* 0x0000fc00010b7983 */ /* 0x000f280000300800 */
[----:B--2---:R-:W-:Y:S04]  /*27a40*/  LDSM.16.M88.4 R4, [R29+UR9+0x80180] ;  /* 0x080180091d04783b */ /* 0x004fe80008000200 */
[----:B---3--:R-:W-:Y:S04]  /*27a50*/  LDS R26, [R0+UR8+0x3a000] ;  /* 0x03a00008001a7984 */ /* 0x008fe80008000800 */
[----:B----4-:R1:W-:Y:S04]  /*27a60*/  STL.64 [R1+0xc90], R10 ;  /* 0x000c900a01007387 */ /* 0x0103e80000100a00 */
[----:B------:R2:W-:Y:S04]  /*27a70*/  STL.64 [R1+0xc88], R8 ;  /* 0x000c880801007387 */ /* 0x0005e80000100a00 */
[----:B------:R-:W-:Y:S04]  /*27a80*/  LDS R22, [R0+UR8+0x3a200] ;  /* 0x03a2000800167984 */ /* 0x000fe80008000800 */
[----:B------:R-:W-:Y:S04]  /*27a90*/  LDS R16, [R0+UR8+0x38400] ;  /* 0x0384000800107984 */ /* 0x000fe80008000800 */
[----:B------:R-:W-:Y:S04]  /*27aa0*/  LDS R18, [R0+UR8+0x3a400] ;  /* 0x03a4000800127984 */ /* 0x000fe80008000800 */
[----:B------:R-:W-:Y:S04]  /*27ab0*/  LDS R12, [R0+UR8+0x38600] ;  /* 0x03860008000c7984 */ /* 0x000fe80008000800 */
[----:B------:R-:W-:Y:S01]  /*27ac0*/  LDS R14, [R0+UR8+0x3a600] ;  /* 0x03a60008000e7984 */ /* 0x000fe20008000800 */
[----:B-1----:R-:W-:-:S02]  /*27ad0*/  IMAD.MOV.U32 R10, RZ, RZ, R21 ;  /* 0x000000ffff0a7224 */ /* 0x002fc400078e0015 */
[----:B------:R-:W-:Y:S02]  /*27ae0*/  IMAD.MOV.U32 R11, RZ, RZ, R20 ;  /* 0x000000ffff0b7224 */ /* 0x000fe400078e0014 */
[----:B--2---:R-:W-:Y:S02]  /*27af0*/  IMAD.MOV.U32 R8, RZ, RZ, R25 ;  /* 0x000000ffff087224 */ /* 0x004fe400078e0019 */
[----:B------:R-:W-:Y:S01]  /*27b00*/  IMAD.MOV.U32 R9, RZ, RZ, R24 ;  /* 0x000000ffff097224 */ /* 0x000fe200078e0018 */
[----:B------:R-:W-:Y:S01]  /*27b10*/  LOP3.LUT R15, R0, 0x20, RZ, 0x3c, !PT ;  /* 0x00000020000f7812 */ /* 0x000fe200078e3cff */
[----:B------:R-:W-:Y:S04]  /*27b20*/  LDS R24, [R0+UR8+0x38000] ;  /* 0x0380000800187984 */ /* 0x000fe80008000800 */
[----:B------:R-:W-:Y:S04]  /*27b30*/  STL.64 [R1+0xca0], R10 ;  /* 0x000ca00a01007387 */ /* 0x000fe80000100a00 */
[----:B------:R-:W-:Y:S04]  /*27b40*/  STL.64 [R1+0xc98], R8 ;  /* 0x000c980801007387 */ /* 0x000fe80000100a00 */
[----:B------:R-:W1:Y:S04]  /*27b50*/  LDSM.16.M88.4 R8, [R29+UR9+0x82180] ;  /* 0x082180091d08783b */ /* 0x000e680008000200 */
[----:B------:R-:W-:Y:S04]  /*27b60*/  STL [R1+0xac8], R0 ;  /* 0x000ac80001007387 */ /* 0x000fe80000100800 */
        /* <DEDUP_REMOVED lines=20> */
[----:B------:R-:W-:Y:S01]  /*27cb0*/  IMAD.MOV.U32 R28, RZ, RZ, R8 ;  /* 0x000000ffff1c7224 */ /* 0x000fe200078e0008 */
[----:B------:R-:W-:-:S02]  /*27cc0*/  MOV R0, R9 ;  /* 0x0000000900007202 */ /* 0x000fc40000000f00 */
        /* <DEDUP_REMOVED lines=18> */
[----:B------:R-:W-:-:S02]  /*27df0*/  IMAD.MOV.U32 R22, RZ, RZ, R3 ;  /* 0x000000ffff167224 */ /* 0x000fc400078e0003 */
[----:B------:R-:W-:Y:S01]  /*27e00*/  IMAD.MOV.U32 R23, RZ, RZ, R2 ;  /* 0x000000ffff177224 */ /* 0x000fe200078e0002 */
[----:B------:R-:W-:Y:S04]  /*27e10*/  STL.64 [R1+0xc60], R18 ;  /* 0x000c601201007387 */ /* 0x000fe80000100a00 */
[----:B------:R-:W-:Y:S02]  /*27e20*/  STL.64 [R1+0xc58], R16 ;  /* 0x000c581001007387 */ /* 0x000fe40000100a00 */
[-C--:B---3--:R-:W-:Y:S08]  /*27e30*/  HMMA.1688.F32.TF32 R20, R16, R4.reuse, R20 ;  /* 0x000000041014723c */ /* 0x088ff00000081014 */
[----:B--2---:R-:W-:Y:S11]  /*27e40*/  HMMA.1688.F32.TF32 R4, R12, R4, R8 ;  /* 0x000000040c04723c */ /* 0x004ff60000081008 */
[----:B------:R-:W-:Y:S04]  /*27e50*/  STL.64 [R1+0x1e0], R20 ;  /* 0x0001e01401007387 */ /* 0x000fe80000100a00 */
[----:B------:R-:W-:Y:S04]  /*27e60*/  STL.64 [R1+0x1e8], R22 ;  /* 0x0001e81601007387 */ /* 0x000fe80000100a00 */
[----:B------:R1:W-:Y:S04]  /*27e70*/  STL.64 [R1+0x1b0], R4 ;  /* 0x0001b00401007387 */ /* 0x0003e80000100a00 */
[----:B------:R-:W-:Y:S04]  /*27e80*/  STL.64 [R1+0xc50], R14 ;  /* 0x000c500e01007387 */ /* 0x000fe80000100a00 */
[----:B------:R-:W-:Y:S01]  /*27e90*/  STL.64 [R1+0xc48], R12 ;  /* 0x000c480c01007387 */ /* 0x000fe20000100a00 */
[----:B------:R-:W-:-:S02]  /*27ea0*/  IMAD.MOV.U32 R3, RZ, RZ, R6 ;  /* 0x000000ffff037224 */ /* 0x000fc400078e0006 */
[----:B------:R-:W-:Y:S01]  /*27eb0*/  IMAD.MOV.U32 R2, RZ, RZ, R7 ;  /* 0x000000ffff027224 */ /* 0x000fe200078e0007 */
        /* <DEDUP_REMOVED lines=24> */
[----:B--2---:R1:W-:Y:S04]  /*28040*/  STL.64 [R1+0xc30], R8 ;  /* 0x000c300801007387 */ /* 0x0043e80000100a00 */
[----:B-1----:R-:W2:Y:S04]  /*28050*/  LDL.LU R8, [R1+0x40] ;  /* 0x0000400001087983 */ /* 0x002ea80000300800 */
[----:B------:R-:W2:Y:S04]  /*28060*/  LDL.LU R9, [R1+0x44] ;  /* 0x0000440001097983 */ /* 0x000ea80000300800 */
[----:B---3--:R-:W-:Y:S04]  /*28070*/  STL.64 [R1+0xb98], R6 ;  /* 0x000b980601007387 */ /* 0x008fe80000100a00 */
[----:B------:R1:W-:Y:S04]  /*28080*/  STL.64 [R1+0xb90], R4 ;  /* 0x000b900401007387 */ /* 0x0003e80000100a00 */
        /* <DEDUP_REMOVED lines=8> */
[----:B------:R-:W4:Y:S04]  /*28110*/  LDL.LU R12, [R1+0xb0] ;  /* 0x0000b000010c7983 */ /* 0x000f280000300800 */
[----:B------:R-:W4:Y:S04]  /*28120*/  LDL.LU R13, [R1+0xb4] ;  /* 0x0000b400010d7983 */ /* 0x000f280000300800 */
        /* <DEDUP_REMOVED lines=10> */
[----:B---3--:R1:W-:Y:S04]  /*281d0*/  STL.64 [R1+0xbf8], R4 ;  /* 0x000bf80401007387 */ /* 0x0083e80000100a00 */
[----:B-1----:R-:W3:Y:S04]  /*281e0*/  LDL.LU R4, [R1+0x60] ;  /* 0x0000600001047983 */ /* 0x002ee80000300800 */
[----:B------:R-:W3:Y:S04]  /*281f0*/  LDL.LU R5, [R1+0x64] ;  /* 0x0000640001057983 */ /* 0x000ee80000300800 */
[----:B------:R-:W2:Y:S04]  /*28200*/  LDL.LU R6, [R1+0x68] ;  /* 0x0000680001067983 */ /* 0x000ea80000300800 */
        /* <DEDUP_REMOVED lines=13> */
[-C--:B------:R-:W-:Y:S03]  /*282e0*/  HMMA.1688.F32.TF32 R20, R24, R8.reuse, R20 ;  /* 0x000000081814723c */ /* 0x080fe60000081014 */
        /* <DEDUP_REMOVED lines=22> */
[----:B-1----:R-:W4:Y:S04]  /*28450*/  LDL.LU.64 R18, [R1+0xc60] ;  /* 0x000c600001127983 */ /* 0x002f280000300a00 */
[----:B------:R-:W4:Y:S02]  /*28460*/  LDL.LU.64 R16, [R1+0xc58] ;  /* 0x000c580001107983 */ /* 0x000f240000300a00 */
[----:B----4-:R-:W-:-:S15]  /*28470*/  HMMA.1688.F32.TF32 R12, R16, R8, R12 ;  /* 0x00000008100c723c */ /* 0x010fde000008100c */
        /* <DEDUP_REMOVED lines=8> */
[----:B------:R1:W-:Y:S01]  /*28500*/  STL [R1+0x160], R8 ;  /* 0x0001600801007387 */ /* 0x0003e20000100800 */
[----:B------:R-:W-:-:S03]  /*28510*/  IMAD.MOV.U32 R3, RZ, RZ, R9 ;  /* 0x000000ffff037224 */ /* 0x000fc600078e0009 */
[----:B------:R-:W-:Y:S04]  /*28520*/  STL [R1+0x16c], R11 ;  /* 0x00016c0b01007387 */ /* 0x000fe80000100800 */
[----:B-1----:R-:W2:Y:S01]  /*28530*/  LDL.LU.64 R8, [R1+0xc30] ;  /* 0x000c300001087983 */ /* 0x002ea20000300a00 */
[----:B------:R-:W-:-:S05]  /*28540*/  MOV R2, R10 ;  /* 0x0000000a00027202 */ /* 0x000fca0000000f00 */
        /* <DEDUP_REMOVED lines=16> */
[----:B------:R-:W-:Y:S01]  /*28650*/  IMAD.MOV.U32 R2, RZ, RZ, R6 ;  /* 0x000000ffff027224 */ /* 0x000fe200078e0006 */
[----:B------:R1:W-:Y:S01]  /*28660*/  STL.64 [R1+0x150], R4 ;  /* 0x0001500401007387 */ /* 0x0003e20000100a00 */
[----:B------:R-:W-:-:S03]  /*28670*/  IMAD.MOV.U32 R3, RZ, RZ, R7 ;  /* 0x000000ffff037224 */ /* 0x000fc600078e0007 */
[----:B------:R-:W2:Y:S04]  /*28680*/  LDL.LU.64 R6, [R1+0xc08] ;  /* 0x000c080001067983 */ /* 0x000ea80000300a00 */
[----:B-1----:R-:W2:Y:S04]  /*28690*/  LDL.LU.64 R4, [R1+0xc00] ;  /* 0x000c000001047983 */ /* 0x002ea80000300a00 */
        /* <DEDUP_REMOVED lines=23> */
[----:B------:R-:W-:Y:S04]  /*28810*/  STL [R1+0x120], R8 ;  /* 0x0001200801007387 */ /* 0x000fe80000100800 */
[----:B------:R1:W-:Y:S01]  /*28820*/  STL [R1+0x12c], R11 ;  /* 0x00012c0b01007387 */ /* 0x0003e20000100800 */
[----:B------:R-:W-:Y:S02]  /*28830*/  IMAD.MOV.U32 R3, RZ, RZ, R10 ;  /* 0x000000ffff037224 */ /* 0x000fe400078e000a */
[----:B------:R-:W-:Y:S01]  /*28840*/  IMAD.MOV.U32 R2, RZ, RZ, R9 ;  /* 0x000000ffff027224 */ /* 0x000fe200078e0009 */
[----:B-1----:R-:W2:Y:S04]  /*28850*/  LDL.LU.64 R10, [R1+0xbc0] ;  /* 0x000bc000010a7983 */ /* 0x002ea80000300a00 */
[----:B------:R-:W2:Y:S04]  /*28860*/  LDL.LU.64 R8, [R1+0xbb8] ;  /* 0x000bb80001087983 */ /* 0x000ea80000300a00 */
[----:B------:R-:W-:Y:S04]  /*28870*/  STL [R1+0x9cc], R2 ;  /* 0x0009cc0201007387 */ /* 0x000fe80000100800 */
[----:B------:R-:W-:Y:S04]  /*28880*/  STL [R1+0x9c8], R3 ;  /* 0x0009c80301007387 */ /* 0x000fe80000100800 */
[----:B------:R-:W3:Y:S01]  /*28890*/  LDL.LU.64 R6, [R1+0xbb0] ;  /* 0x000bb00001067983 */ /* 0x000ee20000300a00 */
[----:B--2---:R-:W-:Y:S03]  /*288a0*/  HMMA.1688.F32.TF32 R8, R12, R4, R8 ;  /* 0x000000040c08723c */ /* 0x004fe60000081008 */
[----:B------:R-:W3:-:S15]  /*288b0*/  LDL.LU.64 R4, [R1+0xba8] ;  /* 0x000ba80001047983 */ /* 0x000ede0000300a00 */
[----:B------:R-:W-:Y:S01]  /*288c0*/  NOP ;  /* 0x0000000000007918 */ /* 0x000fe20000000000 */
[----:B------:R1:W-:Y:S02]  /*288d0*/  STL.64 [R1+0x290], R8 ;  /* 0x0002900801007387 */ /* 0x0003e40000100a00 */
[----:B-1----:R-:W-:Y:S01]  /*288e0*/  MOV R8, R28 ;  /* 0x0000001c00087202 */ /* 0x002fe20000000f00 */
[----:B------:R-:W-:Y:S01]  /*288f0*/  IMAD.MOV.U32 R9, RZ, RZ, R0 ;  /* 0x000000ffff097224 */ /* 0x000fe200078e0000 */
[----:B------:R-:W-:Y:S04]  /*28900*/  STL.64 [R1+0x298], R10 ;  /* 0x0002980a01007387 */ /* 0x000fe80000100a00 */
[----:B------:R-:W2:Y:S02]  /*28910*/  LDL.LU R28, [R1+0xba0] ;  /* 0x000ba000011c7983 */ /* 0x000ea40000300800 */
[----:B---3--:R-:W-:-:S15]  /*28920*/  HMMA.1688.F32.TF32 R4, R24, R8, R4 ;  /* 0x000000081804723c */ /* 0x008fde0000081004 */
[----:B------:R-:W-:-:S04]  /*28930*/  NOP ;  /* 0x0000000000007918 */ /* 0x000fc80000000000 */
[----:B------:R-:W-:Y:S04]  /*28940*/  STL.64 [R1+0x110], R4 ;  /* 0x0001100401007387 */ /* 0x000fe80000100a00 */
[----:B------:R1:W-:Y:S01]  /*28950*/  STL [R1+0x118], R6 ;  /* 0x0001180601007387 */ /* 0x0003e20000100800 */
[----:B------:R-:W-:-:S03]  /*28960*/  IMAD.MOV.U32 R0, RZ, RZ, R7 ;  /* 0x000000ffff007224 */ /* 0x000fc600078e0007 */
[----:B-1----:R-:W3:Y:S04]  /*28970*/  LDL.LU.64 R6, [R1+0xb98] ;  /* 0x000b980001067983 */ /* 0x002ee80000300a00 */
[----:B------:R-:W3:Y:S04]  /*28980*/  LDL.LU.64 R4, [R1+0xb90] ;  /* 0x000b900001047983 */ /* 0x000ee80000300a00 */
[----:B------:R-:W-:Y:S01]  /*28990*/  STL [R1+0xacc], R0 ;  /* 0x000acc0001007387 */ /* 0x000fe20000100800 */
[----:B---3--:R-:W-:-:S15]  /*289a0*/  HMMA.1688.F32.TF32 R4, R20, R8, R4 ;  /* 0x000000081404723c */ /* 0x008fde0000081004 */
[----:B------:R-:W-:-:S04]  /*289b0*/  NOP ;  /* 0x0000000000007918 */ /* 0x000fc80000000000 */
[----:B------:R-:W-:Y:S04]  /*289c0*/  STL.64 [R1+0x100], R4 ;  /* 0x0001000401007387 */ /* 0x000fe80000100a00 */
[----:B------:R1:W-:Y:S04]  /*289d0*/  STL.64 [R1+0x108], R6 ;  /* 0x0001080601007387 */ /* 0x0003e80000100a00 */
[----:B-1----:R-:W3:Y:S04]  /*289e0*/  LDL.LU.64 R6, [R1+0xb88] ;  /* 0x000b880001067983 */ /* 0x002ee80000300a00 */
[----:B------:R-:W3:Y:S04]  /*289f0*/  LDL.LU.64 R4, [R1+0xb80] ;  /* 0x000b800001047983 */ /* 0x000ee80000300a00 */
[----:B------:R-:W-:Y:S04]  /*28a00*/  STL.64 [R1+0xb58], R22 ;  /* 0x000b581601007387 */ /* 0x000fe80000100a00 */
[----:B------:R1:W-:Y:S04]  /*28a10*/  STL.64 [R1+0xb50], R20 ;  /* 0x000b501401007387 */ /* 0x0003e80000100a00 */
[----:B-1----:R-:W4:Y:S04]  /*28a20*/  LDL.LU R20, [R1+0xd0] ;  /* 0x0000d00001147983 */ /* 0x002f280000300800 */
[----:B------:R-:W4:Y:S04]  /*28a30*/  LDL.LU R21, [R1+0xd4] ;  /* 0x0000d40001157983 */ /* 0x000f280000300800 */
[----:B------:R-:W4:Y:S04]  /*28a40*/  LDL.LU R22, [R1+0xd8] ;  /* 0x0000d80001167983 */ /* 0x000f280000300800 */
[----:B------:R-:W4:Y:S04]  /*28a50*/  LDL.LU R23, [R1+0xdc] ;  /* 0x0000dc0001177983 */ /* 0x000f280000300800 */
[----:B------:R-:W-:Y:S04]  /*28a60*/  STL.64 [R1+0xb28], R18 ;  /* 0x000b281201007387 */ /* 0x000fe80000100a00 */
[----:B------:R-:W-:Y:S01]  /*28a70*/  STL.64 [R1+0xb20], R16 ;  /* 0x000b201001007387 */ /* 0x000fe20000100a00 */
[-C--:B---3--:R-:W-:Y:S08]  /*28a80*/  HMMA.1688.F32.TF32 R4, R12, R8.reuse, R4 ;  /* 0x000000080c04723c */ /* 0x088ff00000081004 */
[----:B----4-:R-:W-:Y:S01]  /*28a90*/  HMMA.1688.F32.TF32 R20, R16, R8, R20 ;  /* 0x000000081014723c */ /* 0x010fe20000081014 */
[----:B------:R-:W-:-:S15]  /*28aa0*/  LDSM.16.M88.4 R8, [R29+UR9+0x8e180] ;  /* 0x08e180091d08783b */ /* 0x000fde0008000200 */
[----:B------:R-:W-:-:S03]  /*28ab0*/  NOP ;  /* 0x0000000000007918 */ /* 0x000fc60000000000 */
[----:B------:R-:W-:Y:S04]  /*28ac0*/  STL.64 [R1+0xf0], R20 ;  /* 0x0000f01401007387 */ /* 0x000fe80000100a00 */
[----:B------:R-:W-:Y:S04]  /*28ad0*/  STL.64 [R1+0xf8], R22 ;  /* 0x0000f81601007387 */ /* 0x000fe80000100a00 */
[----:B------:R-:W-:Y:S04]  /*28ae0*/  STL.64 [R1+0xaf8], R14 ;  /* 0x000af80e01007387 */ /* 0x000fe80000100a00 */
[----:B------:R-:W-:Y:S04]  /*28af0*/  STL.64 [R1+0xaf0], R12 ;  /* 0x000af00c01007387 */ /* 0x000fe80000100a00 */
[----:B------:R-:W-:Y:S04]  /*28b00*/  STL.64 [R1+0x260], R4 ;  /* 0x0002600401007387 */ /* 0x000fe80000100a00 */
[----:B------:R-:W-:Y:S04]  /*28b10*/  STL.64 [R1+0x268], R6 ;  /* 0x0002680601007387 */ /* 0x000fe80000100a00 */
[----:B------:R-:W1:Y:S04]  /*28b20*/  LDSM.16.M88.4 R4, [R29+UR9+0x8c180] ;  /* 0x08c180091d04783b */ /* 0x000e680008000200 */
[----:B------:R-:W3:Y:S04]  /*28b30*/  LDSM.16.M88.4 R12, [R29+UR9+0x8a180] ;  /* 0x08a180091d0c783b */ /* 0x000ee80008000200 */
[----:B-1----:R-:W-:Y:S04]  /*28b40*/  STL [R1+0xa6c], R6 ;  /* 0x000a6c0601007387 */ /* 0x002fe80000100800 */
[----:B------:R-:W-:Y:S04]  /*28b50*/  STL [R1+0xa68], R7 ;  /* 0x000a680701007387 */ /* 0x000fe80000100800 */
[----:B------:R1:W-:Y:S04]  /*28b60*/  STL.64 [R1+0xb70], R4 ;  /* 0x000b700401007387 */ /* 0x0003e80000100a00 */
[----:B-1----:R-:W4:Y:S04]  /*28b70*/  LDL.LU R4, [R1+0x2f0] ;  /* 0x0002f00001047983 */ /* 0x002f280000300800 */
[----:B------:R-:W4:Y:S04]  /*28b80*/  LDL.LU R5, [R1+0x2f4] ;  /* 0x0002f40001057983 */ /* 0x000f280000300800 */
[----:B------:R-:W4:Y:S04]  /*28b90*/  LDL.LU R6, [R1+0x2f8] ;  /* 0x0002f80001067983 */ /* 0x000f280000300800 */
[----:B------:R-:W4:Y:S04]  /*28ba0*/  LDL.LU R7, [R1+0x2fc] ;  /* 0x0002fc0001077983 */ /* 0x000f280000300800 */
[----:B---3--:R-:W-:Y:S04]  /*28bb0*/  STL.64 [R1], R12 ;  /* 0x0000000c01007387 */ /* 0x008fe80000100a00 */
[----:B------:R-:W-:Y:S04]  /*28bc0*/  STL.64 [R1+0x8], R14 ;  /* 0x0000080e01007387 */ /* 0x000fe80000100a00 */
[----:B------:R-:W3:Y:S04]  /*28bd0*/  LDL.LU R29, [R1+0xb78] ;  /* 0x000b7800011d7983 */ /* 0x000ee80000300800 */
[----:B------:R-:W-:Y:S04]  /*28be0*/  STL.64 [R1+0xb68], R10 ;  /* 0x000b680a01007387 */ /* 0x000fe80000100a00 */
        /* <DEDUP_REMOVED lines=8> */
[----:B------:R-:W3:Y:S04]  /*28c70*/  LDL.LU R23, [R1+0x2dc] ;  /* 0x0002dc0001177983 */ /* 0x000ee80000300800 */
[----:B-1----:R-:W3:Y:S04]  /*28c80*/  LDL.LU R8, [R1+0x2e0] ;  /* 0x0002e00001087983 */ /* 0x002ee80000300800 */
[----:B------:R-:W3:Y:S04]  /*28c90*/  LDL.LU R9, [R1+0x2e4] ;  /* 0x0002e40001097983 */ /* 0x000ee80000300800 */
[----:B------:R-:W3:Y:S04]  /*28ca0*/  LDL.LU R10, [R1+0x2e8] ;  /* 0x0002e800010a7983 */ /* 0x000ee80000300800 */
[----:B------:R-:W3:Y:S04]  /*28cb0*/  LDL.LU R11, [R1+0x2ec] ;  /* 0x0002ec00010b7983 */ /* 0x000ee80000300800 */
[----:B--2---:R-:W-:Y:S04]  /*28cc0*/  STL.64 [R1+0xb38], R18 ;  /* 0x000b381201007387 */ /* 0x004fe80000100a00 */
[----:B------:R1:W-:Y:S04]  /*28cd0*/  STL.64 [R1+0xb30], R16 ;  /* 0x000b301001007387 */ /* 0x0003e80000100a00 */
[----:B-1----:R-:W2:Y:S04]  /*28ce0*/  LDL.LU R16, [R1+0x2a0] ;  /* 0x0002a00001107983 */ /* 0x002ea80000300800 */
[----:B------:R-:W2:Y:S04]  /*28cf0*/  LDL.LU R17, [R1+0x2a4] ;  /* 0x0002a40001117983 */ /* 0x000ea80000300800 */
[----:B------:R-:W2:Y:S04]  /*28d00*/  LDL.LU R18, [R1+0x2a8] ;  /* 0x0002a80001127983 */ /* 0x000ea80000300800 */
[----:B------:R-:W2:Y:S01]  /*28d10*/  LDL.LU R19, [R1+0x2ac] ;  /* 0x0002ac0001137983 */ /* 0x000ea20000300800 */
[----:B----4-:R-:W-:-:S15]  /*28d20*/  HMMA.1688.F32.TF32 R12, R24, R12, R4 ;  /* 0x0000000c180c723c */ /* 0x010fde0000081004 */
[----:B------:R-:W-:-:S04]  /*28d30*/  NOP ;  /* 0x0000000000007918 */ /* 0x000fc80000000000 */
[----:B------:R-:W-:Y:S01]  /*28d40*/  IMAD.MOV.U32 R0, RZ, RZ, R14 ;  /* 0x000000ffff007224 */ /* 0x000fe200078e000e */
[----:B--2---:R-:W-:Y:S04]  /*28d50*/  STL.64 [R1+0xb48], R18 ;  /* 0x000b481201007387 */ /* 0x004fe80000100a00 */
[----:B------:R1:W-:Y:S04]  /*28d60*/  STL.64 [R1+0xb40], R16 ;  /* 0x000b401001007387 */ /* 0x0003e80000100a00 */
[----:B-1----:R-:W2:Y:S04]  /*28d70*/  LDL.LU R16, [R1+0x2b0] ;  /* 0x0002b00001107983 */ /* 0x002ea80000300800 */
[----:B------:R-:W2:Y:S04]  /*28d80*/  LDL.LU R17, [R1+0x2b4] ;  /* 0x0002b40001117983 */ /* 0x000ea80000300800 */
[----:B------:R-:W2:Y:S04]  /*28d90*/  LDL.LU R18, [R1+0x2b8] ;  /* 0x0002b80001127983 */ /* 0x000ea80000300800 */
[----:B------:R-:W2:Y:S04]  /*28da0*/  LDL.LU R19, [R1+0x2bc] ;  /* 0x0002bc0001137983 */ /* 0x000ea80000300800 */
[----:B------:R-:W3:Y:S04]  /*28db0*/  LDL.LU.64 R4, [R1+0xb70] ;  /* 0x000b700001047983 */ /* 0x000ee80000300a00 */
[----:B------:R1:W-:Y:S04]  /*28dc0*/  STL.64 [R1+0xe0], R12 ;  /* 0x0000e00c01007387 */ /* 0x0003e80000100a00 */
[----:B------:R4:W-:Y:S04]  /*28dd0*/  STL [R1+0xec], R15 ;  /* 0x0000ec0f01007387 */ /* 0x0009e80000100800 */
[----:B-1----:R-:W2:Y:S04]  /*28de0*/  LDL.LU R12, [R1+0x230] ;  /* 0x00023000010c7983 */ /* 0x002ea80000300800 */
[----:B------:R-:W2:Y:S04]  /*28df0*/  LDL.LU R13, [R1+0x234] ;  /* 0x00023400010d7983 */ /* 0x000ea80000300800 */
[----:B------:R-:W2:Y:S04]  /*28e00*/  LDL.LU R14, [R1+0x238] ;  /* 0x00023800010e7983 */ /* 0x000ea80000300800 */
[----:B----4-:R-:W2:Y:S04]  /*28e10*/  LDL.LU R15, [R1+0x23c] ;  /* 0x00023c00010f7983 */ /* 0x010ea80000300800 */
[----:B--2---:R-:W-:Y:S04]  /*28e20*/  STL.64 [R1+0xb08], R14 ;  /* 0x000b080e01007387 */ /* 0x004fe80000100a00 */
[----:B------:R1:W-:Y:S04]  /*28e30*/  STL.64 [R1+0xb00], R12 ;  /* 0x000b000c01007387 */ /* 0x0003e80000100a00 */
[----:B-1----:R-:W2:Y:S04]  /*28e40*/  LDL.LU R12, [R1+0x240] ;  /* 0x00024000010c7983 */ /* 0x002ea80000300800 */
[----:B------:R-:W2:Y:S04]  /*28e50*/  LDL.LU R13, [R1+0x244] ;  /* 0x00024400010d7983 */ /* 0x000ea80000300800 */
[----:B------:R-:W4:Y:S04]  /*28e60*/  LDL.LU R14, [R1+0x248] ;  /* 0x00024800010e7983 */ /* 0x000f280000300800 */
[----:B------:R-:W4:Y:S01]  /*28e70*/  LDL.LU R15, [R1+0x24c] ;  /* 0x00024c00010f7983 */ /* 0x000f220000300800 */
[C---:B---3--:R-:W-:Y:S03]  /*28e80*/  HMMA.1688.F32.TF32 R8, R24.reuse, R4, R8 ;  /* 0x000000041808723c */ /* 0x048fe60000081008 */
        /* <DEDUP_REMOVED lines=10> */
[----:B----4-:R-:W-:Y:S02]  /*28f30*/  HMMA.1688.F32.TF32 R24, R24, R8, R20 ;  /* 0x000000081818723c */ /* 0x010fe40000081014 */
[----:B------:R-:W4:Y:S04]  /*28f40*/  LDL.LU.64 R22, [R1+0xb58] ;  /* 0x000b580001167983 */ /* 0x000f280000300a00 */
[----:B------:R-:W4:-:S13]  /*28f50*/  LDL.LU.64 R20, [R1+0xb50] ;  /* 0x000b500001147983 */ /* 0x000f1a0000300a00 */
[----:B------:R1:W-:Y:S04]  /*28f60*/  STL.64 [R1+0xc0], R24 ;  /* 0x0000c01801007387 */ /* 0x0003e80000100a00 */
[----:B-1----:R-:W4:Y:S02]  /*28f70*/  LDL.LU.64 R24, [R1] ;  /* 0x0000000001187983 */ /* 0x002f240000300a00 */
[----:B----4-:R-:W-:-:S15]  /*28f80*/  HMMA.1688.F32.TF32 R16, R20, R24, R16 ;  /* 0x000000181410723c */ /* 0x010fde0000081010 */
[----:B------:R-:W-:-:S04]  /*28f90*/  NOP ;  /* 0x0000000000007918 */ /* 0x000fc80000000000 */
[----:B------:R-:W-:Y:S04]  /*28fa0*/  STL.64 [R1+0xb0], R16 ;  /* 0x0000b01001007387 */ /* 0x000fe80000100a00 */
[----:B------:R1:W-:Y:S04]  /*28fb0*/  STL.64 [R1+0xb8], R18 ;  /* 0x0000b81201007387 */ /* 0x0003e80000100a00 */
[----:B-1----:R-:W4:Y:S04]  /*28fc0*/  LDL.LU.64 R18, [R1+0xb48] ;  /* 0x000b480001127983 */ /* 0x002f280000300a00 */
[----:B------:R-:W4:Y:S01]  /*28fd0*/  LDL.LU.64 R16, [R1+0xb40] ;  /* 0x000b400001107983 */ /* 0x000f220000300a00 */
[----:B------:R-:W-:-:S02]  /*28fe0*/  IMAD.MOV.U32 R3, RZ, RZ, R24 ;  /* 0x000000ffff037224 */ /* 0x000fc400078e0018 */
[----:B------:R-:W-:Y:S01]  /*28ff0*/  IMAD.MOV.U32 R2, RZ, RZ, R25 ;  /* 0x000000ffff027224 */ /* 0x000fe200078e0019 */
[----:B------:R-:W-:Y:S01]  /*29000*/  MOV R7, R27 ;  /* 0x0000001b00077202 */ /* 0x000fe20000000f00 */
[----:B----4-:R-:W-:-:S15]  /*29010*/  HMMA.1688.F32.TF32 R16, R20, R4, R16 ;  /* 0x000000041410723c */ /* 0x010fde0000081010 */
[----:B------:R-:W-:-:S04]  /*29020*/  NOP ;  /* 0x0000000000007918 */ /* 0x000fc80000000000 */
[----:B------:R-:W-:Y:S01]  /*29030*/  IMAD.MOV.U32 R25, RZ, RZ, R18 ;  /* 0x000000ffff197224 */ /* 0x000fe200078e0012 */
[----:B------:R1:W-:Y:S01]  /*29040*/  STL [R1+0xa0], R16 ;  /* 0x0000a01001007387 */ /* 0x0003e20000100800 */
[----:B------:R-:W-:Y:S01]  /*29050*/  MOV R24, R19 ;  /* 0x0000001300187202 */ /* 0x000fe20000000f00 */
[----:B------:R-:W-:Y:S02]  /*29060*/  IMAD.MOV.U32 R27, RZ, RZ, R17 ;  /* 0x000000ffff1b7224 */ /* 0x000fe400078e0011 */
[----:B------:R-:W4:Y:S04]  /*29070*/  LDL.LU.64 R18, [R1+0xb38] ;  /* 0x000b380001127983 */ /* 0x000f280000300a00 */
[----:B-1----:R-:W4:Y:S04]  /*29080*/  LDL.LU.64 R16, [R1+0xb30] ;  /* 0x000b300001107983 */ /* 0x002f280000300a00 */
[----:B------:R-:W-:Y:S04]  /*29090*/  STL [R1+0xad8], R27 ;  /* 0x000ad81b01007387 */ /* 0x000fe80000100800 */
[----:B------:R-:W-:Y:S01]  /*290a0*/  STL.64 [R1+0xad0], R24 ;  /* 0x000ad01801007387 */ /* 0x000fe20000100a00 */
[----:B----4-:R-:W-:Y:S03]  /*290b0*/  HMMA.1688.F32.TF32 R20, R20, R8, R16 ;  /* 0x000000081414723c */ /* 0x010fe60000081010 */
[----:B------:R-:W2:Y:S04]  /*290c0*/  LDL.LU.64 R18, [R1+0xb28] ;  /* 0x000b280001127983 */ /* 0x000ea80000300a00 */
[----:B------:R-:W2:-:S12]  /*290d0*/  LDL.LU.64 R16, [R1+0xb20] ;  /* 0x000b200001107983 */ /* 0x000e980000300a00 */
[----:B------:R1:W-:Y:S04]  /*290e0*/  STL.64 [R1+0x90], R20 ;  /* 0x0000901401007387 */ /* 0x0003e80000100a00 */
[----:B------:R4:W-:Y:S04]  /*290f0*/  STL.64 [R1+0x98], R22 ;  /* 0x0000981601007387 */ /* 0x0009e80000100a00 */
[----:B-1----:R-:W3:Y:S04]  /*29100*/  LDL.LU R20, [R1+0x190] ;  /* 0x0001900001147983 */ /* 0x002ee80000300800 */
[----:B------:R-:W3:Y:S04]  /*29110*/  LDL.LU R21, [R1+0x194] ;  /* 0x0001940001157983 */ /* 0x000ee80000300800 */
[----:B----4-:R-:W4:Y:S04]  /*29120*/  LDL.LU R22, [R1+0x198] ;  /* 0x0001980001167983 */ /* 0x010f280000300800 */
[----:B------:R-:W4:Y:S01]  /*29130*/  LDL.LU R23, [R1+0x19c] ;  /* 0x00019c0001177983 */ /* 0x000f220000300800 */
[----:B------:R-:W-:-:S02]  /*29140*/  IMAD.MOV.U32 R24, RZ, RZ, R3 ;  /* 0x000000ffff187224 */ /* 0x000fc400078e0003 */
[----:B------:R-:W-:-:S07]  /*29150*/  IMAD.MOV.U32 R25, RZ, RZ, R2 ;  /* 0x000000ffff197224 */ /* 0x000fce00078e0002 */
[----:B--2---:R-:W-:-:S15]  /*29160*/  HMMA.1688.F32.TF32 R12, R16, R24, R12 ;  /* 0x00000018100c723c */ /* 0x004fde000008100c */
[----:B------:R-:W-:-:S04]  /*29170*/  NOP ;  /* 0x0000000000007918 */ /* 0x000fc80000000000 */
[----:B------:R-:W-:Y:S02]  /*29180*/  IMAD.MOV.U32 R3, RZ, RZ, R14 ;  /* 0x000000ffff037224 */ /* 0x000fe400078e000e */
[----:B------:R-:W-:Y:S01]  /*29190*/  IMAD.MOV.U32 R2, RZ, RZ, R13 ;  /* 0x000000ffff027224 */ /* 0x000fe200078e000d */
[----:B----4-:R-:W-:Y:S04]  /*291a0*/  STL.64 [R1+0xae8], R22 ;  /* 0x000ae81601007387 */ /* 0x010fe80000100a00 */
[----:B---3--:R1:W-:Y:S04]  /*291b0*/  STL.64 [R1+0xae0], R20 ;  /* 0x000ae01401007387 */ /* 0x0083e80000100a00 */
[----:B-1----:R-:W2:Y:S04]  /*291c0*/  LDL.LU R20, [R1+0x220] ;  /* 0x0002200001147983 */ /* 0x002ea80000300800 */
[----:B------:R-:W2:Y:S04]  /*291d0*/  LDL.LU R21, [R1+0x224] ;  /* 0x0002240001157983 */ /* 0x000ea80000300800 */
[----:B------:R-:W2:Y:S04]  /*291e0*/  LDL.LU R22, [R1+0x228] ;  /* 0x0002280001167983 */ /* 0x000ea80000300800 */
[----:B------:R-:W2:Y:S04]  /*291f0*/  LDL.LU R23, [R1+0x22c] ;  /* 0x00022c0001177983 */ /* 0x000ea80000300800 */
[----:B------:R-:W-:Y:S04]  /*29200*/  STL [R1+0x80], R12 ;  /* 0x0000800c01007387 */ /* 0x000fe80000100800 */
[----:B------:R1:W-:Y:S04]  /*29210*/  STL [R1+0x8c], R15 ;  /* 0x00008c0f01007387 */ /* 0x0003e80000100800 */
[----:B-1----:R-:W3:Y:S04]  /*29220*/  LDL.LU.64 R14, [R1+0xb18] ;  /* 0x000b1800010e7983 */ /* 0x002ee80000300a00 */
[----:B------:R-:W3:Y:S04]  /*29230*/  LDL.LU.64 R12, [R1+0xb10] ;  /* 0x000b1000010c7983 */ /* 0x000ee80000300a00 */
[----:B------:R-:W-:Y:S04]  /*29240*/  STL [R1+0x9d4], R3 ;  /* 0x0009d40301007387 */ /* 0x000fe80000100800 */
[----:B------:R-:W-:Y:S01]  /*29250*/  STL [R1+0x9d0], R2 ;  /* 0x0009d00201007387 */ /* 0x000fe20000100800 */
[----:B---3--:R-:W-:-:S15]  /*29260*/  HMMA.1688.F32.TF32 R12, R16, R4, R12 ;  /* 0x00000004100c723c */ /* 0x008fde000008100c */
[----:B------:R-:W-:-:S04]  /*29270*/  NOP ;  /* 0x0000000000007918 */ /* 0x000fc80000000000 */
[----:B------:R-:W-:Y:S04]  /*29280*/  STL.64 [R1+0x70], R12 ;  /* 0x0000700c01007387 */ /* 0x000fe80000100a00 */
[----:B------:R1:W-:Y:S04]  /*29290*/  STL.64 [R1+0x78], R14 ;  /* 0x0000780e01007387 */ /* 0x0003e80000100a00 */
[----:B-1----:R-:W3:Y:S04]  /*292a0*/  LDL.LU.64 R14, [R1+0xb08] ;  /* 0x000b0800010e7983 */ /* 0x002ee80000300a00 */
[----:B------:R-:W3:Y:S02]  /*292b0*/  LDL.LU.64 R12, [R1+0xb00] ;  /* 0x000b0000010c7983 */ /* 0x000ee40000300a00 */
[----:B---3--:R-:W-:Y:S02]  /*292c0*/  HMMA.1688.F32.TF32 R16, R16, R8, R12 ;  /* 0x000000081010723c */ /* 0x008fe4000008100c */
[----:B------:R-:W2:Y:S04]  /*292d0*/  LDL.LU.64 R14, [R1+0xaf8] ;  /* 0x000af800010e7983 */ /* 0x000ea80000300a00 */
[----:B------:R-:W2:-:S13]  /*292e0*/  LDL.LU.64 R12, [R1+0xaf0] ;  /* 0x000af000010c7983 */ /* 0x000e9a0000300a00 */
[----:B------:R1:W-:Y:S04]  /*292f0*/  STL.64 [R1+0x60], R16 ;  /* 0x0000601001007387 */ /* 0x0003e80000100a00 */
[----:B-1----:R-:W3:Y:S04]  /*29300*/  LDL.LU R16, [R1+0x200] ;  /* 0x0002000001107983 */ /* 0x002ee80000300800 */
[----:B------:R-:W3:Y:S01]  /*29310*/  LDL.LU R17, [R1+0x204] ;  /* 0x0002040001117983 */ /* 0x000ee20000300800 */
[----:B------:R-:W-:Y:S02]  /*29320*/  IMAD.MOV.U32 R6, RZ, RZ, R26 ;  /* 0x000000ffff067224 */ /* 0x000fe400078e001a */
[----:B--2---:R-:W-:Y:S01]  /*29330*/  HMMA.1688.F32.TF32 R24, R12, R24, R20 ;  /* 0x000000180c18723c */ /* 0x004fe20000081014 */
[----:B------:R-:W2:Y:S04]  /*29340*/  LDL.LU.64 R22, [R1+0xae8] ;  /* 0x000ae80001167983 */ /* 0x000ea80000300a00 */
[----:B------:R-:W2:Y:S01]  /*29350*/  LDL.LU.64 R20, [R1+0xae0] ;  /* 0x000ae00001147983 */ /* 0x000ea20000300a00 */
[----:B------:R-:W-:Y:S01]  /*29360*/  MOV R3, R18 ;  /* 0x0000001200037202 */ /* 0x000fe20000000f00 */
[----:B------:R-:W-:-:S02]  /*29370*/  IMAD.MOV.U32 R2, RZ, RZ, R19 ;  /* 0x000000ffff027224 */ /* 0x000fc400078e0013 */
[----:B------:R-:W-:Y:S02]  /*29380*/  IMAD.MOV.U32 R18, RZ, RZ, R29 ;  /* 0x000000ffff127224 */ /* 0x000fe400078e001d */
[----:B------:R-:W-:-:S07]  /*29390*/  IMAD.MOV.U32 R19, RZ, RZ, R28 ;  /* 0x000000ffff137224 */ /* 0x000fce00078e001c */
[C---:B---3--:R-:W-:Y:S01]  /*293a0*/  HMMA.1688.F32.TF32 R16, R12.reuse, R4, R16 ;  /* 0x000000040c10723c */ /* 0x048fe20000081010 */
[----:B------:R-:W-:Y:S01]  /*293b0*/  IMAD.MOV.U32 R29, RZ, RZ, R27 ;  /* 0x000000ffff1d7224 */ /* 0x000fe200078e001b */
[----:B------:R1:W-:Y:S04]  /*293c0*/  STL.64 [R1+0x230], R24 ;  /* 0x0002301801007387 */ /* 0x0003e80000100a00 */
[----:B------:R-:W-:Y:S04]  /*293d0*/  STL [R1+0x238], R26 ;  /* 0x0002381a01007387 */ /* 0x000fe80000100800 */
[----:B------:R-:W3:Y:S04]  /*293e0*/  LDL.LU R27, [R1+0xad8] ;  /* 0x000ad800011b7983 */ /* 0x000ee80000300800 */
[----:B-1----:R-:W4:Y:S04]  /*293f0*/  LDL.LU.64 R24, [R1+0xad0] ;  /* 0x000ad00001187983 */ /* 0x002f280000300a00 */
[----:B------:R-:W-:Y:S04]  /*29400*/  STL [R1+0x8e4], R29 ;  /* 0x0008e41d01007387 */ /* 0x000fe80000100800 */
[----:B------:R-:W-:Y:S04]  /*29410*/  STL.64 [R1+0xac0], R6 ;  /* 0x000ac00601007387 */ /* 0x000fe80000100a00 */
[----:B------:R-:W-:Y:S04]  /*29420*/  STL.64 [R1+0x2e0], R16 ;  /* 0x0002e01001007387 */ /* 0x000fe80000100a00 */
[----:B------:R2:W-:Y:S02]  /*29430*/  STL.64 [R1+0x2e8], R18 ;  /* 0x0002e81201007387 */ /* 0x0005e40000100a00 */
[----:B--2---:R-:W-:-:S15]  /*29440*/  HMMA.1688.F32.TF32 R16, R12, R8, R20 ;  /* 0x000000080c10723c */ /* 0x004fde0000081014 */
[----:B------:R-:W-:-:S04]  /*29450*/  NOP ;  /* 0x0000000000007918 */ /* 0x000fc80000000000 */
[----:B------:R-:W-:Y:S04]  /*29460*/  STL.64 [R1+0x320], R16 ;  /* 0x0003201001007387 */ /* 0x000fe80000100a00 */
[----:B------:R-:W-:Y:S04]  /*29470*/  STL [R1+0x328], R18 ;  /* 0x0003281201007387 */ /* 0x000fe80000100800 */
[----:B------:R1:W-:Y:S04]  /*29480*/  STL.64 [R1+0xa60], R10 ;  /* 0x000a600a01007387 */ /* 0x0003e80000100a00 */
[----:B------:R-:W2:Y:S04]  /*29490*/  LDL.LU R8, [R1+0xe0] ;  /* 0x0000e00001087983 */ /* 0x000ea80000300800 */
[----:B------:R-:W2:Y:S01]  /*294a0*/  LDL.LU R9, [R1+0xe4] ;  /* 0x0000e40001097983 */ /* 0x000ea20000300800 */
[----:B-1----:R-:W-:-:S03]  /*294b0*/  IMAD.MOV.U32 R10, RZ, RZ, R0 ;  /* 0x000000ffff0a7224 */ /* 0x002fc600078e0000 */
        /* <DEDUP_REMOVED lines=8> */
[----:B------:R-:W3:Y:S04]  /*29540*/  LDL.LU R0, [R1+0xac8] ;  /* 0x000ac80001007983 */ /* 0x000ee80000300800 */
[----:B--2---:R1:W-:Y:S04]  /*29550*/  STL.64 [R1+0xa88], R10 ;  /* 0x000a880a01007387 */ /* 0x0043e80000100a00 */
[----:B------:R-:W-:Y:S01]  /*29560*/  STL.64 [R1+0xa80], R8 ;  /* 0x000a800801007387 */ /* 0x000fe20000100a00 */
[----:B------:R-:W-:-:S03]  /*29570*/  MOV R28, R19 ;  /* 0x00000013001c7202 */ /* 0x000fc60000000f00 */
[----:B---3--:R-:W-:Y:S04]  /*29580*/  LDS R18, [R0+UR8+0x3e200] ;  /* 0x03e2000800127984 */ /* 0x008fe80008000800 */
[----:B------:R-:W-:Y:S04]  /*29590*/  LDS R16, [R0+UR8+0x3c200] ;  /* 0x03c2000800107984 */ /* 0x000fe80008000800 */
[----:B------:R-:W-:Y:S04]  /*295a0*/  LDS R22, [R0+UR8+0x3e400] ;  /* 0x03e4000800167984 */ /* 0x000fe80008000800 */
[----:B------:R-:W-:Y:S04]  /*295b0*/  LDS R20, [R0+UR8+0x3c400] ;  /* 0x03c4000800147984 */ /* 0x000fe80008000800 */
[----:B------:R-:W-:Y:S04]  /*295c0*/  LDS R12, [R0+UR8+0x3c000] ;  /* 0x03c00008000c7984 */ /* 0x000fe80008000800 */
[----:B------:R-:W-:Y:S04]  /*295d0*/  LDS R14, [R0+UR8+0x3e000] ;  /* 0x03e00008000e7984 */ /* 0x000fe80008000800 */
[----:B-1----:R-:W2:Y:S04]  /*295e0*/  LDL.64 R10, [R1+0x28] ;  /* 0x00002800010a7983 */ /* 0x002ea80000100a00 */
[----:B--2---:R1:W-:Y:S04]  /*295f0*/  STL.64 [R1+0xa98], R10 ;  /* 0x000a980a01007387 */ /* 0x0043e80000100a00 */
[----:B-1----:R-:W2:Y:S04]  /*29600*/  LDL R10, [R1+0x38] ;  /* 0x00003800010a7983 */ /* 0x002ea80000100800 */
[----:B------:R-:W2:Y:S01]  /*29610*/  LDL R11, [R1+0x3c] ;  /* 0x00003c00010b7983 */ /* 0x000ea20000100800 */
[----:B------:R-:W-:-:S05]  /*29620*/  LOP3.LUT R26, R0, 0x20, RZ, 0x3c, !PT ;  /* 0x00000020001a7812 */ /* 0x000fca00078e3cff */
[----:B------:R-:W1:Y:S04]  /*29630*/  LDS R19, [R26+UR8+0x3e200] ;  /* 0x03e200081a137984 */ /* 0x000e680008000800 */
[----:B------:R-:W3:Y:S04]  /*29640*/  LDS R17, [R26+UR8+0x3c200] ;  /* 0x03c200081a117984 */ /* 0x000ee80008000800 */
[----:B------:R-:W1:Y:S04]  /*29650*/  LDS R23, [R26+UR8+0x3e400] ;  /* 0x03e400081a177984 */ /* 0x000e680008000800 */
[----:B------:R-:W1:Y:S04]  /*29660*/  LDS R21, [R26+UR8+0x3c400] ;  /* 0x03c400081a157984 */ /* 0x000e680008000800 */
[----:B------:R-:W-:Y:S04]  /*29670*/  LDS R13, [R26+UR8+0x3c000] ;  /* 0x03c000081a0d7984 */ /* 0x000fe80008000800 */
[----:B------:R-:W1:Y:S04]  /*29680*/  LDS R15, [R26+UR8+0x3e000] ;  /* 0x03e000081a0f7984 */ /* 0x000e680008000800 */
[----:B--2---:R2:W-:Y:S04]  /*29690*/  STL.64 [R1+0xab0], R10 ;  /* 0x000ab00a01007387 */ /* 0x0045e80000100a00 */
[----:B--2---:R-:W2:Y:S04]  /*296a0*/  LDL.64 R10, [R1+0x48] ;  /* 0x00004800010a7983 */ /* 0x004ea80000100a00 */
[----:B--2---:R-:W-:Y:S04]  /*296b0*/  STL.64 [R1+0xab8], R10 ;  /* 0x000ab80a01007387 */ /* 0x004fe80000100a00 */
[----:B------:R-:W-:Y:S04]  /*296c0*/  STL [R1+0x8ac], R28 ;  /* 0x0008ac1c01007387 */ /* 0x000fe80000100800 */
[----:B-1----:R-:W-:Y:S04]  /*296d0*/  STL.64 [R1+0xa58], R18 ;  /* 0x000a581201007387 */ /* 0x002fe80000100a00 */
[----:B---3--:R1:W-:Y:S04]  /*296e0*/  STL.64 [R1+0xa50], R16 ;  /* 0x000a501001007387 */ /* 0x0083e80000100a00 */
        /* <DEDUP_REMOVED lines=8> */
[----:B------:R-:W3:Y:S04]  /*29770*/  LDL.64 R10, [R1+0x58] ;  /* 0x00005800010a7983 */ /* 0x000ee80000100a00 */
[----:B------:R-:W-:Y:S04]  /*29780*/  STL.64 [R1+0x9b0], R22 ;  /* 0x0009b01601007387 */ /* 0x000fe80000100a00 */
[----:B------:R1:W-:Y:S04]  /*29790*/  STL.64 [R1+0x9a8], R20 ;  /* 0x0009a81401007387 */ /* 0x0003e80000100a00 */
[----:B-1----:R-:W2:Y:S01]  /*297a0*/  LDL.LU R20, [R1+0xa0] ;  /* 0x0000a00001147983 */ /* 0x002ea20000300800 */
[----:B----4-:R-:W-:Y:S01]  /*297b0*/  IMAD.MOV.U32 R22, RZ, RZ, R25 ;  /* 0x000000ffff167224 */ /* 0x010fe200078e0019 */
[----:B------:R-:W-:Y:S01]  /*297c0*/  MOV R23, R24 ;  /* 0x0000001800177202 */ /* 0x000fe20000000f00 */
[----:B------:R-:W-:Y:S01]  /*297d0*/  IMAD.MOV.U32 R21, RZ, RZ, R27 ;  /* 0x000000ffff157224 */ /* 0x000fe200078e001b */
[----:B------:R-:W-:Y:S04]  /*297e0*/  LDS R25, [R26+UR8+0x3c600] ;  /* 0x03c600081a197984 */ /* 0x000fe80008000800 */
[----:B------:R1:W-:Y:S04]  /*297f0*/  STL.64 [R1+0x9e0], R22 ;  /* 0x0009e01601007387 */ /* 0x0003e80000100a00 */
[----:B------:R-:W-:Y:S04]  /*29800*/  LDS R27, [R26+UR8+0x3e600] ;  /* 0x03e600081a1b7984 */ /* 0x000fe80008000800 */
[----:B------:R-:W4:Y:S04]  /*29810*/  LDS R26, [R0+UR8+0x3e600] ;  /* 0x03e60008001a7984 */ /* 0x000f280008000800 */
[----:B------:R-:W1:Y:S01]  /*29820*/  LDS R24, [R0+UR8+0x3c600] ;  /* 0x03c6000800187984 */ /* 0x000e620008000800 */
[----:B------:R-:W-:Y:S06]  /*29830*/  BAR.SYNC.DEFER_BLOCKING 0x0 ;  /* 0x0000000000007b1d */ /* 0x000fec0000010000 */
[----:B--2---:R2:W-:Y:S04]  /*29840*/  STL.64 [R1+0x9d8], R20 ;  /* 0x0009d81401007387 */ /* 0x0045e80000100a00 */
[----:B-1----:R-:W2:Y:S04]  /*29850*/  LDL R22, [R1+0x18] ;  /* 0x0000180001167983 */ /* 0x002ea80000100800 */
[----:B------:R-:W2:Y:S01]  /*29860*/  LDL R23, [R1+0x1c] ;  /* 0x00001c0001177983 */ /* 0x000ea20000100800 */
[----:B---3--:R-:W-:Y:S03]  /*29870*/  HMMA.1688.F32.TF32 R4, R12, R10, R4 ;  /* 0x0000000a0c04723c */ /* 0x008fe60000081004 */
[----:B--2---:R1:W-:Y:S04]  /*29880*/  STL.64 [R1+0xa90], R22 ;  /* 0x000a901601007387 */ /* 0x0043e80000100a00 */
[----:B------:R-:W2:Y:S04]  /*29890*/  LDL.LU R20, [R1+0x140] ;  /* 0x0001400001147983 */ /* 0x000ea80000300800 */
[----:B------:R-:W2:Y:S04]  /*298a0*/  LDL.LU R21, [R1+0x144] ;  /* 0x0001440001157983 */ /* 0x000ea80000300800 */
[----:B-1----:R-:W3:Y:S04]  /*298b0*/  LDL.LU R22, [R1+0x148] ;  /* 0x0001480001167983 */ /* 0x002ee80000300800 */
[----:B------:R-:W3:Y:S04]  /*298c0*/  LDL.LU R23, [R1+0x14c] ;  /* 0x00014c0001177983 */ /* 0x000ee80000300800 */
[----:B---3--:R-:W-:Y:S04]  /*298d0*/  STL.64 [R1+0xaa8], R22 ;  /* 0x000aa81601007387 */ /* 0x008fe80000100a00 */
[----:B--2---:R1:W-:Y:S04]  /*298e0*/  STL.64 [R1+0xaa0], R20 ;  /* 0x000aa01401007387 */ /* 0x0043e80000100a00 */
[----:B-1----:R-:W2:Y:S04]  /*298f0*/  LDL.LU R20, [R1+0x180] ;  /* 0x0001800001147983 */ /* 0x002ea80000300800 */
[----:B------:R-:W2:Y:S04]  /*29900*/  LDL.LU R21, [R1+0x184] ;  /* 0x0001840001157983 */ /* 0x000ea80000300800 */
[----:B------:R-:W2:Y:S04]  /*29910*/  LDL.LU R22, [R1+0x188] ;  /* 0x0001880001167983 */ /* 0x000ea80000300800 */
[----:B------:R-:W2:Y:S04]  /*29920*/  LDL.LU R23, [R1+0x18c] ;  /* 0x00018c0001177983 */ /* 0x000ea80000300800 */
[----:B----4-:R1:W-:Y:S04]  /*29930*/  STL.64 [R1+0x908], R26 ;  /* 0x0009081a01007387 */ /* 0x0103e80000100a00 */
[----:B------:R-:W-:Y:S04]  /*29940*/  STL.64 [R1+0x900], R24 ;  /* 0x0009001801007387 */ /* 0x000fe80000100a00 */
[----:B-1----:R-:W3:Y:S04]  /*29950*/  LDL.LU.64 R26, [R1+0x8] ;  /* 0x00000800011a7983 */ /* 0x002ee80000300a00 */
[----:B------:R1:W-:Y:S04]  /*29960*/  STL [R1+0x8b0], R0 ;  /* 0x0008b00001007387 */ /* 0x0003e80000100800 */
[----:B------:R4:W-:Y:S04]  /*29970*/  STL.64 [R1+0x190], R4 ;  /* 0x0001900401007387 */ /* 0x0009e80000100a00 */
[----:B------:R4:W-:Y:S01]  /*29980*/  STL.64 [R1+0x198], R6 ;  /* 0x0001980601007387 */ /* 0x0009e20000100a00 */
[----:B-1----:R-:W-:-:S02]  /*29990*/  IMAD.MOV.U32 R0, RZ, RZ, R11 ;  /* 0x000000ffff007224 */ /* 0x002fc400078e000b */
[----:B----4-:R-:W-:Y:S01]  /*299a0*/  IMAD.MOV.U32 R4, RZ, RZ, R10 ;  /* 0x000000ffff047224 */ /* 0x010fe200078e000a */
[----:B------:R-:W4:Y:S04]  /*299b0*/  LDL.LU.64 R6, [R1+0xac0] ;  /* 0x000ac00001067983 */ /* 0x000f280000300a00 */
[----:B------:R-:W2:Y:S02]  /*299c0*/  LDL.LU.64 R10, [R1+0xab8] ;  /* 0x000ab800010a7983 */ /* 0x000ea40000300a00 */
[----:B--2---:R-:W-:Y:S01]  /*299d0*/  HMMA.1688.F32.TF32 R16, R12, R10, R16 ;  /* 0x0000000a0c10723c */ /* 0x004fe20000081010 */
[----:B------:R-:W-:-:S15]  /*299e0*/  IMAD.MOV.U32 R5, RZ, RZ, R11 ;  /* 0x000000ffff057224 */ /* 0x000fde00078e000b */
[----:B------:R-:W-:-:S03]  /*299f0*/  NOP ;  /* 0x0000000000007918 */ /* 0x000fc60000000000 */
[----:B------:R1:W-:Y:S04]  /*29a00*/  STL.64 [R1+0x1d0], R16 ;  /* 0x0001d01001007387 */ /* 0x0003e80000100a00 */
[----:B------:R-:W-:Y:S01]  /*29a10*/  STL.64 [R1+0x1d8], R18 ;  /* 0x0001d81201007387 */ /* 0x000fe20000100a00 */
[----:B-1----:R-:W-:-:S03]  /*29a20*/  IMAD.MOV.U32 R16, RZ, RZ, R10 ;  /* 0x000000ffff107224 */ /* 0x002fc600078e000a */
[----:B------:R-:W2:Y:S02]  /*29a30*/  LDL.LU.64 R10, [R1+0xab0] ;  /* 0x000ab000010a7983 */ /* 0x000ea40000300a00 */
        /* <DEDUP_REMOVED lines=21> */
[----:B------:R1:W-:Y:S02]  /*29b90*/  STL.64 [R1+0x9f0], R22 ;  /* 0x0009f01601007387 */ /* 0x0003e40000100a00 */
[----:B-1----:R-:W-:-:S02]  /*29ba0*/  IMAD.MOV.U32 R22, RZ, RZ, R18 ;  /* 0x000000ffff167224 */ /* 0x002fc400078e0012 */
[----:B------:R-:W-:-:S05]  /*29bb0*/  IMAD.MOV.U32 R23, RZ, RZ, R17 ;  /* 0x000000ffff177224 */ /* 0x000fca00078e0011 */
[----:B------:R1:W-:Y:S04]  /*29bc0*/  STL.64 [R1+0xa08], R22 ;  /* 0x000a081601007387 */ /* 0x0003e80000100a00 */
[----:B-1----:R-:W2:Y:S04]  /*29bd0*/  LDL.64 R22, [R1+0x38] ;  /* 0x0000380001167983 */ /* 0x002ea80000100a00 */
[----:B--2---:R1:W-:Y:S02]  /*29be0*/  STL.64 [R1+0xa20], R22 ;  /* 0x000a201601007387 */ /* 0x0043e40000100a00 */
[----:B-1----:R-:W-:-:S02]  /*29bf0*/  IMAD.MOV.U32 R22, RZ, RZ, R16 ;  /* 0x000000ffff167224 */ /* 0x002fc400078e0010 */
[----:B---3--:R-:W-:Y:S01]  /*29c00*/  HMMA.1688.F32.TF32 R16, R12, R26, R8 ;  /* 0x0000001a0c10723c */ /* 0x008fe20000081008 */
[----:B------:R-:W-:-:S05]  /*29c10*/  MOV R23, R5 ;  /* 0x0000000500177202 */ /* 0x000fca0000000f00 */
[----:B------:R-:W-:Y:S04]  /*29c20*/  STL.64 [R1+0xa38], R22 ;  /* 0x000a381601007387 */ /* 0x000fe80000100a00 */
[----:B------:R-:W2:Y:S09]  /*29c30*/  LDL.LU R8, [R1+0xd0] ;  /* 0x0000d00001087983 */ /* 0x000eb20000300800 */
[----:B------:R1:W-:Y:S04]  /*29c40*/  STL.64 [R1+0x2c0], R16 ;  /* 0x0002c01001007387 */ /* 0x0003e80000100a00 */
[----:B------:R4:W-:Y:S04]  /*29c50*/  STL.64 [R1+0x2c8], R18 ;  /* 0x0002c81201007387 */ /* 0x0009e80000100a00 */
[----:B------:R-:W2:Y:S04]  /*29c60*/  LDL.LU R9, [R1+0xd4] ;  /* 0x0000d40001097983 */ /* 0x000ea80000300800 */
[----:B------:R-:W2:Y:S04]  /*29c70*/  LDL.LU R10, [R1+0xd8] ;  /* 0x0000d800010a7983 */ /* 0x000ea80000300800 */
[----:B------:R-:W2:Y:S04]  /*29c80*/  LDL.LU R11, [R1+0xdc] ;  /* 0x0000dc00010b7983 */ /* 0x000ea80000300800 */
[----:B-1----:R-:W3:Y:S04]  /*29c90*/  LDL.LU R16, [R1+0xc0] ;  /* 0x0000c00001107983 */ /* 0x002ee80000300800 */
[----:B------:R-:W3:Y:S01]  /*29ca0*/  LDL.LU R17, [R1+0xc4] ;  /* 0x0000c40001117983 */ /* 0x000ee20000300800 */
[----:B----4-:R-:W-:-:S02]  /*29cb0*/  IMAD.MOV.U32 R18, RZ, RZ, R6 ;  /* 0x000000ffff127224 */ /* 0x010fc400078e0006 */
[----:B------:R-:W-:Y:S01]  /*29cc0*/  IMAD.MOV.U32 R19, RZ, RZ, R7 ;  /* 0x000000ffff137224 */ /* 0x000fe200078e0007 */
[----:B------:R-:W2:Y:S04]  /*29cd0*/  LDL.LU R6, [R1+0xa6c] ;  /* 0x000a6c0001067983 */ /* 0x000ea80000300800 */
[----:B------:R-:W2:Y:S04]  /*29ce0*/  LDL.LU R7, [R1+0xa68] ;  /* 0x000a680001077983 */ /* 0x000ea80000300800 */
        /* <DEDUP_REMOVED lines=32> */
[----:B-1----:R-:W3:Y:S01]  /*29ef0*/  LDL.LU.64 R10, [R1+0xa60] ;  /* 0x000a6000010a7983 */ /* 0x002ee20000300a00 */
[----:B------:R-:W-:-:S02]  /*29f00*/  IMAD.MOV.U32 R22, RZ, RZ, R4 ;  /* 0x000000ffff167224 */ /* 0x000fc400078e0004 */
[----:B------:R-:W-:Y:S01]  /*29f10*/  IMAD.MOV.U32 R23, RZ, RZ, R0 ;  /* 0x000000ffff177224 */ /* 0x000fe200078e0000 */
[----:B---3--:R-:W-:Y:S01]  /*29f20*/  HMMA.1688.F32.TF32 R12, R12, R10, R16 ;  /* 0x0000000a0c0c723c */ /* 0x008fe20000081010 */
[----:B------:R-:W2:Y:S04]  /*29f30*/  LDL.LU.64 R18, [R1+0xa58] ;  /* 0x000a580001127983 */ /* 0x000ea80000300a00 */
[----:B------:R-:W2:-:S14]  /*29f40*/  LDL.LU.64 R16, [R1+0xa50] ;  /* 0x000a500001107983 */ /* 0x000e9c0000300a00 */
[----:B------:R1:W-:Y:S04]  /*29f50*/  STL.64 [R1+0x2b0], R12 ;  /* 0x0002b00c01007387 */ /* 0x0003e80000100a00 */
[----:B------:R3:W-:Y:S04]  /*29f60*/  STL.64 [R1+0x2b8], R14 ;  /* 0x0002b80e01007387 */ /* 0x0007e80000100a00 */
[----:B-1----:R-:W4:Y:S04]  /*29f70*/  LDL.LU R12, [R1+0xb0] ;  /* 0x0000b000010c7983 */ /* 0x002f280000300800 */
[----:B------:R-:W4:Y:S04]  /*29f80*/  LDL.LU R13, [R1+0xb4] ;  /* 0x0000b400010d7983 */ /* 0x000f280000300800 */
[----:B---3--:R-:W4:Y:S04]  /*29f90*/  LDL.LU R14, [R1+0xb8] ;  /* 0x0000b800010e7983 */ /* 0x008f280000300800 */
[----:B------:R-:W4:Y:S01]  /*29fa0*/  LDL.LU R15, [R1+0xbc] ;  /* 0x0000bc00010f7983 */ /* 0x000f220000300800 */
        /* <DEDUP_REMOVED lines=21> */
[----:B--2---:R-:W-:Y:S02]  /*2a100*/  HMMA.1688.F32.TF32 R20, R16, R22, R24 ;  /* 0x000000161014723c */ /* 0x004fe40000081018 */
[----:B------:R-:W2:Y:S04]  /*2a110*/  LDL.LU.64 R26, [R1+0xa00] ;  /* 0x000a0000011a7983 */ /* 0x000ea80000300a00 */
[----:B------:R-:W2:-:S13]  /*2a120*/  LDL.LU.64 R24, [R1+0x9f8] ;  /* 0x0009f80001187983 */ /* 0x000e9a0000300a00 */
[----:B------:R-:W-:Y:S04]  /*2a130*/  STL.64 [R1+0x250], R20 ;  /* 0x0002501401007387 */ /* 0x000fe80000100a00 */
[----:B------:R1:W-:Y:S04]  /*2a140*/  STL.64 [R1+0x258], R22 ;  /* 0x0002581601007387 */ /* 0x0003e80000100a00 */
[----:B-1----:R-:W2:Y:S02]  /*2a150*/  LDL.LU.64 R22, [R1+0x9f0] ;  /* 0x0009f00001167983 */ /* 0x002ea40000300a00 */
[----:B--2---:R-:W-:Y:S02]  /*2a160*/  HMMA.1688.F32.TF32 R20, R16, R22, R24 ;  /* 0x000000161014723c */ /* 0x004fe40000081018 */
[----:B------:R-:W4:-:S15]  /*2a170*/  LDL.LU.64 R26, [R1+0x9e8] ;  /* 0x0009e800011a7983 */ /* 0x000f1e0000300a00 */
[----:B------:R-:W-:Y:S02]  /*2a180*/  NOP ;  /* 0x0000000000007918 */ /* 0x000fe40000000000 */
[----:B------:R-:W-:Y:S04]  /*2a190*/  STL.64 [R1+0x2a0], R20 ;  /* 0x0002a01401007387 */ /* 0x000fe80000100a00 */
[----:B------:R1:W-:Y:S04]  /*2a1a0*/  STL.64 [R1+0x2a8], R22 ;  /* 0x0002a81601007387 */ /* 0x0003e80000100a00 */
[----:B-1----:R-:W2:Y:S04]  /*2a1b0*/  LDL.LU.64 R22, [R1+0x9e0] ;  /* 0x0009e00001167983 */ /* 0x002ea80000300a00 */
[----:B------:R-:W2:Y:S01]  /*2a1c0*/  LDL.LU.64 R20, [R1+0x9d8] ;  /* 0x0009d80001147983 */ /* 0x000ea20000300a00 */
[C---:B----4-:R-:W-:Y:S08]  /*2a1d0*/  HMMA.1688.F32.TF32 R12, R16.reuse, R26, R12 ;  /* 0x0000001a100c723c */ /* 0x050ff0000008100c */
[----:B--2---:R-:W-:Y:S11]  /*2a1e0*/  HMMA.1688.F32.TF32 R20, R16, R6, R20 ;  /* 0x000000061014723c */ /* 0x004ff60000081014 */
[----:B------:R1:W-:Y:S04]  /*2a1f0*/  STL.64 [R1+0xb0], R12 ;  /* 0x0000b00c01007387 */ /* 0x0003e80000100a00 */
[----:B------:R2:W-:Y:S04]  /*2a200*/  STL.64 [R1+0xb8], R14 ;  /* 0x0000b80e01007387 */ /* 0x0005e80000100a00 */
[----:B------:R-:W-:Y:S04]  /*2a210*/  STL.64 [R1+0x9a0], R6 ;  /* 0x0009a00601007387 */ /* 0x000fe80000100a00 */
[----:B-1----:R-:W3:Y:S04]  /*2a220*/  LDL.LU R12, [R1+0xf0] ;  /* 0x0000f000010c7983 */ /* 0x002ee80000300800 */
[----:B------:R-:W-:Y:S04]  /*2a230*/  STL.64 [R1+0xa0], R20 ;  /* 0x0000a01401007387 */ /* 0x000fe80000100a00 */
[----:B------:R-:W-:Y:S04]  /*2a240*/  STL.64 [R1+0xa8], R22 ;  /* 0x0000a81601007387 */ /* 0x000fe80000100a00 */
[----:B------:R-:W3:Y:S04]  /*2a250*/  LDL.LU R13, [R1+0xf4] ;  /* 0x0000f400010d7983 */ /* 0x000ee80000300800 */
[----:B--2---:R-:W2:Y:S04]  /*2a260*/  LDL.LU R14, [R1+0xf8] ;  /* 0x0000f800010e7983 */ /* 0x004ea80000300800 */
[----:B------:R-:W2:Y:S04]  /*2a270*/  LDL.LU R15, [R1+0xfc] ;  /* 0x0000fc00010f7983 */ /* 0x000ea80000300800 */
[----:B--2---:R1:W-:Y:S04]  /*2a280*/  STL.64 [R1+0x958], R14 ;  /* 0x0009580e01007387 */ /* 0x0043e80000100a00 */
[----:B---3--:R-:W-:Y:S04]  /*2a290*/  STL.64 [R1+0x950], R12 ;  /* 0x0009500c01007387 */ /* 0x008fe80000100a00 */
[----:B-1----:R-:W2:Y:S01]  /*2a2a0*/  LDL.LU.64 R14, [R1+0x28] ;  /* 0x00002800010e7983 */ /* 0x002ea20000300a00 */
[----:B------:R-:W-:-:S02]  /*2a2b0*/  IMAD.MOV.U32 R8, RZ, RZ, R26 ;  /* 0x000000ffff087224 */ /* 0x000fc400078e001a */
[----:B------:R-:W-:Y:S02]  /*2a2c0*/  IMAD.MOV.U32 R0, RZ, RZ, R27 ;  /* 0x000000ffff007224 */ /* 0x000fe400078e001b */
[----:B------:R-:W-:Y:S02]  /*2a2d0*/  IMAD.MOV.U32 R26, RZ, RZ, R3 ;  /* 0x000000ffff1a7224 */ /* 0x000fe400078e0003 */
[----:B------:R-:W-:Y:S01]  /*2a2e0*/  IMAD.MOV.U32 R27, RZ, RZ, R2 ;  /* 0x000000ffff1b7224 */ /* 0x000fe200078e0002 */
[----:B--2---:R1:W-:Y:S02]  /*2a2f0*/  STL.64 [R1+0x968], R14 ;  /* 0x0009680e01007387 */ /* 0x0043e40000100a00 */
[----:B-1----:R-:W-:Y:S01]  /*2a300*/  IMAD.MOV.U32 R14, RZ, RZ, R5 ;  /* 0x000000ffff0e7224 */ /* 0x002fe200078e0005 */
[----:B------:R-:W-:-:S05]  /*2a310*/  MOV R15, R4 ;  /* 0x00000004000f7202 */ /* 0x000fca0000000f00 */
[----:B------:R1:W-:Y:S04]  /*2a320*/  STL.64 [R1+0x980], R14 ;  /* 0x0009800e01007387 */ /* 0x0003e80000100a00 */
[----:B------:R-:W2:Y:S04]  /*2a330*/  LDL.LU R24, [R1+0x60] ;  /* 0x0000600001187983 */ /* 0x000ea80000300800 */
[----:B------:R-:W2:Y:S04]  /*2a340*/  LDL.LU R25, [R1+0x64] ;  /* 0x0000640001197983 */ /* 0x000ea80000300800 */
[----:B------:R-:W3:Y:S04]  /*2a350*/  LDL.LU R3, [R1+0x9d4] ;  /* 0x0009d40001037983 */ /* 0x000ee80000300800 */
        /* <DEDUP_REMOVED lines=9> */
[----:B-1----:R-:W2:Y:S04]  /*2a3f0*/  LDL.LU.64 R14, [R1+0x48] ;  /* 0x00004800010e7983 */ /* 0x002ea80000300a00 */
[----:B--2---:R1:W-:Y:S04]  /*2a400*/  STL.64 [R1+0x998], R14 ;  /* 0x0009980e01007387 */ /* 0x0043e80000100a00 */
[----:B-1----:R-:W2:Y:S04]  /*2a410*/  LDL.LU.64 R14, [R1+0x58] ;  /* 0x00005800010e7983 */ /* 0x002ea80000300a00 */
[----:B------:R-:W-:Y:S04]  /*2a420*/  STL.64 [R1+0x918], R26 ;  /* 0x0009181a01007387 */ /* 0x000fe80000100a00 */
[----:B------:R1:W-:Y:S04]  /*2a430*/  STL.64 [R1+0x910], R24 ;  /* 0x0009101801007387 */ /* 0x0003e80000100a00 */
[----:B-1----:R-:W2:Y:S04]  /*2a440*/  LDL.LU R24, [R1+0x70] ;  /* 0x0000700001187983 */ /* 0x002ea80000300800 */
[----:B------:R-:W2:Y:S04]  /*2a450*/  LDL.LU R25, [R1+0x74] ;  /* 0x0000740001197983 */ /* 0x000ea80000300800 */
[----:B------:R-:W2:Y:S04]  /*2a460*/  LDL.LU R26, [R1+0x78] ;  /* 0x00007800011a7983 */ /* 0x000ea80000300800 */
[----:B------:R-:W2:Y:S04]  /*2a470*/  LDL.LU R27, [R1+0x7c] ;  /* 0x00007c00011b7983 */ /* 0x000ea80000300800 */
[----:B--2---:R3:W-:Y:S04]  /*2a480*/  STL.64 [R1+0x928], R26 ;  /* 0x0009281a01007387 */ /* 0x0047e80000100a00 */
[----:B------:R1:W-:Y:S01]  /*2a490*/  STL.64 [R1+0x920], R24 ;  /* 0x0009201801007387 */ /* 0x0003e20000100a00 */
[----:B---3--:R-:W-:-:S03]  /*2a4a0*/  IMAD.MOV.U32 R26, RZ, RZ, R3 ;  /* 0x000000ffff1a7224 */ /* 0x008fc600078e0003 */
[----:B-1----:R-:W2:Y:S01]  /*2a4b0*/  LDL.LU R24, [R1+0x80] ;  /* 0x0000800001187983 */ /* 0x002ea20000300800 */
[----:B----4-:R-:W-:-:S03]  /*2a4c0*/  IMAD.MOV.U32 R25, RZ, RZ, R2 ;  /* 0x000000ffff197224 */ /* 0x010fc600078e0002 */
[----:B------:R-:W3:Y:S04]  /*2a4d0*/  LDL.LU R2, [R1+0x9cc] ;  /* 0x0009cc0001027983 */ /* 0x000ee80000300800 */
[----:B------:R-:W4:Y:S04]  /*2a4e0*/  LDL.LU R3, [R1+0x9c8] ;  /* 0x0009c80001037983 */ /* 0x000f280000300800 */
[----:B------:R-:W2:Y:S04]  /*2a4f0*/  LDL.LU R27, [R1+0x8c] ;  /* 0x00008c00011b7983 */ /* 0x000ea80000300800 */
[----:B--2---:R1:W-:Y:S04]  /*2a500*/  STL.64 [R1+0x948], R26 ;  /* 0x0009481a01007387 */ /* 0x0043e80000100a00 */
[----:B------:R3:W-:Y:S04]  /*2a510*/  STL.64 [R1+0x940], R24 ;  /* 0x0009401801007387 */ /* 0x0007e80000100a00 */
[----:B-1----:R-:W2:Y:S01]  /*2a520*/  LDL.LU.64 R26, [R1+0x18] ;  /* 0x00001800011a7983 */ /* 0x002ea20000300a00 */
[----:B---3--:R-:W-:-:S03]  /*2a530*/  MOV R25, R2 ;  /* 0x0000000200197202 */ /* 0x008fc60000000f00 */
[----:B--2---:R4:W-:Y:S04]  /*2a540*/  STL.64 [R1+0x960], R26 ;  /* 0x0009601a01007387 */ /* 0x0049e80000100a00 */
[----:B------:R-:W2:Y:S04]  /*2a550*/  LDL.LU R24, [R1+0x120] ;  /* 0x0001200001187983 */ /* 0x000ea80000300800 */
[----:B------:R-:W3:Y:S01]  /*2a560*/  LDL.LU R2, [R1+0x9c4] ;  /* 0x0009c40001027983 */ /* 0x000ee20000300800 */
[----:B----4-:R-:W-:-:S03]  /*2a570*/  IMAD.MOV.U32 R26, RZ, RZ, R3 ;  /* 0x000000ffff1a7224 */ /* 0x010fc600078e0003 */
[----:B------:R-:W4:Y:S04]  /*2a580*/  LDL.LU R3, [R1+0x9c0] ;  /* 0x0009c00001037983 */ /* 0x000f280000300800 */
[----:B------:R-:W2:Y:S04]  /*2a590*/  LDL.LU R27, [R1+0x12c] ;  /* 0x00012c00011b7983 */ /* 0x000ea80000300800 */
[----:B--2---:R-:W-:Y:S04]  /*2a5a0*/  STL.64 [R1+0x978], R26 ;  /* 0x0009781a01007387 */ /* 0x004fe80000100a00 */
[----:B------:R1:W-:Y:S04]  /*2a5b0*/  STL.64 [R1+0x970], R24 ;  /* 0x0009701801007387 */ /* 0x0003e80000100a00 */
[----:B-1----:R-:W2:Y:S04]  /*2a5c0*/  LDL.LU R24, [R1+0x150] ;  /* 0x0001500001187983 */ /* 0x002ea80000300800 */
[----:B------:R-:W2:Y:S01]  /*2a5d0*/  LDL.LU R25, [R1+0x154] ;  /* 0x0001540001197983 */ /* 0x000ea20000300800 */
[----:B---3--:R-:W-:-:S02]  /*2a5e0*/  IMAD.MOV.U32 R26, RZ, RZ, R2 ;  /* 0x000000ffff1a7224 */ /* 0x008fc400078e0002 */
[----:B----4-:R-:W-:Y:S01]  /*2a5f0*/  IMAD.MOV.U32 R27, RZ, RZ, R3 ;  /* 0x000000ffff1b7224 */ /* 0x010fe200078e0003 */
[----:B------:R-:W3:Y:S04]  /*2a600*/  LDL.LU R2, [R1+0x9bc] ;  /* 0x0009bc0001027983 */ /* 0x000ee80000300800 */
[----:B------:R-:W4:Y:S04]  /*2a610*/  LDL.LU R3, [R1+0x9b8] ;  /* 0x0009b80001037983 */ /* 0x000f280000300800 */
[----:B------:R-:W-:Y:S01]  /*2a620*/  STL.64 [R1+0x990], R26 ;  /* 0x0009901a01007387 */ /* 0x000fe20000100a00 */
[----:B------:R-:W-:Y:S03]  /*2a630*/  HMMA.1688.F32.TF32 R16, R16, R10, R20 ;  /* 0x0000000a1010723c */ /* 0x000fe60000081014 */
[----:B--2---:R1:W-:Y:S04]  /*2a640*/  STL.64 [R1+0x988], R24 ;  /* 0x0009881801007387 */ /* 0x0043e80000100a00 */
[----:B-1----:R-:W2:Y:S04]  /*2a650*/  LDL.LU R24, [R1+0x1a0] ;  /* 0x0001a00001187983 */ /* 0x002ea80000300800 */
[----:B------:R-:W2:Y:S04]  /*2a660*/  LDL.LU R25, [R1+0x1a4] ;  /* 0x0001a40001197983 */ /* 0x000ea80000300800 */
[----:B------:R-:W2:Y:S04]  /*2a670*/  LDL.LU R26, [R1+0x1a8] ;  /* 0x0001a800011a7983 */ /* 0x000ea80000300800 */
[----:B------:R-:W2:Y:S04]  /*2a680*/  LDL.LU R27, [R1+0x1ac] ;  /* 0x0001ac00011b7983 */ /* 0x000ea80000300800 */
[----:B------:R-:W2:Y:S04]  /*2a690*/  LDL.LU.64 R22, [R1+0x9b0] ;  /* 0x0009b00001167983 */ /* 0x000ea80000300a00 */
[----:B------:R-:W2:Y:S04]  /*2a6a0*/  LDL.LU.64 R20, [R1+0x9a8] ;  /* 0x0009a80001147983 */ /* 0x000ea80000300a00 */
[----:B------:R-:W-:Y:S04]  /*2a6b0*/  STL.64 [R1+0x90], R16 ;  /* 0x0000901001007387 */ /* 0x000fe80000100a00 */
[----:B------:R-:W-:Y:S01]  /*2a6c0*/  STL.64 [R1+0x98], R18 ;  /* 0x0000981201007387 */ /* 0x000fe20000100a00 */
[----:B--2---:R-:W-:-:S15]  /*2a6d0*/  HMMA.1688.F32.TF32 R4, R20, R14, R4 ;  /* 0x0000000e1404723c */ /* 0x004fde0000081004 */
[----:B------:R-:W-:-:S04]  /*2a6e0*/  NOP ;  /* 0x0000000000007918 */ /* 0x000fc80000000000 */
[----:B------:R1:W-:Y:S04]  /*2a6f0*/  STL.64 [R1+0x1c0], R4 ;  /* 0x0001c00401007387 */ /* 0x0003e80000100a00 */
[----:B------:R2:W-:Y:S01]  /*2a700*/  STL.64 [R1+0x1c8], R6 ;  /* 0x0001c80601007387 */ /* 0x0005e20000100a00 */
[----:B-1----:R-:W-:-:S03]  /*2a710*/  IMAD.MOV.U32 R5, RZ, RZ, R14 ;  /* 0x000000ffff057224 */ /* 0x002fc600078e000e */
[----:B--2---:R-:W2:Y:S01]  /*2a720*/  LDL.LU.64 R6, [R1+0x9a0] ;  /* 0x0009a00001067983 */ /* 0x004ea20000300a00 */
[----:B------:R-:W-:-:S03]  /*2a730*/  IMAD.MOV.U32 R4, RZ, RZ, R15 ;  /* 0x000000ffff047224 */ /* 0x000fc600078e000f */
[----:B------:R-:W2:Y:S01]  /*2a740*/  LDL.LU.64 R14, [R1+0x998] ;  /* 0x00099800010e7983 */ /* 0x000ea20000300a00 */
[----:B------:R-:W-:Y:S01]  /*2a750*/  IMAD.MOV.U32 R18, RZ, RZ, R8 ;  /* 0x000000ffff127224 */ /* 0x000fe200078e0008 */
        /* <DEDUP_REMOVED lines=23> */
[----:B------:R-:W2:Y:S01]  /*2a8d0*/  LDL.LU.64 R12, [R1+0x950] ;  /* 0x00095000010c7983 */ /* 0x000ea20000300a00 */
[----:B------:R-:W-:Y:S01]  /*2a8e0*/  MOV R19, R0 ;  /* 0x0000000000137202 */ /* 0x000fe20000000f00 */
[----:B--2---:R-:W-:Y:S01]  /*2a8f0*/  HMMA.1688.F32.TF32 R12, R20, R26, R12 ;  /* 0x0000001a140c723c */ /* 0x004fe2000008100c */
[----:B------:R-:W-:-:S15]  /*2a900*/  IMAD.MOV.U32 R0, RZ, RZ, R27 ;  /* 0x000000ffff007224 */ /* 0x000fde00078e001b */
[----:B------:R-:W-:-:S03]  /*2a910*/  NOP ;  /* 0x0000000000007918 */ /* 0x000fc60000000000 */
[----:B------:R-:W-:Y:S04]  /*2a920*/  STL.64 [R1+0x280], R12 ;  /* 0x0002800c01007387 */ /* 0x000fe80000100a00 */
[----:B------:R1:W-:Y:S02]  /*2a930*/  STL.64 [R1+0x288], R14 ;  /* 0x0002880e01007387 */ /* 0x0003e40000100a00 */
[----:B-1----:R-:W-:Y:S02]  /*2a940*/  IMAD.MOV.U32 R14, RZ, RZ, R26 ;  /* 0x000000ffff0e7224 */ /* 0x002fe400078e001a */
[----:B------:R-:W2:Y:S04]  /*2a950*/  LDL.LU.64 R26, [R1+0x948] ;  /* 0x00094800011a7983 */ /* 0x000ea80000300a00 */
[----:B------:R-:W2:Y:S04]  /*2a960*/  LDL.LU.64 R24, [R1+0x940] ;  /* 0x0009400001187983 */ /* 0x000ea80000300a00 */
[----:B------:R3:W-:Y:S04]  /*2a970*/  STL [R1+0x8e8], R14 ;  /* 0x0008e80e01007387 */ /* 0x0007e80000100800 */
[----:B------:R-:W2:Y:S01]  /*2a980*/  LDL.LU R12, [R1+0x160] ;  /* 0x00016000010c7983 */ /* 0x000ea20000300800 */
[----:B----4-:R-:W-:-:S03]  /*2a990*/  IMAD.MOV.U32 R13, RZ, RZ, R3 ;  /* 0x000000ffff0d7224 */ /* 0x010fc600078e0003 */
[----:B------:R-:W4:Y:S01]  /*2a9a0*/  LDL.LU R3, [R1+0x93c] ;  /* 0x00093c0001037983 */ /* 0x000f220000300800 */
[----:B---3--:R-:W-:-:S03]  /*2a9b0*/  MOV R14, R2 ;  /* 0x00000002000e7202 */ /* 0x008fc60000000f00 */
[----:B------:R-:W3:Y:S04]  /*2a9c0*/  LDL.LU R2, [R1+0x938] ;  /* 0x0009380001027983 */ /* 0x000ee80000300800 */
[----:B------:R-:W3:Y:S01]  /*2a9d0*/  LDL.LU R15, [R1+0x16c] ;  /* 0x00016c00010f7983 */ /* 0x000ee20000300800 */
[----:B--2---:R-:W-:Y:S03]  /*2a9e0*/  HMMA.1688.F32.TF32 R24, R20, R18, R24 ;  /* 0x000000121418723c */ /* 0x004fe60000081018 */
[----:B---3--:R4:W-:Y:S04]  /*2a9f0*/  STL.64 [R1+0x8f8], R14 ;  /* 0x0008f80e01007387 */ /* 0x0089e80000100a00 */
[----:B------:R1:W-:Y:S01]  /*2aa00*/  STL.64 [R1+0x8f0], R12 ;  /* 0x0008f00c01007387 */ /* 0x0003e20000100a00 */
[----:B----4-:R-:W-:-:S03]  /*2aa10*/  IMAD.MOV.U32 R14, RZ, RZ, R3 ;  /* 0x000000ffff0e7224 */ /* 0x010fc600078e0003 */
[----:B-1----:R-:W2:Y:S04]  /*2aa20*/  LDL.LU R12, [R1+0x1b0] ;  /* 0x0001b000010c7983 */ /* 0x002ea80000300800 */
[----:B------:R-:W2:Y:S04]  /*2aa30*/  LDL.LU R13, [R1+0x1b4] ;  /* 0x0001b400010d7983 */ /* 0x000ea80000300800 */
[----:B------:R-:W3:Y:S01]  /*2aa40*/  LDL.LU R3, [R1+0x934] ;  /* 0x0009340001037983 */ /* 0x000ee20000300800 */
[----:B------:R-:W-:-:S03]  /*2aa50*/  IMAD.MOV.U32 R15, RZ, RZ, R2 ;  /* 0x000000ffff0f7224 */ /* 0x000fc600078e0002 */
[----:B------:R-:W4:Y:S04]  /*2aa60*/  LDL.LU R2, [R1+0x930] ;  /* 0x0009300001027983 */ /* 0x000f280000300800 */
[----:B------:R-:W-:Y:S04]  /*2aa70*/  STL.64 [R1+0x2d0], R24 ;  /* 0x0002d01801007387 */ /* 0x000fe80000100a00 */
[----:B------:R1:W-:Y:S04]  /*2aa80*/  STL.64 [R1+0x2d8], R26 ;  /* 0x0002d81a01007387 */ /* 0x0003e80000100a00 */
[----:B-1----:R-:W2:Y:S04]  /*2aa90*/  LDL.LU.64 R26, [R1+0x928] ;  /* 0x00092800011a7983 */ /* 0x002ea80000300a00 */
[----:B------:R-:W2:Y:S04]  /*2aaa0*/  LDL.LU.64 R24, [R1+0x920] ;  /* 0x0009200001187983 */ /* 0x000ea80000300a00 */
[----:B------:R-:W-:Y:S01]  /*2aab0*/  STL.64 [R1+0x8d8], R18 ;  /* 0x0008d81201007387 */ /* 0x000fe20000100a00 */
[----:B--2---:R-:W-:-:S15]  /*2aac0*/  HMMA.1688.F32.TF32 R24, R20, R6, R24 ;  /* 0x000000061418723c */ /* 0x004fde0000081018 */
[----:B------:R-:W-:-:S04]  /*2aad0*/  NOP ;  /* 0x0000000000007918 */ /* 0x000fc80000000000 */
[----:B------:R-:W-:Y:S04]  /*2aae0*/  STL.64 [R1+0x2f0], R24 ;  /* 0x0002f01801007387 */ /* 0x000fe80000100a00 */
[----:B------:R1:W-:Y:S04]  /*2aaf0*/  STL.64 [R1+0x2f8], R26 ;  /* 0x0002f81a01007387 */ /* 0x0003e80000100a00 */
[----:B-1----:R-:W2:Y:S04]  /*2ab00*/  LDL.LU.64 R26, [R1+0x918] ;  /* 0x00091800011a7983 */ /* 0x002ea80000300a00 */
[----:B------:R-:W2:Y:S02]  /*2ab10*/  LDL.LU.64 R24, [R1+0x910] ;  /* 0x0009100001187983 */ /* 0x000ea40000300a00 */
[----:B--2---:R-:W-:Y:S02]  /*2ab20*/  HMMA.1688.F32.TF32 R20, R20, R10, R24 ;  /* 0x0000000a1414723c */ /* 0x004fe40000081018 */
[----:B------:R-:W2:Y:S04]  /*2ab30*/  LDL.LU.64 R26, [R1+0x908] ;  /* 0x00090800011a7983 */ /* 0x000ea80000300a00 */
[----:B------:R-:W2:Y:S04]  /*2ab40*/  LDL.LU.64 R24, [R1+0x900] ;  /* 0x0009000001187983 */ /* 0x000ea80000300a00 */
[----:B------:R1:W-:Y:S04]  /*2ab50*/  STL [R1+0x8b8], R10 ;  /* 0x0008b80a01007387 */ /* 0x0003e80000100800 */
[----:B------:R3:W-:Y:S01]  /*2ab60*/  STL [R1+0x8b4], R11 ;  /* 0x0008b40b01007387 */ /* 0x0007e20000100800 */
[----:B------:R-:W-:-:S02]  /*2ab70*/  IMAD.MOV.U32 R18, RZ, RZ, R9 ;  /* 0x000000ffff127224 */ /* 0x000fc400078e0009 */
[----:B------:R-:W-:Y:S01]  /*2ab80*/  IMAD.MOV.U32 R19, RZ, RZ, R8 ;  /* 0x000000ffff137224 */ /* 0x000fe200078e0008 */
[----:B-1----:R-:W-:Y:S01]  /*2ab90*/  MOV R10, R5 ;  /* 0x00000005000a7202 */ /* 0x002fe20000000f00 */
[----:B---3--:R-:W-:Y:S02]  /*2aba0*/  IMAD.MOV.U32 R11, RZ, RZ, R4 ;  /* 0x000000ffff0b7224 */ /* 0x008fe400078e0004 */
[----:B------:R-:W1:Y:S01]  /*2abb0*/  LDC R4, c[0x0][0x3a0] ;  /* 0x0000e800ff047b82 */ /* 0x000e620000000800 */
[----:B------:R-:W-:Y:S04]  /*2abc0*/  STL.64 [R1+0x310], R20 ;  /* 0x0003101401007387 */ /* 0x000fe80000100a00 */
[----:B------:R3:W-:Y:S04]  /*2abd0*/  STL.64 [R1+0x318], R22 ;  /* 0x0003181601007387 */ /* 0x0007e80000100a00 */
[----:B---3--:R-:W3:Y:S04]  /*2abe0*/  LDL R22, [R1+0x888] ;  /* 0x0008880001167983 */ /* 0x008ee80000100800 */
[----:B------:R-:W3:Y:S01]  /*2abf0*/  LDL.LU R23, [R1+0x380] ;  /* 0x0003800001177983 */ /* 0x000ee20000300800 */
[----:B--2---:R-:W-:Y:S03]  /*2ac00*/  HMMA.1688.F32.TF32 R8, R24, R10, R12 ;  /* 0x0000000a1808723c */ /* 0x004fe6000008100c */
[----:B------:R-:W2:Y:S04]  /*2ac10*/  LDL.LU.64 R14, [R1+0x8f8] ;  /* 0x0008f800010e7983 */ /* 0x000ea80000300a00 */
[----:B------:R-:W2:-:S12]  /*2ac20*/  LDL.LU.64 R12, [R1+0x8f0] ;  /* 0x0008f000010c7983 */ /* 0x000e980000300a00 */
[----:B------:R1:W-:Y:S04]  /*2ac30*/  STL.64 [R1+0x1b0], R8 ;  /* 0x0001b00801007387 */ /* 0x0003e80000100a00 */
[----:B------:R-:W-:Y:S04]  /*2ac40*/  STL.64 [R1+0x1b8], R10 ;  /* 0x0001b80a01007387 */ /* 0x000fe80000100a00 */
[----:B-1----:R-:W3:Y:S01]  /*2ac50*/  LDL.LU R8, [R1+0x884] ;  /* 0x0008840001087983 */ /* 0x002ee20000300800 */
[----:B--2---:R-:W-:Y:S03]  /*2ac60*/  HMMA.1688.F32.TF32 R16, R24, R18, R12 ;  /* 0x000000121810723c */ /* 0x004fe6000008100c */
[----:B------:R-:W2:-:S15]  /*2ac70*/  LDL.LU R14, [R1+0x8e8] ;  /* 0x0008e800010e7983 */ /* 0x000e9e0000300800 */
[----:B------:R-:W-:Y:S01]  /*2ac80*/  NOP ;  /* 0x0000000000007918 */ /* 0x000fe20000000000 */
[----:B------:R-:W-:Y:S04]  /*2ac90*/  STL.64 [R1+0x1e0], R16 ;  /* 0x0001e01001007387 */ /* 0x000fe80000100a00 */
[----:B------:R1:W-:Y:S04]  /*2aca0*/  STL.64 [R1+0x1e8], R18 ;  /* 0x0001e81201007387 */ /* 0x0003e80000100a00 */
[----:B-1----:R-:W4:Y:S04]  /*2acb0*/  LDL.LU R19, [R1+0x384] ;  /* 0x0003840001137983 */ /* 0x002f280000300800 */
[----:B------:R-:W2:Y:S01]  /*2acc0*/  LDL.LU R9, [R1+0x388] ;  /* 0x0003880001097983 */ /* 0x000ea20000300800 */
[----:B------:R-:W-:Y:S01]  /*2acd0*/  VIADD R4, R4, 0xffffff00 ;  /* 0xffffff0004047836 */ /* 0x000fe20000000000 */
[----:B------:R-:W1:Y:S01]  /*2ace0*/  S2R R13, SR_TID.X ;  /* 0x00000000000d7919 */ /* 0x000e620000002100 */
[----:B---3--:R-:W-:Y:S01]  /*2acf0*/  VIADD R5, R22, 0xfffffffe ;  /* 0xfffffffe16057836 */ /* 0x008fe20000000000 */
[----:B------:R-:W3:Y:S01]  /*2ad00*/  LDL.LU R18, [R1+0x3a4] ;  /* 0x0003a40001127983 */ /* 0x000ee20000300800 */
[----:B------:R-:W-:-:S03]  /*2ad10*/  IMAD R4, R23, -0x80, R4 ;  /* 0xffffff8017047824 */ /* 0x000fc600078e0204 */
[----:B------:R-:W3:Y:S04]  /*2ad20*/  LDL.LU R17, [R1+0x3a8] ;  /* 0x0003a80001117983 */ /* 0x000ee80000300800 */
[----:B------:R-:W3:Y:S01]  /*2ad30*/  LDL.LU R15, [R1+0x3c8] ;  /* 0x0003c800010f7983 */ /* 0x000ee20000300800 */
[----:B------:R-:W-:Y:S02]  /*2ad40*/  ISETP.GT.AND P1, PT, R4, RZ, PT ;  /* 0x000000ff0400720c */ /* 0x000fe40003f24270 */
[----:B------:R-:W-:Y:S02]  /*2ad50*/  ISETP.GE.AND P0, PT, R23, R5, PT ;  /* 0x000000051700720c */ /* 0x000fe40003f06270 */
[----:B------:R-:W-:-:S04]  /*2ad60*/  SEL R5, RZ, 0x4, !P1 ;  /* 0x00000004ff057807 */ /* 0x000fc80004800000 */
[----:B------:R-:W-:Y:S02]  /*2ad70*/  SEL R5, R5, RZ, !P0 ;  /* 0x000000ff05057207 */ /* 0x000fe40004000000 */
[----:B------:R-:W-:Y:S02]  /*2ad80*/  ISETP.GT.AND P1, PT, R4, 0x4, PT ;  /* 0x000000040400780c */ /* 0x000fe40003f24270 */
[----:B------:R-:W-:Y:S01]  /*2ad90*/  ISETP.NE.U32.AND P2, PT, R5, RZ, PT ;  /* 0x000000ff0500720c */ /* 0x000fe20003f45070 */
[----:B------:R-:W-:Y:S01]  /*2ada0*/  VIADD R5, R8, 0x1 ;  /* 0x0000000108057836 */ /* 0x000fe20000000000 */
[----:B------:R-:W-:-:S04]  /*2adb0*/  SEL R8, RZ, 0x4, !P1 ;  /* 0x00000004ff087807 */ /* 0x000fc80004800000 */
[C---:B------:R-:W-:Y:S01]  /*2adc0*/  ISETP.GT.AND P1, PT, R5.reuse, 0x1, PT ;  /* 0x000000010500780c */ /* 0x040fe20003f24270 */
[----:B------:R-:W-:Y:S03]  /*2add0*/  STL [R1+0x8bc], R22 ;  /* 0x0008bc1601007387 */ /* 0x000fe60000100800 */
[----:B------:R-:W-:Y:S02]  /*2ade0*/  SEL R20, R5, RZ, !P1 ;  /* 0x000000ff05147207 */ /* 0x000fe40004800000 */
[----:B-1----:R-:W-:Y:S01]  /*2adf0*/  LOP3.LUT R10, R13, 0x1ff, RZ, 0xc0, !PT ;  /* 0x000001ff0d0a7812 */ /* 0x002fe200078ec0ff */
[----:B------:R-:W-:Y:S04]  /*2ae00*/  STL [R1+0x8c0], R23 ;  /* 0x0008c01701007387 */ /* 0x000fe80000100800 */
[----:B------:R-:W3:Y:S04]  /*2ae10*/  LDL.LU R16, [R1+0x3c4] ;  /* 0x0003c40001107983 */ /* 0x000ee80000300800 */
[----:B------:R-:W3:Y:S01]  /*2ae20*/  LDL.LU R11, [R1+0x3e4] ;  /* 0x0003e400010b7983 */ /* 0x000ee20000300800 */
[----:B------:R-:W-:-:S02]  /*2ae30*/  SHF.L.U32 R13, R10, 0x2, RZ ;  /* 0x000000020a0d7819 */ /* 0x000fc400000006ff */
[----:B--2---:R-:W-:-:S05]  /*2ae40*/  IADD3 R9, P1, PT, R9, R3, RZ ;  /* 0x0000000309097210 */ /* 0x004fca0007f3e0ff */
[----:B------:R1:W-:Y:S04]  /*2ae50*/  STL [R1+0x388], R9 ;  /* 0x0003880901007387 */ /* 0x0003e80000100800 */
[----:B------:R-:W2:Y:S01]  /*2ae60*/  LDL.LU R10, [R1+0x3e8] ;  /* 0x0003e800010a7983 */ /* 0x000ea20000300800 */
[----:B------:R-:W-:Y:S02]  /*2ae70*/  SEL R8, R8, RZ, !P0 ;  /* 0x000000ff08087207 */ /* 0x000fe40004000000 */
[----:B------:R-:W-:Y:S01]  /*2ae80*/  LEA R12, R20, UR4, 0x12 ;  /* 0x00000004140c7c11 */ /* 0x000fe2000f8e90ff */
[----:B----4-:R-:W-:Y:S01]  /*2ae90*/  IMAD.X R19, R19, 0x1, R2, P1 ;  /* 0x0000000113137824 */ /* 0x010fe200008e0602 */
[----:B---3--:R-:W-:Y:S02]  /*2aea0*/  IADD3 R17, P4, PT, R17, R3, RZ ;  /* 0x0000000311117210 */ /* 0x008fe40007f9e0ff */
[----:B------:R-:W-:Y:S01]  /*2aeb0*/  ISETP.NE.U32.AND P3, PT, R8, RZ, PT ;  /* 0x000000ff0800720c */ /* 0x000fe20003f65070 */
[----:B------:R-:W-:-:S02]  /*2aec0*/  IMAD.MOV.U32 R8, RZ, RZ, R9 ;  /* 0x000000ffff087224 */ /* 0x000fc400078e0009 */
[----:B------:R-:W-:Y:S01]  /*2aed0*/  IMAD.IADD R5, R13, 0x1, R12 ;  /* 0x000000010d057824 */ /* 0x000fe200078e020c */
[----:B-1----:R-:W-:Y:S01]  /*2aee0*/  MOV R9, R19 ;  /* 0x0000001300097202 */ /* 0x002fe20000000f00 */
[----:B------:R-:W-:-:S04]  /*2aef0*/  IMAD.X R18, R18, 0x1, R2, P4 ;  /* 0x0000000112127824 */ /* 0x000fc800020e0602 */
[----:B------:R-:W-:Y:S01]  /*2af00*/  @!PT LDS RZ, [RZ] ;  /* 0x00000000fffff984 */ /* 0x000fe20000000800 */
[----:B------:R-:W-:Y:S01]  /*2af10*/  @!PT LDS RZ, [RZ] ;  /* 0x00000000fffff984 */ /* 0x000fe20000000800 */
[----:B------:R-:W-:Y:S01]  /*2af20*/  @!PT LDS RZ, [RZ] ;  /* 0x00000000fffff984 */ /* 0x000fe20000000800 */
[----:B------:R1:W-:Y:S04]  /*2af30*/  LDGSTS.E [R5], desc[UR6][R8.64], P2 ;  /* 0x0000000008057fae */ /* 0x0003e800091a1006 */
[----:B------:R-:W-:Y:S01]  /*2af40*/  STL [R1+0x3a8], R17 ;  /* 0x0003a81101007387 */ /* 0x000fe20000100800 */
[----:B-1----:R-:W-:Y:S02]  /*2af50*/  IMAD.MOV.U32 R8, RZ, RZ, R17 ;  /* 0x000000ffff087224 */ /* 0x002fe400078e0011 */
[----:B------:R-:W-:-:S05]  /*2af60*/  IMAD.MOV.U32 R9, RZ, RZ, R18 ;  /* 0x000000ffff097224 */ /* 0x000fca00078e0012 */
[----:B------:R1:W-:Y:S01]  /*2af70*/  LDGSTS.E [R5+0x2000], desc[UR6][R8.64], P3 ;  /* 0x0200000008057fae */ /* 0x0003e200099a1006 */
[----:B------:R-:W-:-:S03]  /*2af80*/  IADD3 R15, P3, PT, R15, R3, RZ ;  /* 0x000000030f0f7210 */ /* 0x000fc60007f7e0ff */
[----:B------:R-:W-:Y:S04]  /*2af90*/  STL [R1+0x8e0], R20 ;  /* 0x0008e01401007387 */ /* 0x000fe80000100800 */
[----:B------:R3:W-:Y:S01]  /*2afa0*/  STL [R1+0x384], R19 ;  /* 0x0003841301007387 */ /* 0x0007e20000100800 */
[----:B------:R-:W-:-:S03]  /*2afb0*/  IMAD.X R16, R16, 0x1, R2, P3 ;  /* 0x0000000110107824 */ /* 0x000fc600018e0602 */
[----:B------:R4:W-:Y:S04]  /*2afc0*/  STL [R1+0x3a4], R18 ;  /* 0x0003a41201007387 */ /* 0x0009e80000100800 */
[----:B------:R-:W-:Y:S04]  /*2afd0*/  STL [R1+0x3c8], R15 ;  /* 0x0003c80f01007387 */ /* 0x000fe80000100800 */
[----:B------:R2:W-:Y:S01]  /*2afe0*/  STL [R1+0x3c4], R16 ;  /* 0x0003c41001007387 */ /* 0x0005e20000100800 */
[----:B------:R-:W-:-:S04]  /*2aff0*/  ISETP.GT.AND P1, PT, R4, 0x8, PT ;  /* 0x000000080400780c */ /* 0x000fc80003f24270 */
[----:B-1----:R-:W-:Y:S02]  /*2b000*/  SEL R8, RZ, 0x4, !P1 ;  /* 0x00000004ff087807 */ /* 0x002fe40004800000 */
[----:B------:R-:W-:Y:S02]  /*2b010*/  ISETP.GT.AND P1, PT, R4, 0xc, PT ;  /* 0x0000000c0400780c */ /* 0x000fe40003f24270 */
[----:B------:R-:W-:-:S04]  /*2b020*/  SEL R8, R8, RZ, !P0 ;  /* 0x000000ff08087207 */ /* 0x000fc80004000000 */
[----:B------:R-:W-:Y:S02]  /*2b030*/  ISETP.NE.U32.AND P2, PT, R8, RZ, PT ;  /* 0x000000ff0800720c */ /* 0x000fe40003f45070 */
[----:B------:R-:W-:-:S04]  /*2b040*/  SEL R8, RZ, 0x4, !P1 ;  /* 0x00000004ff087807 */ /* 0x000fc80004800000 */
[----:B------:R-:W-:Y:S01]  /*2b050*/  SEL R8, R8, RZ, !P0 ;  /* 0x000000ff08087207 */ /* 0x000fe20004000000 */
[----:B------:R-:W-:-:S03]  /*2b060*/  IMAD.MOV.U32 R9, RZ, RZ, R16 ;  /* 0x000000ffff097224 */ /* 0x000fc600078e0010 */
[----:B------:R-:W-:Y:S02]  /*2b070*/  ISETP.NE.U32.AND P1, PT, R8, RZ, PT ;  /* 0x000000ff0800720c */ /* 0x000fe40003f25070 */
[----:B------:R-:W-:-:S05]  /*2b080*/  MOV R8, R15 ;  /* 0x0000000f00087202 */ /* 0x000fca0000000f00 */
[----:B------:R1:W-:Y:S01]  /*2b090*/  LDGSTS.E [R5+0x4000], desc[UR6][R8.64], P2 ;  /* 0x0400000008057fae */ /* 0x0003e200091a1006 */
[----:B--2---:R-:W-:-:S05]  /*2b0a0*/  IADD3 R10, P4, PT, R10, R3, RZ ;  /* 0x000000030a0a7210 */ /* 0x004fca0007f9e0ff */
[----:B------:R-:W-:Y:S01]  /*2b0b0*/  IMAD.X R11, R11, 0x1, R2, P4 ;  /* 0x000000010b0b7824 */ /* 0x000fe200020e0602 */
[----:B------:R-:W-:Y:S04]  /*2b0c0*/  STL [R1+0x3e8], R10 ;  /* 0x0003e80a01007387 */ /* 0x000fe80000100800 */
[----:B---3--:R-:W2:Y:S04]  /*2b0d0*/  LDL.LU R19, [R1+0x408] ;  /* 0x0004080001137983 */ /* 0x008ea80000300800 */
[----:B------:R3:W-:Y:S04]  /*2b0e0*/  STL [R1+0x3e4], R11 ;  /* 0x0003e40b01007387 */ /* 0x0007e80000100800 */
[----:B------:R-:W2:Y:S04]  /*2b0f0*/  LDL.LU R17, [R1+0x428] ;  /* 0x0004280001117983 */ /* 0x000ea80000300800 */
[----:B------:R-:W2:Y:S04]  /*2b100*/  LDL.LU R20, [R1+0x404] ;  /* 0x0004040001147983 */ /* 0x000ea80000300800 */
[----:B----4-:R-:W4:Y:S04]  /*2b110*/  LDL.LU R18, [R1+0x424] ;  /* 0x0004240001127983 */ /* 0x010f280000300800 */
[----:B------:R-:W4:Y:S04]  /*2b120*/  LDL.LU R16, [R1+0x444] ;  /* 0x0004440001107983 */ /* 0x000f280000300800 */
[----:B------:R-:W4:Y:S01]  /*2b130*/  LDL.LU R15, [R1+0x448] ;  /* 0x00044800010f7983 */ /* 0x000f220000300800 */
[----:B-1----:R-:W-:-:S02]  /*2b140*/  IMAD.MOV.U32 R9, RZ, RZ, R11 ;  /* 0x000000ffff097224 */ /* 0x002fc400078e000b */
[----:B------:R-:W-:Y:S01]  /*2b150*/  IMAD.MOV.U32 R8, RZ, RZ, R10 ;  /* 0x000000ffff087224 */ /* 0x000fe200078e000a */
[----:B---3--:R-:W3:Y:S04]  /*2b160*/  LDL.LU R11, [R1+0x464] ;  /* 0x00046400010b7983 */ /* 0x008ee80000300800 */
[----:B------:R-:W3:Y:S04]  /*2b170*/  LDL.LU R10, [R1+0x468] ;  /* 0x00046800010a7983 */ /* 0x000ee80000300800 */
[----:B------:R1:W-:Y:S01]  /*2b180*/  LDGSTS.E [R5+0x6000], desc[UR6][R8.64], P1 ;  /* 0x0600000008057fae */ /* 0x0003e200089a1006 */
[----:B------:R-:W-:-:S04]  /*2b190*/  ISETP.GT.AND P1, PT, R4, 0x10, PT ;  /* 0x000000100400780c */ /* 0x000fc80003f24270 */
[----:B-1----:R-:W-:Y:S02]  /*2b1a0*/  SEL R8, RZ, 0x4, !P1 ;  /* 0x00000004ff087807 */ /* 0x002fe40004800000 */
[----:B------:R-:W-:Y:S02]  /*2b1b0*/  ISETP.GT.AND P1, PT, R4, 0x14, PT ;  /* 0x000000140400780c */ /* 0x000fe40003f24270 */
[----:B------:R-:W-:-:S04]  /*2b1c0*/  SEL R8, R8, RZ, !P0 ;  /* 0x000000ff08087207 */ /* 0x000fc80004000000 */
[----:B------:R-:W-:Y:S02]  /*2b1d0*/  ISETP.NE.U32.AND P2, PT, R8, RZ, PT ;  /* 0x000000ff0800720c */ /* 0x000fe40003f45070 */
[----:B------:R-:W-:-:S04]  /*2b1e0*/  SEL R8, RZ, 0x4, !P1 ;  /* 0x00000004ff087807 */ /* 0x000fc80004800000 */
[----:B------:R-:W-:-:S04]  /*2b1f0*/  SEL R8, R8, RZ, !P0 ;  /* 0x000000ff08087207 */ /* 0x000fc80004000000 */
[----:B------:R-:W-:Y:S02]  /*2b200*/  ISETP.NE.U32.AND P1, PT, R8, RZ, PT ;  /* 0x000000ff0800720c */ /* 0x000fe40003f25070 */
[-C--:B--2---:R-:W-:Y:S02]  /*2b210*/  IADD3 R19, P3, PT, R19, R3.reuse, RZ ;  /* 0x0000000313137210 */ /* 0x084fe40007f7e0ff */
[----:B------:R-:W-:-:S03]  /*2b220*/  IADD3 R17, P4, PT, R17, R3, RZ ;  /* 0x0000000311117210 */ /* 0x000fc60007f9e0ff */
[----:B------:R-:W-:Y:S02]  /*2b230*/  IMAD.X R20, R20, 0x1, R2, P3 ;  /* 0x0000000114147824 */ /* 0x000fe400018e0602 */
[----:B------:R-:W-:Y:S01]  /*2b240*/  IMAD.MOV.U32 R8, RZ, RZ, R19 ;  /* 0x000000ffff087224 */ /* 0x000fe200078e0013 */
[----:B----4-:R-:W-:Y:S01]  /*2b250*/  IADD3.X R18, PT, PT, R18, R2, RZ, P4, !PT ;  /* 0x0000000212127210 */ /* 0x010fe200027fe4ff */
[----:B------:R-:W-:-:S05]  /*2b260*/  IMAD.MOV.U32 R9, RZ, RZ, R20 ;  /* 0x000000ffff097224 */ /* 0x000fca00078e0014 */
[----:B------:R1:W-:Y:S02]  /*2b270*/  LDGSTS.E [R5+0x8000], desc[UR6][R8.64], P2 ;  /* 0x0800000008057fae */ /* 0x0003e400091a1006 */
[----:B-1----:R-:W-:Y:S02]  /*2b280*/  IMAD.MOV.U32 R8, RZ, RZ, R17 ;  /* 0x000000ffff087224 */ /* 0x002fe400078e0011 */
[----:B------:R-:W-:-:S05]  /*2b290*/  IMAD.MOV.U32 R9, RZ, RZ, R18 ;  /* 0x000000ffff097224 */ /* 0x000fca00078e0012 */
[----:B------:R1:W-:Y:S01]  /*2b2a0*/  LDGSTS.E [R5+0xa000], desc[UR6][R8.64], P1 ;  /* 0x0a00000008057fae */ /* 0x0003e200089a1006 */
[----:B------:R-:W-:Y:S02]  /*2b2b0*/  ISETP.GT.AND P1, PT, R4, 0x18, PT ;  /* 0x000000180400780c */ /* 0x000fe40003f24270 */
[-C--:B------:R-:W-:Y:S02]  /*2b2c0*/  IADD3 R15, P3, PT, R15, R3.reuse, RZ ;  /* 0x000000030f0f7210 */ /* 0x080fe40007f7e0ff */
[----:B---3--:R-:W-:Y:S01]  /*2b2d0*/  IADD3 R10, P4, PT, R10, R3, RZ ;  /* 0x000000030a0a7210 */ /* 0x008fe20007f9e0ff */
[----:B------:R2:W-:Y:S01]  /*2b2e0*/  STL [R1+0x408], R19 ;  /* 0x0004081301007387 */ /* 0x0005e20000100800 */
[----:B-1----:R-:W-:Y:S02]  /*2b2f0*/  SEL R8, RZ, 0x4, !P1 ;  /* 0x00000004ff087807 */ /* 0x002fe40004800000 */
[----:B------:R-:W-:Y:S02]  /*2b300*/  ISETP.GT.AND P1, PT, R4, 0x1c, PT ;  /* 0x0000001c0400780c */ /* 0x000fe40003f24270 */
[----:B------:R-:W-:-:S02]  /*2b310*/  SEL R8, R8, RZ, !P0 ;  /* 0x000000ff08087207 */ /* 0x000fc40004000000 */
[----:B------:R-:W-:Y:S01]  /*2b320*/  IADD3.X R16, PT, PT, R16, R2, RZ, P3, !PT ;  /* 0x0000000210107210 */ /* 0x000fe20001ffe4ff */
[----:B------:R-:W-:Y:S04]  /*2b330*/  STL [R1+0x404], R20 ;  /* 0x0004041401007387 */ /* 0x000fe80000100800 */
[----:B------:R1:W-:Y:S01]  /*2b340*/  STL [R1+0x428], R17 ;  /* 0x0004281101007387 */ /* 0x0003e20000100800 */
[----:B------:R-:W-:Y:S02]  /*2b350*/  ISETP.NE.U32.AND P2, PT, R8, RZ, PT ;  /* 0x000000ff0800720c */ /* 0x000fe40003f45070 */
[----:B------:R-:W-:Y:S01]  /*2b360*/  SEL R8, RZ, 0x4, !P1 ;  /* 0x00000004ff087807 */ /* 0x000fe20004800000 */
[----:B------:R3:W-:Y:S01]  /*2b370*/  STL [R1+0x424], R18 ;  /* 0x0004241201007387 */ /* 0x0007e20000100800 */
[----:B------:R-:W-:-:S03]  /*2b380*/  IMAD.X R11, R11, 0x1, R2, P4 ;  /* 0x000000010b0b7824 */ /* 0x000fc600020e0602 */
[----:B------:R-:W-:Y:S04]  /*2b390*/  STL [R1+0x448], R15 ;  /* 0x0004480f01007387 */ /* 0x000fe80000100800 */
[----:B------:R4:W-:Y:S01]  /*2b3a0*/  STL [R1+0x444], R16 ;  /* 0x0004441001007387 */ /* 0x0009e20000100800 */
[----:B------:R-:W-:-:S03]  /*2b3b0*/  SEL R8, R8, RZ, !P0 ;  /* 0x000000ff08087207 */ /* 0x000fc60004000000 */
[----:B------:R-:W-:Y:S04]  /*2b3c0*/  STL [R1+0x468], R10 ;  /* 0x0004680a01007387 */ /* 0x000fe80000100800 */
[----:B--2---:R-:W2:Y:S04]  /*2b3d0*/  LDL.LU R19, [R1+0x488] ;  /* 0x0004880001137983 */ /* 0x004ea80000300800 */
[----:B------:R3:W-:Y:S01]  /*2b3e0*/  STL [R1+0x464], R11 ;  /* 0x0004640b01007387 */ /* 0x0007e20000100800 */
[----:B------:R-:W-:-:S03]  /*2b3f0*/  ISETP.NE.U32.AND P1, PT, R8, RZ, PT ;  /* 0x000000ff0800720c */ /* 0x000fc60003f25070 */
[----:B-1----:R-:W2:Y:S01]  /*2b400*/  LDL.LU R17, [R1+0x4a8] ;  /* 0x0004a80001117983 */ /* 0x002ea20000300800 */
[----:B------:R-:W-:Y:S02]  /*2b410*/  IMAD.MOV.U32 R8, RZ, RZ, R15 ;  /* 0x000000ffff087224 */ /* 0x000fe400078e000f */
[----:B------:R-:W-:Y:S01]  /*2b420*/  IMAD.MOV.U32 R9, RZ, RZ, R16 ;  /* 0x000000ffff097224 */ /* 0x000fe200078e0010 */
[----:B------:R-:W2:Y:S04]  /*2b430*/  LDL.LU R20, [R1+0x484] ;  /* 0x0004840001147983 */ /* 0x000ea80000300800 */
[----:B---3--:R-:W3:Y:S04]  /*2b440*/  LDL.LU R18, [R1+0x4a4] ;  /* 0x0004a40001127983 */ /* 0x008ee80000300800 */
[----:B----4-:R-:W4:Y:S04]  /*2b450*/  LDL.LU R16, [R1+0x4c4] ;  /* 0x0004c40001107983 */ /* 0x010f280000300800 */
[----:B------:R-:W3:Y:S04]  /*2b460*/  LDL.LU R15, [R1+0x4c8] ;  /* 0x0004c800010f7983 */ /* 0x000ee80000300800 */
[----:B------:R1:W-:Y:S02]  /*2b470*/  LDGSTS.E [R5+0xc000], desc[UR6][R8.64], P2 ;  /* 0x0c00000008057fae */ /* 0x0003e400091a1006 */
[----:B-1----:R-:W-:Y:S01]  /*2b480*/  MOV R9, R11 ;  /* 0x0000000b00097202 */ /* 0x002fe20000000f00 */
[----:B------:R-:W-:Y:S01]  /*2b490*/  IMAD.MOV.U32 R8, RZ, RZ, R10 ;  /* 0x000000ffff087224 */ /* 0x000fe200078e000a */
[----:B------:R-:W4:Y:S04]  /*2b4a0*/  LDL.LU R11, [R1+0x4e4] ;  /* 0x0004e400010b7983 */ /* 0x000f280000300800 */
[----:B------:R-:W4:Y:S04]  /*2b4b0*/  LDL.LU R10, [R1+0x4e8] ;  /* 0x0004e800010a7983 */ /* 0x000f280000300800 */
        /* <DEDUP_REMOVED lines=13> */
[----:B---3--:R-:W-:Y:S01]  /*2b590*/  IADD3 R15, P3, PT, R15, R3, RZ ;  /* 0x000000030f0f7210 */ /* 0x008fe20007f7e0ff */
[----:B------:R-:W-:Y:S02]  /*2b5a0*/  IMAD.MOV.U32 R9, RZ, RZ, R20 ;  /* 0x000000ffff097224 */ /* 0x000fe400078e0014 */
[--C-:B------:R-:W-:Y:S01]  /*2b5b0*/  IMAD.X R18, R18, 0x1, R2.reuse, P4 ;  /* 0x0000000112127824 */ /* 0x100fe200020e0602 */
[----:B------:R1:W-:Y:S04]  /*2b5c0*/  STL [R1+0x488], R19 ;  /* 0x0004881301007387 */ /* 0x0003e80000100800 */
[----:B------:R-:W-:Y:S01]  /*2b5d0*/  STL [R1+0x484], R20 ;  /* 0x0004841401007387 */ /* 0x000fe20000100800 */
[----:B----4-:R-:W-:-:S03]  /*2b5e0*/  IMAD.X R16, R16, 0x1, R2, P3 ;  /* 0x0000000110107824 */ /* 0x010fc600018e0602 */
[----:B------:R2:W-:Y:S04]  /*2b5f0*/  STL [R1+0x4a8], R17 ;  /* 0x0004a81101007387 */ /* 0x0005e80000100800 */
[----:B------:R3:W-:Y:S04]  /*2b600*/  LDGSTS.E [R5+0x10000], desc[UR6][R8.64], P2 ;  /* 0x1000000008057fae */ /* 0x0007e800091a1006 */
[----:B------:R4:W-:Y:S04]  /*2b610*/  STL [R1+0x4a4], R18 ;  /* 0x0004a41201007387 */ /* 0x0009e80000100800 */
[----:B------:R-:W-:Y:S04]  /*2b620*/  STL [R1+0x4c8], R15 ;  /* 0x0004c80f01007387 */ /* 0x000fe80000100800 */
[----:B------:R1:W-:Y:S01]  /*2b630*/  STL [R1+0x4c4], R16 ;  /* 0x0004c41001007387 */ /* 0x0003e20000100800 */
[----:B------:R-:W-:-:S02]  /*2b640*/  IADD3 R10, P4, PT, R10, R3, RZ ;  /* 0x000000030a0a7210 */ /* 0x000fc40007f9e0ff */
[----:B---3--:R-:W-:Y:S01]  /*2b650*/  MOV R8, R17 ;  /* 0x0000001100087202 */ /* 0x008fe20000000f00 */
[----:B------:R-:W-:Y:S02]  /*2b660*/  IMAD.MOV.U32 R9, RZ, RZ, R18 ;  /* 0x000000ffff097224 */ /* 0x000fe400078e0012 */
[----:B------:R-:W-:Y:S01]  /*2b670*/  IMAD.X R11, R11, 0x1, R2, P4 ;  /* 0x000000010b0b7824 */ /* 0x000fe200020e0602 */
[----:B------:R-:W-:Y:S04]  /*2b680*/  STL [R1+0x4e8], R10 ;  /* 0x0004e80a01007387 */ /* 0x000fe80000100800 */
[----:B-1----:R-:W3:Y:S04]  /*2b690*/  LDL.LU R19, [R1+0x508] ;  /* 0x0005080001137983 */ /* 0x002ee80000300800 */
[----:B------:R1:W-:Y:S01]  /*2b6a0*/  LDGSTS.E [R5+0x12000], desc[UR6][R8.64], P1 ;  /* 0x1200000008057fae */ /* 0x0003e200089a1006 */
[----:B------:R-:W-:-:S03]  /*2b6b0*/  ISETP.GT.AND P1, PT, R4, 0x28, PT ;  /* 0x000000280400780c */ /* 0x000fc60003f24270 */
[----:B------:R1:W-:Y:S04]  /*2b6c0*/  STL [R1+0x4e4], R11 ;  /* 0x0004e40b01007387 */ /* 0x0003e80000100800 */
[----:B--2---:R-:W2:Y:S04]  /*2b6d0*/  LDL.LU R17, [R1+0x528] ;  /* 0x0005280001117983 */ /* 0x004ea80000300800 */
[----:B------:R-:W2:Y:S04]  /*2b6e0*/  LDL.LU R20, [R1+0x504] ;  /* 0x0005040001147983 */ /* 0x000ea80000300800 */
[----:B----4-:R-:W4:Y:S01]  /*2b6f0*/  LDL.LU R18, [R1+0x524] ;  /* 0x0005240001127983 */ /* 0x010f220000300800 */
[----:B-1----:R-:W-:-:S02]  /*2b700*/  SEL R8, RZ, 0x4, !P1 ;  /* 0x00000004ff087807 */ /* 0x002fc40004800000 */
[----:B------:R-:W-:Y:S02]  /*2b710*/  ISETP.GT.AND P1, PT, R4, 0x2c, PT ;  /* 0x0000002c0400780c */ /* 0x000fe40003f24270 */
[----:B------:R-:W-:-:S04]  /*2b720*/  SEL R8, R8, RZ, !P0 ;  /* 0x000000ff08087207 */ /* 0x000fc80004000000 */
[----:B------:R-:W-:Y:S02]  /*2b730*/  ISETP.NE.U32.AND P2, PT, R8, RZ, PT ;  /* 0x000000ff0800720c */ /* 0x000fe40003f45070 */
[----:B------:R-:W-:-:S04]  /*2b740*/  SEL R8, RZ, 0x4, !P1 ;  /* 0x00000004ff087807 */ /* 0x000fc80004800000 */
[----:B------:R-:W-:Y:S02]  /*2b750*/  SEL R8, R8, RZ, !P0 ;  /* 0x000000ff08087207 */ /* 0x000fe40004000000 */
[----:B------:R-:W-:Y:S02]  /*2b760*/  MOV R9, R16 ;  /* 0x0000001000097202 */ /* 0x000fe40000000f00 */
[----:B------:R-:W4:Y:S01]  /*2b770*/  LDL.LU R16, [R1+0x544] ;  /* 0x0005440001107983 */ /* 0x000f220000300800 */
[----:B------:R-:W-:Y:S01]  /*2b780*/  ISETP.NE.U32.AND P1, PT, R8, RZ, PT ;  /* 0x000000ff0800720c */ /* 0x000fe20003f25070 */
[----:B------:R-:W-:Y:S02]  /*2b790*/  IMAD.MOV.U32 R8, RZ, RZ, R15 ;  /* 0x000000ffff087224 */ /* 0x000fe400078e000f */
[----:B------:R-:W4:Y:S04]  /*2b7a0*/  LDL.LU R15, [R1+0x548] ;  /* 0x00054800010f7983 */ /* 0x000f280000300800 */
[----:B------:R1:W-:Y:S02]  /*2b7b0*/  LDGSTS.E [R5+0x14000], desc[UR6][R8.64], P2 ;  /* 0x1400000008057fae */ /* 0x0003e400091a1006 */
[----:B-1----:R-:W-:-:S02]  /*2b7c0*/  IMAD.MOV.U32 R9, RZ, RZ, R11 ;  /* 0x000000ffff097224 */ /* 0x002fc400078e000b */
        /* <DEDUP_REMOVED lines=12> */
[-C--:B---3--:R-:W-:Y:S02]  /*2b890*/  IADD3 R19, P3, PT, R19, R3.reuse, RZ ;  /* 0x0000000313137210 */ /* 0x088fe40007f7e0ff */
[----:B--2---:R-:W-:-:S03]  /*2b8a0*/  IADD3 R17, P4, PT, R17, R3, RZ ;  /* 0x0000000311117210 */ /* 0x004fc60007f9e0ff */
[----:B------:R-:W-:Y:S01]  /*2b8b0*/  IMAD.X R20, R20, 0x1, R2, P3 ;  /* 0x0000000114147824 */ /* 0x000fe200018e0602 */
[----:B------:R-:W-:-:S03]  /*2b8c0*/  MOV R8, R19 ;  /* 0x0000001300087202 */ /* 0x000fc60000000f00 */
[----:B------:R-:W-:Y:S02]  /*2b8d0*/  IMAD.MOV.U32 R9, RZ, RZ, R20 ;  /* 0x000000ffff097224 */ /* 0x000fe400078e0014 */
[----:B----4-:R-:W-:-:S03]  /*2b8e0*/  IMAD.X R18, R18, 0x1, R2, P4 ;  /* 0x0000000112127824 */ /* 0x010fc600020e0602 */
[----:B------:R1:W-:Y:S02]  /*2b8f0*/  LDGSTS.E [R5+0x18000], desc[UR6][R8.64], P2 ;  /* 0x1800000008057fae */ /* 0x0003e400091a1006 */
[----:B-1----:R-:W-:Y:S02]  /*2b900*/  IMAD.MOV.U32 R8, RZ, RZ, R17 ;  /* 0x000000ffff087224 */ /* 0x002fe400078e0011 */
[----:B------:R-:W-:-:S05]  /*2b910*/  IMAD.MOV.U32 R9, RZ, RZ, R18 ;  /* 0x000000ffff097224 */ /* 0x000fca00078e0012 */
[----:B------:R1:W-:Y:S01]  /*2b920*/  LDGSTS.E [R5+0x1a000], desc[UR6][R8.64], P1 ;  /* 0x1a00000008057fae */ /* 0x0003e200089a1006 */
[C---:B------:R-:W-:Y:S02]  /*2b930*/  ISETP.GT.AND P1, PT, R4.reuse, 0x38, PT ;  /* 0x000000380400780c */ /* 0x040fe40003f24270 */
[-C--:B------:R-:W-:Y:S01]  /*2b940*/  IADD3 R15, P3, PT, R15, R3.reuse, RZ ;  /* 0x000000030f0f7210 */ /* 0x080fe20007f7e0ff */
[----:B------:R2:W-:Y:S01]  /*2b950*/  STL [R1+0x508], R19 ;  /* 0x0005081301007387 */ /* 0x0005e20000100800 */
[----:B-1----:R-:W-:Y:S02]  /*2b960*/  SEL R8, RZ, 0x4, !P1 ;  /* 0x00000004ff087807 */ /* 0x002fe40004800000 */
[----:B------:R-:W-:Y:S02]  /*2b970*/  ISETP.GT.AND P1, PT, R4, 0x3c, PT ;  /* 0x0000003c0400780c */ /* 0x000fe40003f24270 */
[----:B------:R-:W-:Y:S02]  /*2b980*/  SEL R8, R8, RZ, !P0 ;  /* 0x000000ff08087207 */ /* 0x000fe40004000000 */
[----:B------:R-:W-:Y:S01]  /*2b990*/  IADD3 R10, P4, PT, R10, R3, RZ ;  /* 0x000000030a0a7210 */ /* 0x000fe20007f9e0ff */
[----:B------:R-:W-:Y:S01]  /*2b9a0*/  IMAD.X R16, R16, 0x1, R2, P3 ;  /* 0x0000000110107824 */ /* 0x000fe200018e0602 */
[----:B------:R-:W-:Y:S01]  /*2b9b0*/  STL [R1+0x504], R20 ;  /* 0x0005041401007387 */ /* 0x000fe20000100800 */
[----:B------:R-:W-:-:S02]  /*2b9c0*/  ISETP.NE.U32.AND P2, PT, R8, RZ, PT ;  /* 0x000000ff0800720c */ /* 0x000fc40003f45070 */
[----:B------:R-:W-:Y:S01]  /*2b9d0*/  SEL R8, RZ, 0x4, !P1 ;  /* 0x00000004ff087807 */ /* 0x000fe20004800000 */
[----:B------:R1:W-:Y:S04]  /*2b9e0*/  STL [R1+0x528], R17 ;  /* 0x0005281101007387 */ /* 0x0003e80000100800 */
[----:B------:R3:W-:Y:S01]  /*2b9f0*/  STL [R1+0x524], R18 ;  /* 0x0005241201007387 */ /* 0x0007e20000100800 */
[----:B------:R-:W-:-:S03]  /*2ba00*/  IADD3.X R11, PT, PT, R11, R2, RZ, P4, !PT ;  /* 0x000000020b0b7210 */ /* 0x000fc600027fe4ff */
[----:B------:R-:W-:Y:S01]  /*2ba10*/  STL [R1+0x548], R15 ;  /* 0x0005480f01007387 */ /* 0x000fe20000100800 */
[----:B------:R-:W-:-:S03]  /*2ba20*/  SEL R8, R8, RZ, !P0 ;  /* 0x000000ff08087207 */ /* 0x000fc60004000000 */
[----:B------:R4:W-:Y:S04]  /*2ba30*/  STL [R1+0x544], R16 ;  /* 0x0005441001007387 */ /* 0x0009e80000100800 */
        /* <DEDUP_REMOVED lines=26> */
[-C--:B------:R-:W-:Y:S02]  /*2bbe0*/  IADD3 R17, P4, PT, R17, R3.reuse, RZ ;  /* 0x0000000311117210 */ /* 0x080fe40007f9e0ff */
[----:B------:R-:W-:Y:S02]  /*2bbf0*/  IADD3.X R20, PT, PT, R20, R2, RZ, P3, !PT ;  /* 0x0000000214147210 */ /* 0x000fe40001ffe4ff */
[----:B---3--:R-:W-:Y:S01]  /*2bc00*/  IADD3 R15, P3, PT, R15, R3, RZ ;  /* 0x000000030f0f7210 */ /* 0x008fe20007f7e0ff */
[----:B------:R-:W-:Y:S01]  /*2bc10*/  IMAD.X R18, R18, 0x1, R2, P4 ;  /* 0x0000000112127824 */ /* 0x000fe200020e0602 */
[----:B------:R1:W-:Y:S01]  /*2bc20*/  STL [R1+0x588], R19 ;  /* 0x0005881301007387 */ /* 0x0003e20000100800 */
[----:B------:R-:W-:-:S02]  /*2bc30*/  IMAD.MOV.U32 R8, RZ, RZ, R19 ;  /* 0x000000ffff087224 */ /* 0x000fc400078e0013 */
[----:B------:R-:W-:Y:S02]  /*2bc40*/  IMAD.MOV.U32 R9, RZ, RZ, R20 ;  /* 0x000000ffff097224 */ /* 0x000fe400078e0014 */
[----:B----4-:R-:W-:Y:S01]  /*2bc50*/  IMAD.X R16, R16, 0x1, R2, P3 ;  /* 0x0000000110107824 */ /* 0x010fe200018e0602 */
[----:B------:R-:W-:Y:S04]  /*2bc60*/  STL [R1+0x584], R20 ;  /* 0x0005841401007387 */ /* 0x000fe80000100800 */
[----:B------:R2:W-:Y:S04]  /*2bc70*/  STL [R1+0x5a8], R17 ;  /* 0x0005a81101007387 */ /* 0x0005e80000100800 */
[----:B------:R3:W-:Y:S04]  /*2bc80*/  STL [R1+0x5a4], R18 ;  /* 0x0005a41201007387 */ /* 0x0007e80000100800 */
[----:B------:R-:W-:Y:S04]  /*2bc90*/  STL [R1+0x5c8], R15 ;  /* 0x0005c80f01007387 */ /* 0x000fe80000100800 */
[----:B------:R4:W-:Y:S04]  /*2bca0*/  LDGSTS.E [R5+0x20000], desc[UR6][R8.64], P2 ;  /* 0x2000000008057fae */ /* 0x0009e800091a1006 */
[----:B------:R1:W-:Y:S01]  /*2bcb0*/  STL [R1+0x5c4], R16 ;  /* 0x0005c41001007387 */ /* 0x0003e20000100800 */
[----:B------:R-:W-:-:S05]  /*2bcc0*/  IADD3 R10, P4, PT, R10, R3, RZ ;  /* 0x000000030a0a7210 */ /* 0x000fca0007f9e0ff */
[----:B------:R-:W-:Y:S02]  /*2bcd0*/  IMAD.X R11, R11, 0x1, R2, P4 ;  /* 0x000000010b0b7824 */ /* 0x000fe400020e0602 */
[----:B----4-:R-:W-:Y:S01]  /*2bce0*/  IMAD.MOV.U32 R8, RZ, RZ, R17 ;  /* 0x000000ffff087224 */ /* 0x010fe200078e0011 */
[----:B------:R-:W-:Y:S01]  /*2bcf0*/  MOV R9, R18 ;  /* 0x0000001200097202 */ /* 0x000fe20000000f00 */
[----:B------:R-:W-:Y:S04]  /*2bd00*/  STL [R1+0x5e8], R10 ;  /* 0x0005e80a01007387 */ /* 0x000fe80000100800 */
[----:B-1----:R-:W4:Y:S04]  /*2bd10*/  LDL.LU R19, [R1+0x608] ;  /* 0x0006080001137983 */ /* 0x002f280000300800 */
[----:B------:R1:W-:Y:S04]  /*2bd20*/  STL [R1+0x5e4], R11 ;  /* 0x0005e40b01007387 */ /* 0x0003e80000100800 */
[----:B--2---:R-:W2:Y:S04]  /*2bd30*/  LDL.LU R17, [R1+0x628] ;  /* 0x0006280001117983 */ /* 0x004ea80000300800 */
[----:B------:R1:W-:Y:S01]  /*2bd40*/  LDGSTS.E [R5+0x22000], desc[UR6][R8.64], P1 ;  /* 0x2200000008057fae */ /* 0x0003e200089a1006 */
[----:B------:R-:W-:-:S03]  /*2bd50*/  ISETP.GT.AND P1, PT, R4, 0x48, PT ;  /* 0x000000480400780c */ /* 0x000fc60003f24270 */
[----:B------:R-:W2:Y:S04]  /*2bd60*/  LDL.LU R20, [R1+0x604] ;  /* 0x0006040001147983 */ /* 0x000ea80000300800 */
[----:B---3--:R-:W3:Y:S01]  /*2bd70*/  LDL.LU R18, [R1+0x624] ;  /* 0x0006240001127983 */ /* 0x008ee20000300800 */
[----:B-1----:R-:W-:Y:S02]  /*2bd80*/  SEL R8, RZ, 0x4, !P1 ;  /* 0x00000004ff087807 */ /* 0x002fe40004800000 */
[----:B------:R-:W-:Y:S02]  /*2bd90*/  ISETP.GT.AND P1, PT, R4, 0x4c, PT ;  /* 0x0000004c0400780c */ /* 0x000fe40003f24270 */
[----:B------:R-:W-:-:S04]  /*2bda0*/  SEL R8, R8, RZ, !P0 ;  /* 0x000000ff08087207 */ /* 0x000fc80004000000 */
[----:B------:R-:W-:Y:S02]  /*2bdb0*/  ISETP.NE.U32.AND P2, PT, R8, RZ, PT ;  /* 0x000000ff0800720c */ /* 0x000fe40003f45070 */
[----:B------:R-:W-:-:S04]  /*2bdc0*/  SEL R8, RZ, 0x4, !P1 ;  /* 0x00000004ff087807 */ /* 0x000fc80004800000 */
[----:B------:R-:W-:Y:S01]  /*2bdd0*/  SEL R8, R8, RZ, !P0 ;  /* 0x000000ff08087207 */ /* 0x000fe20004000000 */
[----:B------:R-:W-:Y:S02]  /*2bde0*/  IMAD.MOV.U32 R9, RZ, RZ, R16 ;  /* 0x000000ffff097224 */ /* 0x000fe400078e0010 */
[----:B------:R-:W3:Y:S01]  /*2bdf0*/  LDL.LU R16, [R1+0x644] ;  /* 0x0006440001107983 */ /* 0x000ee20000300800 */
[----:B------:R-:W-:Y:S01]  /*2be00*/  ISETP.NE.U32.AND P1, PT, R8, RZ, PT ;  /* 0x000000ff0800720c */ /* 0x000fe20003f25070 */
[----:B------:R-:W-:Y:S02]  /*2be10*/  IMAD.MOV.U32 R8, RZ, RZ, R15 ;  /* 0x000000ffff087224 */ /* 0x000fe400078e000f */
[----:B------:R-:W3:Y:S04]  /*2be20*/  LDL.LU R15, [R1+0x648] ;  /* 0x00064800010f7983 */ /* 0x000ee80000300800 */
[----:B------:R1:W-:Y:S02]  /*2be30*/  LDGSTS.E [R5+0x24000], desc[UR6][R8.64], P2 ;  /* 0x2400000008057fae */ /* 0x0003e400091a1006 */
[----:B-1----:R-:W-:Y:S01]  /*2be40*/  IMAD.MOV.U32 R9, RZ, RZ, R11 ;  /* 0x000000ffff097224 */ /* 0x002fe200078e000b */
[----:B------:R-:W-:Y:S01]  /*2be50*/  MOV R8, R10 ;  /* 0x0000000a00087202 */ /* 0x000fe20000000f00 */
[----:B------:R-:W3:Y:S04]  /*2be60*/  LDL.LU R11, [R1+0x664] ;  /* 0x00066400010b7983 */ /* 0x000ee80000300800 */
        /* <DEDUP_REMOVED lines=10> */
[-C--:B----4-:R-:W-:Y:S02]  /*2bf10*/  IADD3 R19, P3, PT, R19, R3.reuse, RZ ;  /* 0x0000000313137210 */ /* 0x090fe40007f7e0ff */
[----:B--2---:R-:W-:-:S03]  /*2bf20*/  IADD3 R17, P4, PT, R17, R3, RZ ;  /* 0x0000000311117210 */ /* 0x004fc60007f9e0ff */
[--C-:B------:R-:W-:Y:S02]  /*2bf30*/  IMAD.X R20, R20, 0x1, R2.reuse, P3 ;  /* 0x0000000114147824 */ /* 0x100fe400018e0602 */
[----:B------:R-:W-:Y:S02]  /*2bf40*/  IMAD.MOV.U32 R8, RZ, RZ, R19 ;  /* 0x000000ffff087224 */ /* 0x000fe400078e0013 */
[----:B---3--:R-:W-:Y:S01]  /*2bf50*/  IMAD.X R18, R18, 0x1, R2, P4 ;  /* 0x0000000112127824 */ /* 0x008fe200020e0602 */
[----:B------:R-:W-:-:S05]  /*2bf60*/  MOV R9, R20 ;  /* 0x0000001400097202 */ /* 0x000fca0000000f00 */
[----:B------:R1:W-:Y:S02]  /*2bf70*/  LDGSTS.E [R5+0x28000], desc[UR6][R8.64], P2 ;  /* 0x2800000008057fae */ /* 0x0003e400091a1006 */
[----:B-1----:R-:W-:Y:S02]  /*2bf80*/  IMAD.MOV.U32 R8, RZ, RZ, R17 ;  /* 0x000000ffff087224 */ /* 0x002fe400078e0011 */
[----:B------:R-:W-:-:S05]  /*2bf90*/  IMAD.MOV.U32 R9, RZ, RZ, R18 ;  /* 0x000000ffff097224 */ /* 0x000fca00078e0012 */
[----:B------:R1:W-:Y:S01]  /*2bfa0*/  LDGSTS.E [R5+0x2a000], desc[UR6][R8.64], P1 ;  /* 0x2a00000008057fae */ /* 0x0003e200089a1006 */
[C---:B------:R-:W-:Y:S02]  /*2bfb0*/  ISETP.GT.AND P1, PT, R4.reuse, 0x58, PT ;  /* 0x000000580400780c */ /* 0x040fe40003f24270 */
[-C--:B------:R-:W-:Y:S02]  /*2bfc0*/  IADD3 R15, P3, PT, R15, R3.reuse, RZ ;  /* 0x000000030f0f7210 */ /* 0x080fe40007f7e0ff */
[----:B-1----:R-:W-:Y:S02]  /*2bfd0*/  SEL R8, RZ, 0x4, !P1 ;  /* 0x00000004ff087807 */ /* 0x002fe40004800000 */
[----:B------:R-:W-:Y:S02]  /*2bfe0*/  ISETP.GT.AND P1, PT, R4, 0x5c, PT ;  /* 0x0000005c0400780c */ /* 0x000fe40003f24270 */
[----:B------:R-:W-:Y:S02]  /*2bff0*/  SEL R8, R8, RZ, !P0 ;  /* 0x000000ff08087207 */ /* 0x000fe40004000000 */
[----:B------:R-:W-:-:S02]  /*2c000*/  IADD3 R10, P4, PT, R10, R3, RZ ;  /* 0x000000030a0a7210 */ /* 0x000fc40007f9e0ff */
[----:B------:R-:W-:Y:S02]  /*2c010*/  ISETP.NE.U32.AND P2, PT, R8, RZ, PT ;  /* 0x000000ff0800720c */ /* 0x000fe40003f45070 */
[----:B------:R-:W-:Y:S01]  /*2c020*/  SEL R8, RZ, 0x4, !P1 ;  /* 0x00000004ff087807 */ /* 0x000fe20004800000 */
[----:B------:R1:W-:Y:S01]  /*2c030*/  STL [R1+0x608], R19 ;  /* 0x0006081301007387 */ /* 0x0003e20000100800 */
[----:B------:R-:W-:-:S03]  /*2c040*/  IMAD.X R16, R16, 0x1, R2, P3 ;  /* 0x0000000110107824 */ /* 0x000fc600018e0602 */
[----:B------:R-:W-:Y:S04]  /*2c050*/  STL [R1+0x604], R20 ;  /* 0x0006041401007387 */ /* 0x000fe80000100800 */
[----:B------:R2:W-:Y:S01]  /*2c060*/  STL [R1+0x628], R17 ;  /* 0x0006281101007387 */ /* 0x0005e20000100800 */
[----:B------:R-:W-:-:S03]  /*2c070*/  SEL R8, R8, RZ, !P0 ;  /* 0x000000ff08087207 */ /* 0x000fc60004000000 */
[----:B------:R3:W-:Y:S01]  /*2c080*/  STL [R1+0x624], R18 ;  /* 0x0006241201007387 */ /* 0x0007e20000100800 */
[----:B------:R-:W-:-:S03]  /*2c090*/  IMAD.X R11, R11, 0x1, R2, P4 ;  /* 0x000000010b0b7824 */ /* 0x000fc600020e0602 */
[----:B------:R-:W-:Y:S04]  /*2c0a0*/  STL [R1+0x648], R15 ;  /* 0x0006480f01007387 */ /* 0x000fe80000100800 */
[----:B------:R4:W-:Y:S01]  /*2c0b0*/  STL [R1+0x644], R16 ;  /* 0x0006441001007387 */ /* 0x0009e20000100800 */
[----:B------:R-:W-:-:S03]  /*2c0c0*/  ISETP.NE.U32.AND P1, PT, R8, RZ, PT ;  /* 0x000000ff0800720c */ /* 0x000fc60003f25070 */
[----:B------:R-:W-:Y:S01]  /*2c0d0*/  STL [R1+0x668], R10 ;  /* 0x0006680a01007387 */ /* 0x000fe20000100800 */
[----:B------:R-:W-:Y:S01]  /*2c0e0*/  MOV R8, R15 ;  /* 0x0000000f00087202 */ /* 0x000fe20000000f00 */
[----:B------:R-:W-:Y:S02]  /*2c0f0*/  IMAD.MOV.U32 R9, RZ, RZ, R16 ;  /* 0x000000ffff097224 */ /* 0x000fe400078e0010 */
[----:B-1----:R-:W4:Y:S04]  /*2c100*/  LDL.LU R19, [R1+0x688] ;  /* 0x0006880001137983 */ /* 0x002f280000300800 */
[----:B------:R1:W-:Y:S04]  /*2c110*/  STL [R1+0x664], R11 ;  /* 0x0006640b01007387 */ /* 0x0003e80000100800 */
[----:B--2---:R-:W2:Y:S04]  /*2c120*/  LDL.LU R17, [R1+0x6a8] ;  /* 0x0006a80001117983 */ /* 0x004ea80000300800 */
[----:B------:R-:W2:Y:S04]  /*2c130*/  LDL.LU R20, [R1+0x684] ;  /* 0x0006840001147983 */ /* 0x000ea80000300800 */
[----:B---3--:R-:W3:Y:S04]  /*2c140*/  LDL.LU R18, [R1+0x6a4] ;  /* 0x0006a40001127983 */ /* 0x008ee80000300800 */
[----:B------:R1:W-:Y:S04]  /*2c150*/  LDGSTS.E [R5+0x2c000], desc[UR6][R8.64], P2 ;  /* 0x2c00000008057fae */ /* 0x0003e800091a1006 */
[----:B----4-:R-:W4:Y:S04]  /*2c160*/  LDL.LU R16, [R1+0x6c4] ;  /* 0x0006c40001107983 */ /* 0x010f280000300800 */
[----:B------:R-:W4:Y:S01]  /*2c170*/  LDL.LU R15, [R1+0x6c8] ;  /* 0x0006c800010f7983 */ /* 0x000f220000300800 */
        /* <DEDUP_REMOVED lines=13> */
[-C--:B------:R-:W-:Y:S02]  /*2c250*/  IADD3 R19, P3, PT, R19, R3.reuse, RZ ;  /* 0x0000000313137210 */ /* 0x080fe40007f7e0ff */
[----:B--2---:R-:W-:-:S03]  /*2c260*/  IADD3 R17, P4, PT, R17, R3, RZ ;  /* 0x0000000311117210 */ /* 0x004fc60007f9e0ff */
[----:B------:R-:W-:Y:S01]  /*2c270*/  IMAD.X R20, R20, 0x1, R2, P3 ;  /* 0x0000000114147824 */ /* 0x000fe200018e0602 */
[-C--:B---3--:R-:W-:Y:S02]  /*2c280*/  IADD3.X R18, PT, PT, R18, R2.reuse, RZ, P4, !PT ;  /* 0x0000000212127210 */ /* 0x088fe400027fe4ff */
[----:B----4-:R-:W-:Y:S01]  /*2c290*/  IADD3 R15, P3, PT, R15, R3, RZ ;  /* 0x000000030f0f7210 */ /* 0x010fe20007f7e0ff */
[----:B------:R-:W-:Y:S04]  /*2c2a0*/  STL [R1+0x688], R19 ;  /* 0x0006881301007387 */ /* 0x000fe80000100800 */
[----:B------:R1:W-:Y:S01]  /*2c2b0*/  STL [R1+0x684], R20 ;  /* 0x0006841401007387 */ /* 0x0003e20000100800 */
[----:B------:R-:W-:-:S03]  /*2c2c0*/  IADD3.X R16, PT, PT, R16, R2, RZ, P3, !PT ;  /* 0x0000000210107210 */ /* 0x000fc60001ffe4ff */
[----:B------:R-:W-:Y:S04]  /*2c2d0*/  STL [R1+0x6a8], R17 ;  /* 0x0006a81101007387 */ /* 0x000fe80000100800 */
[----:B------:R2:W-:Y:S01]  /*2c2e0*/  STL [R1+0x6a4], R18 ;  /* 0x0006a41201007387 */ /* 0x0005e20000100800 */
[----:B------:R-:W-:-:S03]  /*2c2f0*/  IADD3 R10, P4, PT, R10, R3, RZ ;  /* 0x000000030a0a7210 */ /* 0x000fc60007f9e0ff */
[----:B------:R-:W-:Y:S04]  /*2c300*/  STL [R1+0x6c8], R15 ;  /* 0x0006c80f01007387 */ /* 0x000fe80000100800 */
[----:B------:R3:W-:Y:S01]  /*2c310*/  STL [R1+0x6c4], R16 ;  /* 0x0006c41001007387 */ /* 0x0007e20000100800 */
[----:B------:R-:W-:Y:S02]  /*2c320*/  IMAD.X R11, R11, 0x1, R2, P4 ;  /* 0x000000010b0b7824 */ /* 0x000fe400020e0602 */
[----:B------:R-:W-:Y:S01]  /*2c330*/  IMAD.MOV.U32 R8, RZ, RZ, R19 ;  /* 0x000000ffff087224 */ /* 0x000fe200078e0013 */
[----:B------:R-:W-:Y:S01]  /*2c340*/  STL [R1+0x6e8], R10 ;  /* 0x0006e80a01007387 */ /* 0x000fe20000100800 */
[----:B------:R-:W-:-:S03]  /*2c350*/  IMAD.MOV.U32 R9, RZ, RZ, R20 ;  /* 0x000000ffff097224 */ /* 0x000fc600078e0014 */
[----:B------:R4:W-:Y:S04]  /*2c360*/  STL [R1+0x6e4], R11 ;  /* 0x0006e40b01007387 */ /* 0x0009e80000100800 */
[----:B-1----:R-:W4:Y:S04]  /*2c370*/  LDL.LU R20, [R1+0x704] ;  /* 0x0007040001147983 */ /* 0x002f280000300800 */
[----:B------:R-:W4:Y:S04]  /*2c380*/  LDL.LU R19, [R1+0x708] ;  /* 0x0007080001137983 */ /* 0x000f280000300800 */
[----:B------:R1:W-:Y:S02]  /*2c390*/  LDGSTS.E [R5+0x30000], desc[UR6][R8.64], P2 ;  /* 0x3000000008057fae */ /* 0x0003e400091a1006 */
[----:B-1----:R-:W-:-:S02]  /*2c3a0*/  IMAD.MOV.U32 R9, RZ, RZ, R18 ;  /* 0x000000ffff097224 */ /* 0x002fc400078e0012 */
[----:B------:R-:W-:Y:S01]  /*2c3b0*/  IMAD.MOV.U32 R8, RZ, RZ, R17 ;  /* 0x000000ffff087224 */ /* 0x000fe200078e0011 */
[----:B--2---:R-:W2:Y:S04]  /*2c3c0*/  LDL.LU R18, [R1+0x724] ;  /* 0x0007240001127983 */ /* 0x004ea80000300800 */
[----:B------:R-:W2:Y:S04]  /*2c3d0*/  LDL.LU R17, [R1+0x728] ;  /* 0x0007280001117983 */ /* 0x000ea80000300800 */
[----:B------:R1:W-:Y:S01]  /*2c3e0*/  LDGSTS.E [R5+0x32000], desc[UR6][R8.64], P1 ;  /* 0x3200000008057fae */ /* 0x0003e200089a1006 */
[----:B------:R-:W-:-:S04]  /*2c3f0*/  ISETP.GT.AND P1, PT, R4, 0x68, PT ;  /* 0x000000680400780c */ /* 0x000fc80003f24270 */
[----:B-1----:R-:W-:Y:S02]  /*2c400*/  SEL R8, RZ, 0x4, !P1 ;  /* 0x00000004ff087807 */ /* 0x002fe40004800000 */
[----:B------:R-:W-:Y:S02]  /*2c410*/  ISETP.GT.AND P1, PT, R4, 0x6c, PT ;  /* 0x0000006c0400780c */ /* 0x000fe40003f24270 */
[----:B------:R-:W-:-:S04]  /*2c420*/  SEL R8, R8, RZ, !P0 ;  /* 0x000000ff08087207 */ /* 0x000fc80004000000 */
[----:B------:R-:W-:Y:S02]  /*2c430*/  ISETP.NE.U32.AND P2, PT, R8, RZ, PT ;  /* 0x000000ff0800720c */ /* 0x000fe40003f45070 */
[----:B------:R-:W-:-:S04]  /*2c440*/  SEL R8, RZ, 0x4, !P1 ;  /* 0x00000004ff087807 */ /* 0x000fc80004800000 */
[----:B------:R-:W-:Y:S01]  /*2c450*/  SEL R8, R8, RZ, !P0 ;  /* 0x000000ff08087207 */ /* 0x000fe20004000000 */
[----:B------:R-:W-:Y:S02]  /*2c460*/  IMAD.MOV.U32 R9, RZ, RZ, R16 ;  /* 0x000000ffff097224 */ /* 0x000fe400078e0010 */
[----:B---3--:R-:W3:Y:S01]  /*2c470*/  LDL.LU R16, [R1+0x744] ;  /* 0x0007440001107983 */ /* 0x008ee20000300800 */
[----:B------:R-:W-:Y:S01]  /*2c480*/  ISETP.NE.U32.AND P1, PT, R8, RZ, PT ;  /* 0x000000ff0800720c */ /* 0x000fe20003f25070 */
[----:B------:R-:W-:Y:S02]  /*2c490*/  IMAD.MOV.U32 R8, RZ, RZ, R15 ;  /* 0x000000ffff087224 */ /* 0x000fe400078e000f */
[----:B------:R-:W3:Y:S04]  /*2c4a0*/  LDL.LU R15, [R1+0x748] ;  /* 0x00074800010f7983 */ /* 0x000ee80000300800 */
[----:B------:R1:W-:Y:S02]  /*2c4b0*/  LDGSTS.E [R5+0x34000], desc[UR6][R8.64], P2 ;  /* 0x3400000008057fae */ /* 0x0003e400091a1006 */
[----:B-1----:R-:W-:Y:S01]  /*2c4c0*/  MOV R9, R11 ;  /* 0x0000000b00097202 */ /* 0x002fe20000000f00 */
[----:B------:R-:W-:Y:S01]  /*2c4d0*/  IMAD.MOV.U32 R8, RZ, RZ, R10 ;  /* 0x000000ffff087224 */ /* 0x000fe200078e000a */
[----:B----4-:R-:W4:Y:S04]  /*2c4e0*/  LDL.LU R11, [R1+0x764] ;  /* 0x00076400010b7983 */ /* 0x010f280000300800 */
[----:B------:R-:W4:Y:S04]  /*2c4f0*/  LDL.LU R10, [R1+0x768] ;  /* 0x00076800010a7983 */ /* 0x000f280000300800 */
        /* <DEDUP_REMOVED lines=11> */
[----:B------:R-:W-:-:S05]  /*2c5b0*/  IADD3 R19, P3, PT, R19, R3, RZ ;  /* 0x0000000313137210 */ /* 0x000fca0007f7e0ff */
[----:B------:R-:W-:Y:S02]  /*2c5c0*/  IMAD.X R20, R20, 0x1, R2, P3 ;  /* 0x0000000114147824 */ /* 0x000fe400018e0602 */
[----:B------:R-:W-:Y:S02]  /*2c5d0*/  IMAD.MOV.U32 R8, RZ, RZ, R19 ;  /* 0x000000ffff087224 */ /* 0x000fe400078e0013 */
[----:B------:R-:W-:-:S05]  /*2c5e0*/  IMAD.MOV.U32 R9, RZ, RZ, R20 ;  /* 0x000000ffff097224 */ /* 0x000fca00078e0014 */
[----:B------:R1:W-:Y:S01]  /*2c5f0*/  LDGSTS.E [R5+0x38000], desc[UR6][R8.64], P2 ;  /* 0x3800000008057fae */ /* 0x0003e200091a1006 */
[----:B--2---:R-:W-:-:S05]  /*2c600*/  IADD3 R17, P4, PT, R17, R3, RZ ;  /* 0x0000000311117210 */ /* 0x004fca0007f9e0ff */
[----:B------:R-:W-:Y:S01]  /*2c610*/  IMAD.X R18, R18, 0x1, R2, P4 ;  /* 0x0000000112127824 */ /* 0x000fe200020e0602 */
[----:B-1----:R-:W-:-:S03]  /*2c620*/  MOV R8, R17 ;  /* 0x0000001100087202 */ /* 0x002fc60000000f00 */
[----:B------:R-:W-:-:S05]  /*2c630*/  IMAD.MOV.U32 R9, RZ, RZ, R18 ;  /* 0x000000ffff097224 */ /* 0x000fca00078e0012 */
[----:B------:R1:W-:Y:S01]  /*2c640*/  LDGSTS.E [R5+0x3a000], desc[UR6][R8.64], P1 ;  /* 0x3a00000008057fae */ /* 0x0003e200089a1006 */
[----:B------:R-:W-:-:S04]  /*2c650*/  ISETP.GT.AND P1, PT, R4, 0x78, PT ;  /* 0x000000780400780c */ /* 0x000fc80003f24270 */
[----:B-1----:R-:W-:Y:S02]  /*2c660*/  SEL R8, RZ, 0x4, !P1 ;  /* 0x00000004ff087807 */ /* 0x002fe40004800000 */
[----:B------:R-:W-:Y:S02]  /*2c670*/  ISETP.GT.AND P1, PT, R4, 0x7c, PT ;  /* 0x0000007c0400780c */ /* 0x000fe40003f24270 */
[----:B------:R-:W-:Y:S02]  /*2c680*/  SEL R8, R8, RZ, !P0 ;  /* 0x000000ff08087207 */ /* 0x000fe40004000000 */
[----:B---3--:R-:W-:Y:S02]  /*2c690*/  IADD3 R15, P3, PT, R15, R3, RZ ;  /* 0x000000030f0f7210 */ /* 0x008fe40007f7e0ff */
[----:B------:R-:W-:Y:S02]  /*2c6a0*/  ISETP.NE.U32.AND P2, PT, R8, RZ, PT ;  /* 0x000000ff0800720c */ /* 0x000fe40003f45070 */
[----:B------:R-:W-:Y:S01]  /*2c6b0*/  SEL R8, RZ, 0x4, !P1 ;  /* 0x00000004ff087807 */ /* 0x000fe20004800000 */
[----:B------:R-:W-:-:S03]  /*2c6c0*/  IMAD.X R16, R16, 0x1, R2, P3 ;  /* 0x0000000110107824 */ /* 0x000fc600018e0602 */
[----:B------:R-:W-:-:S04]  /*2c6d0*/  SEL R8, R8, RZ, !P0 ;  /* 0x000000ff08087207 */ /* 0x000fc80004000000 */
[----:B------:R-:W-:Y:S01]  /*2c6e0*/  ISETP.NE.U32.AND P1, PT, R8, RZ, PT ;  /* 0x000000ff0800720c */ /* 0x000fe20003f25070 */
[----:B------:R-:W-:Y:S01]  /*2c6f0*/  IMAD.MOV.U32 R8, RZ, RZ, R15 ;  /* 0x000000ffff087224 */ /* 0x000fe200078e000f */
[----:B------:R-:W-:Y:S02]  /*2c700*/  MOV R9, R16 ;  /* 0x0000001000097202 */ /* 0x000fe40000000f00 */
[----:B----4-:R-:W-:Y:S01]  /*2c710*/  IADD3 R10, P4, PT, R10, R3, RZ ;  /* 0x000000030a0a7210 */ /* 0x010fe20007f9e0ff */
[----:B------:R1:W-:Y:S04]  /*2c720*/  STL [R1+0x708], R19 ;  /* 0x0007081301007387 */ /* 0x0003e80000100800 */
[----:B------:R-:W-:Y:S01]  /*2c730*/  STL [R1+0x704], R20 ;  /* 0x0007041401007387 */ /* 0x000fe20000100800 */
[----:B------:R-:W-:-:S03]  /*2c740*/  IMAD.X R11, R11, 0x1, R2, P4 ;  /* 0x000000010b0b7824 */ /* 0x000fc600020e0602 */
[----:B------:R2:W-:Y:S04]  /*2c750*/  STL [R1+0x728], R17 ;  /* 0x0007281101007387 */ /* 0x0005e80000100800 */
[----:B------:R-:W-:Y:S04]  /*2c760*/  STL [R1+0x724], R18 ;  /* 0x0007241201007387 */ /* 0x000fe80000100800 */
[----:B------:R3:W-:Y:S04]  /*2c770*/  LDGSTS.E [R5+0x3c000], desc[UR6][R8.64], P2 ;  /* 0x3c00000008057fae */ /* 0x0007e800091a1006 */
[----:B------:R-:W-:Y:S04]  /*2c780*/  STL [R1+0x748], R15 ;  /* 0x0007480f01007387 */ /* 0x000fe80000100800 */
[----:B------:R-:W-:Y:S04]  /*2c790*/  STL [R1+0x744], R16 ;  /* 0x0007441001007387 */ /* 0x000fe80000100800 */
[----:B------:R4:W-:Y:S04]  /*2c7a0*/  STL [R1+0x768], R10 ;  /* 0x0007680a01007387 */ /* 0x0009e80000100800 */
[----:B------:R4:W-:Y:S04]  /*2c7b0*/  STL [R1+0x764], R11 ;  /* 0x0007640b01007387 */ /* 0x0009e80000100800 */
[----:B-1----:R-:W4:Y:S04]  /*2c7c0*/  LDL.LU R19, [R1+0x390] ;  /* 0x0003900001137983 */ /* 0x002f280000300800 */
[----:B--2---:R-:W2:Y:S01]  /*2c7d0*/  LDL.LU R17, [R1+0x3b0] ;  /* 0x0003b00001117983 */ /* 0x004ea20000300800 */
[----:B---3--:R-:W-:-:S02]  /*2c7e0*/  IMAD.MOV.U32 R8, RZ, RZ, R10 ;  /* 0x000000ffff087224 */ /* 0x008fc400078e000a */
[----:B------:R-:W-:-:S05]  /*2c7f0*/  IMAD.MOV.U32 R9, RZ, RZ, R11 ;  /* 0x000000ffff097224 */ /* 0x000fca00078e000b */
[----:B------:R1:W-:Y:S04]  /*2c800*/  LDGSTS.E [R5+0x3e000], desc[UR6][R8.64], P1 ;  /* 0x3e00000008057fae */ /* 0x0003e800089a1006 */
[----:B------:R-:W3:Y:S04]  /*2c810*/  LDL.LU R8, [R1+0x270] ;  /* 0x0002700001087983 */ /* 0x000ee80000300800 */
[----:B------:R-:W3:Y:S04]  /*2c820*/  LDL.LU R9, [R1+0x274] ;  /* 0x0002740001097983 */ /* 0x000ee80000300800 */
[----:B----4-:R-:W3:Y:S04]  /*2c830*/  LDL.LU R10, [R1+0x278] ;  /* 0x00027800010a7983 */ /* 0x010ee80000300800 */
[----:B------:R-:W3:Y:S02]  /*2c840*/  LDL.LU R11, [R1+0x27c] ;  /* 0x00027c00010b7983 */ /* 0x000ee40000300800 */
[----:B---3--:R-:W-:Y:S02]  /*2c850*/  HMMA.1688.F32.TF32 R20, R24, R22, R8 ;  /* 0x000000161814723c */ /* 0x008fe40000081008 */
[----:B------:R-:W3:Y:S04]  /*2c860*/  LDL.LU R9, [R1+0x38c] ;  /* 0x00038c0001097983 */ /* 0x000ee80000300800 */
[----:B------:R-:W4:-:S13]  /*2c870*/  LDL.LU R18, [R1+0x3ac] ;  /* 0x0003ac0001127983 */ /* 0x000f1a0000300800 */
[----:B------:R-:W-:Y:S04]  /*2c880*/  STL.64 [R1+0x220], R20 ;  /* 0x0002201401007387 */ /* 0x000fe80000100a00 */
[----:B------:R-:W-:Y:S04]  /*2c890*/  STL.64 [R1+0x228], R22 ;  /* 0x0002281601007387 */ /* 0x000fe80000100a00 */
[----:B------:R-:W4:Y:S04]  /*2c8a0*/  LDL.LU R16, [R1+0x3cc] ;  /* 0x0003cc0001107983 */ /* 0x000f280000300800 */
[----:B------:R-:W4:Y:S04]  /*2c8b0*/  LDL.LU R15, [R1+0x3d0] ;  /* 0x0003d000010f7983 */ /* 0x000f280000300800 */
[----:B------:R-:W4:Y:S04]  /*2c8c0*/  LDL.LU R11, [R1+0x3ec] ;  /* 0x0003ec00010b7983 */ /* 0x000f280000300800 */
[----:B------:R-:W4:Y:S01]  /*2c8d0*/  LDL.LU R10, [R1+0x3f0] ;  /* 0x0003f000010a7983 */ /* 0x000f220000300800 */
[----:B------:R-:W-:-:S02]  /*2c8e0*/  ISETP.GT.AND P1, PT, R4, 0x1, PT ;  /* 0x000000010400780c */ /* 0x000fc40003f24270 */
[----:B------:R-:W-:Y:S02]  /*2c8f0*/  ISETP.GT.AND P2, PT, R4, 0x5, PT ;  /* 0x000000050400780c */ /* 0x000fe40003f44270 */
[----:B-1----:R-:W-:Y:S02]  /*2c900*/  SEL R8, RZ, 0x4, !P1 ;  /* 0x00000004ff087807 */ /* 0x002fe40004800000 */
[----:B------:R-:W-:Y:S02]  /*2c910*/  SEL R5, RZ, 0x4, !P2 ;  /* 0x00000004ff057807 */ /* 0x000fe40005000000 */
[----:B------:R-:W-:Y:S02]  /*2c920*/  IADD3 R19, P3, PT, R19, R3, RZ ;  /* 0x0000000313137210 */ /* 0x000fe40007f7e0ff */
[----:B------:R-:W-:Y:S02]  /*2c930*/  SEL R8, R8, RZ, !P0 ;  /* 0x000000ff08087207 */ /* 0x000fe40004000000 */
[----:B------:R-:W-:-:S02]  /*2c940*/  SEL R5, R5, RZ, !P0 ;  /* 0x000000ff05057207 */ /* 0x000fc40004000000 */
[----:B------:R-:W-:Y:S02]  /*2c950*/  ISETP.NE.U32.AND P1, PT, R8, RZ, PT ;  /* 0x000000ff0800720c */ /* 0x000fe40003f25070 */
[----:B------:R-:W-:Y:S02]  /*2c960*/  ISETP.NE.U32.AND P2, PT, R5, RZ, PT ;  /* 0x000000ff0500720c */ /* 0x000fe40003f45070 */
[----:B--2---:R-:W-:Y:S02]  /*2c970*/  IADD3 R17, P4, PT, R17, R3, RZ ;  /* 0x0000000311117210 */ /* 0x004fe40007f9e0ff */
[----:B------:R-:W-:Y:S01]  /*2c980*/  LOP3.LUT R5, R13, 0x20, RZ, 0x3c, !PT ;  /* 0x000000200d057812 */ /* 0x000fe200078e3cff */
[----:B------:R-:W-:Y:S01]  /*2c990*/  IMAD.MOV.U32 R8, RZ, RZ, R19 ;  /* 0x000000ffff087224 */ /* 0x000fe200078e0013 */
[----:B------:R-:W-:Y:S04]  /*2c9a0*/  STL [R1+0x390], R19 ;  /* 0x0003901301007387 */ /* 0x000fe80000100800 */
[----:B------:R-:W-:Y:S01]  /*2c9b0*/  STL [R1+0x3b0], R17 ;  /* 0x0003b01101007387 */ /* 0x000fe20000100800 */
[----:B------:R-:W-:-:S02]  /*2c9c0*/  IMAD.IADD R5, R5, 0x1, R12 ;  /* 0x0000000105057824 */ /* 0x000fc400078e020c */
[----:B---3--:R-:W-:Y:S01]  /*2c9d0*/  IMAD.X R9, R9, 0x1, R2, P3 ;  /* 0x0000000109097824 */ /* 0x008fe200018e0602 */
[----:B----4-:R-:W-:-:S04]  /*2c9e0*/  IADD3.X R18, PT, PT, R18, R2, RZ, P4, !PT ;  /* 0x0000000212127210 */ /* 0x010fc800027fe4ff */
[----:B------:R1:W-:Y:S04]  /*2c9f0*/  STL [R1+0x38c], R9 ;  /* 0x00038c0901007387 */ /* 0x0003e80000100800 */
[----:B------:R2:W-:Y:S04]  /*2ca00*/  STL [R1+0x3ac], R18 ;  /* 0x0003ac1201007387 */ /* 0x0005e80000100800 */
[----:B------:R3:W-:Y:S01]  /*2ca10*/  LDGSTS.E [R5+0x800], desc[UR6][R8.64], P1 ;  /* 0x0080000008057fae */ /* 0x0007e200089a1006 */
[----:B------:R-:W-:Y:S02]  /*2ca20*/  ISETP.GT.AND P1, PT, R4, 0x9, PT ;  /* 0x000000090400780c */ /* 0x000fe40003f24270 */
[----:B------:R-:W-:-:S02]  /*2ca30*/  IADD3 R15, P3, PT, R15, R3, RZ ;  /* 0x000000030f0f7210 */ /* 0x000fc40007f7e0ff */
[----:B------:R-:W-:-:S03]  /*2ca40*/  IADD3 R10, P4, PT, R10, R3, RZ ;  /* 0x000000030a0a7210 */ /* 0x000fc60007f9e0ff */
[----:B------:R-:W-:Y:S01]  /*2ca50*/  IMAD.X R16, R16, 0x1, R2, P3 ;  /* 0x0000000110107824 */ /* 0x000fe200018e0602 */
[----:B------:R-:W-:Y:S01]  /*2ca60*/  IADD3.X R11, PT, PT, R11, R2, RZ, P4, !PT ;  /* 0x000000020b0b7210 */ /* 0x000fe200027fe4ff */
[----:B------:R-:W-:Y:S01]  /*2ca70*/  STL [R1+0x3d0], R15 ;  /* 0x0003d00f01007387 */ /* 0x000fe20000100800 */
[----:B---3--:R-:W-:Y:S02]  /*2ca80*/  IMAD.MOV.U32 R8, RZ, RZ, R17 ;  /* 0x000000ffff087224 */ /* 0x008fe400078e0011 */
[----:B-1----:R-:W-:Y:S01]  /*2ca90*/  IMAD.MOV.U32 R9, RZ, RZ, R18 ;  /* 0x000000ffff097224 */ /* 0x002fe200078e0012 */
[----:B------:R1:W-:Y:S04]  /*2caa0*/  STL [R1+0x3cc], R16 ;  /* 0x0003cc1001007387 */ /* 0x0003e80000100800 */
[----:B------:R-:W-:Y:S04]  /*2cab0*/  STL [R1+0x3f0], R10 ;  /* 0x0003f00a01007387 */ /* 0x000fe80000100800 */
[----:B------:R-:W3:Y:S04]  /*2cac0*/  LDL.LU R19, [R1+0x410] ;  /* 0x0004100001137983 */ /* 0x000ee80000300800 */
[----:B------:R4:W-:Y:S04]  /*2cad0*/  STL [R1+0x3ec], R11 ;  /* 0x0003ec0b01007387 */ /* 0x0009e80000100800 */
[----:B------:R1:W-:Y:S04]  /*2cae0*/  LDGSTS.E [R5+0x2800], desc[UR6][R8.64], P2 ;  /* 0x0280000008057fae */ /* 0x0003e800091a1006 */
[----:B------:R-:W3:Y:S04]  /*2caf0*/  LDL.LU R17, [R1+0x430] ;  /* 0x0004300001117983 */ /* 0x000ee80000300800 */
[----:B------:R-:W3:Y:S04]  /*2cb00*/  LDL.LU R20, [R1+0x40c] ;  /* 0x00040c0001147983 */ /* 0x000ee80000300800 */
[----:B--2---:R-:W2:Y:S01]  /*2cb10*/  LDL.LU R18, [R1+0x42c] ;  /* 0x00042c0001127983 */ /* 0x004ea20000300800 */
[----:B-1----:R-:W-:-:S02]  /*2cb20*/  SEL R8, RZ, 0x4, !P1 ;  /* 0x00000004ff087807 */ /* 0x002fc40004800000 */
[----:B------:R-:W-:Y:S02]  /*2cb30*/  ISETP.GT.AND P1, PT, R4, 0xd, PT ;  /* 0x0000000d0400780c */ /* 0x000fe40003f24270 */
[----:B------:R-:W-:-:S04]  /*2cb40*/  SEL R8, R8, RZ, !P0 ;  /* 0x000000ff08087207 */ /* 0x000fc80004000000 */
[----:B------:R-:W-:Y:S02]  /*2cb50*/  ISETP.NE.U32.AND P2, PT, R8, RZ, PT ;  /* 0x000000ff0800720c */ /* 0x000fe40003f45070 */
[----:B------:R-:W-:-:S04]  /*2cb60*/  SEL R8, RZ, 0x4, !P1 ;  /* 0x00000004ff087807 */ /* 0x000fc80004800000 */
[----:B------:R-:W-:Y:S01]  /*2cb70*/  SEL R8, R8, RZ, !P0 ;  /* 0x000000ff08087207 */ /* 0x000fe20004000000 */
[----:B------:R-:W-:Y:S02]  /*2cb80*/  IMAD.MOV.U32 R9, RZ, RZ, R16 ;  /* 0x000000ffff097224 */ /* 0x000fe400078e0010 */
[----:B------:R-:W2:Y:S01]  /*2cb90*/  LDL.LU R16, [R1+0x44c] ;  /* 0x00044c0001107983 */ /* 0x000ea20000300800 */
[----:B------:R-:W-:Y:S01]  /*2cba0*/  ISETP.NE.U32.AND P1, PT, R8, RZ, PT ;  /* 0x000000ff0800720c */ /* 0x000fe20003f25070 */
[----:B------:R-:W-:Y:S02]  /*2cbb0*/  IMAD.MOV.U32 R8, RZ, RZ, R15 ;  /* 0x000000ffff087224 */ /* 0x000fe400078e000f */
[----:B------:R-:W2:Y:S04]  /*2cbc0*/  LDL.LU R15, [R1+0x450] ;  /* 0x00045000010f7983 */ /* 0x000ea80000300800 */
[----:B------:R1:W-:Y:S02]  /*2cbd0*/  LDGSTS.E [R5+0x4800], desc[UR6][R8.64], P2 ;  /* 0x0480000008057fae */ /* 0x0003e400091a1006 */
[----:B-1----:R-:W-:-:S02]  /*2cbe0*/  IMAD.MOV.U32 R9, RZ, RZ, R11 ;  /* 0x000000ffff097224 */ /* 0x002fc400078e000b */
[----:B------:R-:W-:Y:S01]  /*2cbf0*/  IMAD.MOV.U32 R8, RZ, RZ, R10 ;  /* 0x000000ffff087224 */ /* 0x000fe200078e000a */
[----:B----4-:R-:W4:Y:S04]  /*2cc00*/  LDL.LU R11, [R1+0x46c] ;  /* 0x00046c00010b7983 */ /* 0x010f280000300800 */
        /* <DEDUP_REMOVED lines=11> */
[----:B------:R-:W-:Y:S02]  /*2ccc0*/  IADD3 R17, P4, PT, R17, R3, RZ ;  /* 0x0000000311117210 */ /* 0x000fe40007f9e0ff */
[----:B------:R-:W-:Y:S01]  /*2ccd0*/  IADD3.X R20, PT, PT, R20, R2, RZ, P3, !PT ;  /* 0x0000000214147210 */ /* 0x000fe20001ffe4ff */
[----:B------:R-:W-:Y:S02]  /*2cce0*/  IMAD.MOV.U32 R8, RZ, RZ, R19 ;  /* 0x000000ffff087224 */ /* 0x000fe400078e0013 */
[----:B--2---:R-:W-:Y:S02]  /*2ccf0*/  IMAD.X R18, R18, 0x1, R2, P4 ;  /* 0x0000000112127824 */ /* 0x004fe400020e0602 */
[----:B------:R-:W-:-:S05]  /*2cd00*/  IMAD.MOV.U32 R9, RZ, RZ, R20 ;  /* 0x000000ffff097224 */ /* 0x000fca00078e0014 */
[----:B------:R1:W-:Y:S02]  /*2cd10*/  LDGSTS.E [R5+0x8800], desc[UR6][R8.64], P2 ;  /* 0x0880000008057fae */ /* 0x0003e400091a1006 */
[----:B-1----:R-:W-:Y:S01]  /*2cd20*/  IMAD.MOV.U32 R8, RZ, RZ, R17 ;  /* 0x000000ffff087224 */ /* 0x002fe200078e0011 */
[----:B------:R-:W-:-:S05]  /*2cd30*/  MOV R9, R18 ;  /* 0x0000001200097202 */ /* 0x000fca0000000f00 */
[----:B------:R1:W-:Y:S01]  /*2cd40*/  LDGSTS.E [R5+0xa800], desc[UR6][R8.64], P1 ;  /* 0x0a80000008057fae */ /* 0x0003e200089a1006 */
[----:B------:R-:W-:Y:S02]  /*2cd50*/  ISETP.GT.AND P1, PT, R4, 0x19, PT ;  /* 0x000000190400780c */ /* 0x000fe40003f24270 */
[----:B------:R-:W-:Y:S01]  /*2cd60*/  IADD3 R15, P3, PT, R15, R3, RZ ;  /* 0x000000030f0f7210 */ /* 0x000fe20007f7e0ff */
[----:B------:R2:W-:Y:S04]  /*2cd70*/  STL [R1+0x410], R19 ;  /* 0x0004101301007387 */ /* 0x0005e80000100800 */
[----:B------:R-:W-:Y:S01]  /*2cd80*/  STL [R1+0x40c], R20 ;  /* 0x00040c1401007387 */ /* 0x000fe20000100800 */
[----:B------:R-:W-:Y:S01]  /*2cd90*/  IMAD.X R16, R16, 0x1, R2, P3 ;  /* 0x0000000110107824 */ /* 0x000fe200018e0602 */
[----:B-1----:R-:W-:-:S02]  /*2cda0*/  SEL R8, RZ, 0x4, !P1 ;  /* 0x00000004ff087807 */ /* 0x002fc40004800000 */
[----:B------:R-:W-:Y:S02]  /*2cdb0*/  ISETP.GT.AND P1, PT, R4, 0x1d, PT ;  /* 0x0000001d0400780c */ /* 0x000fe40003f24270 */
[----:B------:R-:W-:Y:S02]  /*2cdc0*/  SEL R8, R8, RZ, !P0 ;  /* 0x000000ff08087207 */ /* 0x000fe40004000000 */
[----:B----4-:R-:W-:Y:S01]  /*2cdd0*/  IADD3 R10, P4, PT, R10, R3, RZ ;  /* 0x000000030a0a7210 */ /* 0x010fe20007f9e0ff */
[----:B------:R1:W-:Y:S04]  /*2cde0*/  STL [R1+0x430], R17 ;  /* 0x0004301101007387 */ /* 0x0003e80000100800 */
[----:B------:R3:W-:Y:S01]  /*2cdf0*/  STL [R1+0x42c], R18 ;  /* 0x00042c1201007387 */ /* 0x0007e20000100800 */
[----:B------:R-:W-:-:S02]  /*2ce00*/  ISETP.NE.U32.AND P2, PT, R8, RZ, PT ;  /* 0x000000ff0800720c */ /* 0x000fc40003f45070 */
[----:B------:R-:W-:Y:S01]  /*2ce10*/  SEL R8, RZ, 0x4, !P1 ;  /* 0x00000004ff087807 */ /* 0x000fe20004800000 */
[----:B------:R-:W-:Y:S01]  /*2ce20*/  STL [R1+0x450], R15 ;  /* 0x0004500f01007387 */ /* 0x000fe20000100800 */
[----:B------:R-:W-:-:S03]  /*2ce30*/  IMAD.X R11, R11, 0x1, R2, P4 ;  /* 0x000000010b0b7824 */ /* 0x000fc600020e0602 */
[----:B------:R4:W-:Y:S04]  /*2ce40*/  STL [R1+0x44c], R16 ;  /* 0x00044c1001007387 */ /* 0x0009e80000100800 */
[----:B------:R-:W-:Y:S04]  /*2ce50*/  STL [R1+0x470], R10 ;  /* 0x0004700a01007387 */ /* 0x000fe80000100800 */
[----:B--2---:R-:W2:Y:S01]  /*2ce60*/  LDL.LU R19, [R1+0x490] ;  /* 0x0004900001137983 */ /* 0x004ea20000300800 */
[----:B------:R-:W-:-:S03]  /*2ce70*/  SEL R8, R8, RZ, !P0 ;  /* 0x000000ff08087207 */ /* 0x000fc60004000000 */
[----:B------:R3:W-:Y:S04]  /*2ce80*/  STL [R1+0x46c], R11 ;  /* 0x00046c0b01007387 */ /* 0x0007e80000100800 */
[----:B-1----:R-:W2:Y:S04]  /*2ce90*/  LDL.LU R17, [R1+0x4b0] ;  /* 0x0004b00001117983 */ /* 0x002ea80000300800 */
[----:B------:R-:W2:Y:S01]  /*2cea0*/  LDL.LU R20, [R1+0x48c] ;  /* 0x00048c0001147983 */ /* 0x000ea20000300800 */
[----:B------:R-:W-:Y:S01]  /*2ceb0*/  ISETP.NE.U32.AND P1, PT, R8, RZ, PT ;  /* 0x000000ff0800720c */ /* 0x000fe20003f25070 */
[----:B------:R-:W-:-:S02]  /*2cec0*/  IMAD.MOV.U32 R8, RZ, RZ, R15 ;  /* 0x000000ffff087224 */ /* 0x000fc400078e000f */
[----:B------:R-:W-:Y:S01]  /*2ced0*/  IMAD.MOV.U32 R9, RZ, RZ, R16 ;  /* 0x000000ffff097224 */ /* 0x000fe200078e0010 */
[----:B---3--:R-:W3:Y:S04]  /*2cee0*/  LDL.LU R18, [R1+0x4ac] ;  /* 0x0004ac0001127983 */ /* 0x008ee80000300800 */
[----:B----4-:R-:W4:Y:S04]  /*2cef0*/  LDL.LU R16, [R1+0x4cc] ;  /* 0x0004cc0001107983 */ /* 0x010f280000300800 */
[----:B------:R-:W3:Y:S04]  /*2cf00*/  LDL.LU R15, [R1+0x4d0] ;  /* 0x0004d000010f7983 */ /* 0x000ee80000300800 */
[----:B------:R1:W-:Y:S02]  /*2cf10*/  LDGSTS.E [R5+0xc800], desc[UR6][R8.64], P2 ;  /* 0x0c80000008057fae */ /* 0x0003e400091a1006 */
[----:B-1----:R-:W-:Y:S01]  /*2cf20*/  IMAD.MOV.U32 R9, RZ, RZ, R11 ;  /* 0x000000ffff097224 */ /* 0x002fe200078e000b */
[----:B------:R-:W-:Y:S01]  /*2cf30*/  MOV R8, R10 ;  /* 0x0000000a00087202 */ /* 0x000fe20000000f00 */
        /* <DEDUP_REMOVED lines=13> */
[--C-:B------:R-:W-:Y:S02]  /*2d010*/  IMAD.X R20, R20, 0x1, R2.reuse, P3 ;  /* 0x0000000114147824 */ /* 0x100fe400018e0602 */
[----:B------:R-:W-:Y:S01]  /*2d020*/  IMAD.MOV.U32 R8, RZ, RZ, R19 ;  /* 0x000000ffff087224 */ /* 0x000fe200078e0013 */
[----:B---3--:R-:W-:Y:S02]  /*2d030*/  IADD3 R15, P3, PT, R15, R3, RZ ;  /* 0x000000030f0f7210 */ /* 0x008fe40007f7e0ff */
[----:B------:R-:W-:Y:S01]  /*2d040*/  MOV R9, R20 ;  /* 0x0000001400097202 */ /* 0x000fe20000000f00 */
[--C-:B------:R-:W-:Y:S01]  /*2d050*/  IMAD.X R18, R18, 0x1, R2.reuse, P4 ;  /* 0x0000000112127824 */ /* 0x100fe200020e0602 */
[----:B------:R1:W-:Y:S04]  /*2d060*/  STL [R1+0x490], R19 ;  /* 0x0004901301007387 */ /* 0x0003e80000100800 */
[----:B------:R-:W-:Y:S01]  /*2d070*/  STL [R1+0x48c], R20 ;  /* 0x00048c1401007387 */ /* 0x000fe20000100800 */
[----:B----4-:R-:W-:-:S03]  /*2d080*/  IMAD.X R16, R16, 0x1, R2, P3 ;  /* 0x0000000110107824 */ /* 0x010fc600018e0602 */
[----:B------:R2:W-:Y:S04]  /*2d090*/  LDGSTS.E [R5+0x10800], desc[UR6][R8.64], P2 ;  /* 0x1080000008057fae */ /* 0x0005e800091a1006 */
[----:B------:R3:W-:Y:S04]  /*2d0a0*/  STL [R1+0x4b0], R17 ;  /* 0x0004b01101007387 */ /* 0x0007e80000100800 */
[----:B------:R4:W-:Y:S04]  /*2d0b0*/  STL [R1+0x4ac], R18 ;  /* 0x0004ac1201007387 */ /* 0x0009e80000100800 */
[----:B------:R-:W-:Y:S04]  /*2d0c0*/  STL [R1+0x4d0], R15 ;  /* 0x0004d00f01007387 */ /* 0x000fe80000100800 */
[----:B------:R1:W-:Y:S01]  /*2d0d0*/  STL [R1+0x4cc], R16 ;  /* 0x0004cc1001007387 */ /* 0x0003e20000100800 */
[----:B------:R-:W-:Y:S01]  /*2d0e0*/  IADD3 R10, P4, PT, R10, R3, RZ ;  /* 0x000000030a0a7210 */ /* 0x000fe20007f9e0ff */
[----:B--2---:R-:W-:-:S02]  /*2d0f0*/  IMAD.MOV.U32 R8, RZ, RZ, R17 ;  /* 0x000000ffff087224 */ /* 0x004fc400078e0011 */
[----:B------:R-:W-:Y:S02]  /*2d100*/  IMAD.MOV.U32 R9, RZ, RZ, R18 ;  /* 0x000000ffff097224 */ /* 0x000fe400078e0012 */
[----:B------:R-:W-:Y:S01]  /*2d110*/  IMAD.X R11, R11, 0x1, R2, P4 ;  /* 0x000000010b0b7824 */ /* 0x000fe200020e0602 */
[----:B------:R-:W-:Y:S04]  /*2d120*/  STL [R1+0x4f0], R10 ;  /* 0x0004f00a01007387 */ /* 0x000fe80000100800 */
[----:B------:R2:W-:Y:S04]  /*2d130*/  LDGSTS.E [R5+0x12800], desc[UR6][R8.64], P1 ;  /* 0x1280000008057fae */ /* 0x0005e800089a1006 */
[----:B-1----:R-:W2:Y:S01]  /*2d140*/  LDL.LU R19, [R1+0x510] ;  /* 0x0005100001137983 */ /* 0x002ea20000300800 */
[----:B------:R-:W-:-:S03]  /*2d150*/  ISETP.GT.AND P1, PT, R4, 0x29, PT ;  /* 0x000000290400780c */ /* 0x000fc60003f24270 */
[----:B------:R1:W-:Y:S04]  /*2d160*/  STL [R1+0x4ec], R11 ;  /* 0x0004ec0b01007387 */ /* 0x0003e80000100800 */
[----:B---3--:R-:W3:Y:S04]  /*2d170*/  LDL.LU R17, [R1+0x530] ;  /* 0x0005300001117983 */ /* 0x008ee80000300800 */
[----:B------:R-:W3:Y:S04]  /*2d180*/  LDL.LU R20, [R1+0x50c] ;  /* 0x00050c0001147983 */ /* 0x000ee80000300800 */
[----:B----4-:R-:W4:Y:S01]  /*2d190*/  LDL.LU R18, [R1+0x52c] ;  /* 0x00052c0001127983 */ /* 0x010f220000300800 */
[----:B--2---:R-:W-:-:S02]  /*2d1a0*/  SEL R8, RZ, 0x4, !P1 ;  /* 0x00000004ff087807 */ /* 0x004fc40004800000 */
[----:B------:R-:W-:Y:S02]  /*2d1b0*/  ISETP.GT.AND P1, PT, R4, 0x2d, PT ;  /* 0x0000002d0400780c */ /* 0x000fe40003f24270 */
[----:B------:R-:W-:-:S04]  /*2d1c0*/  SEL R8, R8, RZ, !P0 ;  /* 0x000000ff08087207 */ /* 0x000fc80004000000 */
[----:B------:R-:W-:Y:S02]  /*2d1d0*/  ISETP.NE.U32.AND P2, PT, R8, RZ, PT ;  /* 0x000000ff0800720c */ /* 0x000fe40003f45070 */
[----:B------:R-:W-:-:S04]  /*2d1e0*/  SEL R8, RZ, 0x4, !P1 ;  /* 0x00000004ff087807 */ /* 0x000fc80004800000 */
[----:B------:R-:W-:Y:S01]  /*2d1f0*/  SEL R8, R8, RZ, !P0 ;  /* 0x000000ff08087207 */ /* 0x000fe20004000000 */
[----:B------:R-:W-:Y:S02]  /*2d200*/  IMAD.MOV.U32 R9, RZ, RZ, R16 ;  /* 0x000000ffff097224 */ /* 0x000fe400078e0010 */
[----:B------:R-:W2:Y:S01]  /*2d210*/  LDL.LU R16, [R1+0x54c] ;  /* 0x00054c0001107983 */ /* 0x000ea20000300800 */
[----:B------:R-:W-:Y:S02]  /*2d220*/  ISETP.NE.U32.AND P1, PT, R8, RZ, PT ;  /* 0x000000ff0800720c */ /* 0x000fe40003f25070 */
[----:B------:R-:W-:Y:S02]  /*2d230*/  MOV R8, R15 ;  /* 0x0000000f00087202 */ /* 0x000fe40000000f00 */
[----:B------:R-:W2:Y:S04]  /*2d240*/  LDL.LU R15, [R1+0x550] ;  /* 0x00055000010f7983 */ /* 0x000ea80000300800 */
[----:B------:R1:W-:Y:S02]  /*2d250*/  LDGSTS.E [R5+0x14800], desc[UR6][R8.64], P2 ;  /* 0x1480000008057fae */ /* 0x0003e400091a1006 */
[----:B-1----:R-:W-:-:S02]  /*2d260*/  IMAD.MOV.U32 R9, RZ, RZ, R11 ;  /* 0x000000ffff097224 */ /* 0x002fc400078e000b */
[----:B------:R-:W-:Y:S01]  /*2d270*/  IMAD.MOV.U32 R8, RZ, RZ, R10 ;  /* 0x000000ffff087224 */ /* 0x000fe200078e000a */
[----:B------:R-:W2:Y:S04]  /*2d280*/  LDL.LU R11, [R1+0x56c] ;  /* 0x00056c00010b7983 */ /* 0x000ea80000300800 */
        /* <DEDUP_REMOVED lines=11> */
[----:B---3--:R-:W-:-:S03]  /*2d340*/  IADD3 R17, P4, PT, R17, R3, RZ ;  /* 0x0000000311117210 */ /* 0x008fc60007f9e0ff */
        /* <DEDUP_REMOVED lines=8> */
[C---:B------:R-:W-:Y:S02]  /*2d3d0*/  ISETP.GT.AND P1, PT, R4.reuse, 0x39, PT ;  /* 0x000000390400780c */ /* 0x040fe40003f24270 */
[-C--:B--2---:R-:W-:Y:S01]  /*2d3e0*/  IADD3 R15, P3, PT, R15, R3.reuse, RZ ;  /* 0x000000030f0f7210 */ /* 0x084fe20007f7e0ff */
[----:B------:R2:W-:Y:S01]  /*2d3f0*/  STL [R1+0x510], R19 ;  /* 0x0005101301007387 */ /* 0x0005e20000100800 */
[----:B-1----:R-:W-:Y:S02]  /*2d400*/  SEL R8, RZ, 0x4, !P1 ;  /* 0x00000004ff087807 */ /* 0x002fe40004800000 */
[----:B------:R-:W-:Y:S02]  /*2d410*/  ISETP.GT.AND P1, PT, R4, 0x3d, PT ;  /* 0x0000003d0400780c */ /* 0x000fe40003f24270 */
[----:B------:R-:W-:Y:S02]  /*2d420*/  SEL R8, R8, RZ, !P0 ;  /* 0x000000ff08087207 */ /* 0x000fe40004000000 */
[----:B------:R-:W-:-:S02]  /*2d430*/  IADD3 R10, P4, PT, R10, R3, RZ ;  /* 0x000000030a0a7210 */ /* 0x000fc40007f9e0ff */
[----:B------:R-:W-:Y:S01]  /*2d440*/  IADD3.X R16, PT, PT, R16, R2, RZ, P3, !PT ;  /* 0x0000000210107210 */ /* 0x000fe20001ffe4ff */
[----:B------:R-:W-:Y:S01]  /*2d450*/  STL [R1+0x50c], R20 ;  /* 0x00050c1401007387 */ /* 0x000fe20000100800 */
[----:B------:R-:W-:Y:S02]  /*2d460*/  ISETP.NE.U32.AND P2, PT, R8, RZ, PT ;  /* 0x000000ff0800720c */ /* 0x000fe40003f45070 */
[----:B------:R-:W-:Y:S01]  /*2d470*/  SEL R8, RZ, 0x4, !P1 ;  /* 0x00000004ff087807 */ /* 0x000fe20004800000 */
[----:B------:R1:W-:Y:S04]  /*2d480*/  STL [R1+0x530], R17 ;  /* 0x0005301101007387 */ /* 0x0003e80000100800 */
[----:B------:R3:W-:Y:S01]  /*2d490*/  STL [R1+0x52c], R18 ;  /* 0x00052c1201007387 */ /* 0x0007e20000100800 */
[----:B------:R-:W-:-:S03]  /*2d4a0*/  IMAD.X R11, R11, 0x1, R2, P4 ;  /* 0x000000010b0b7824 */ /* 0x000fc600020e0602 */
        /* <DEDUP_REMOVED lines=30> */
[--C-:B------:R-:W-:Y:S01]  /*2d690*/  IMAD.X R20, R20, 0x1, R2.reuse, P3 ;  /* 0x0000000114147824 */ /* 0x100fe200018e0602 */
[-C--:B---3--:R-:W-:Y:S01]  /*2d6a0*/  IADD3 R15, P3, PT, R15, R3.reuse, RZ ;  /* 0x000000030f0f7210 */ /* 0x088fe20007f7e0ff */
[----:B------:R-:W-:Y:S01]  /*2d6b0*/  IMAD.X R18, R18, 0x1, R2, P4 ;  /* 0x0000000112127824 */ /* 0x000fe200020e0602 */
[----:B------:R1:W-:Y:S01]  /*2d6c0*/  STL [R1+0x590], R19 ;  /* 0x0005901301007387 */ /* 0x0003e20000100800 */
[----:B------:R-:W-:Y:S02]  /*2d6d0*/  IMAD.MOV.U32 R8, RZ, RZ, R19 ;  /* 0x000000ffff087224 */ /* 0x000fe400078e0013 */
        /* <DEDUP_REMOVED lines=9> */
[----:B------:R-:W-:Y:S01]  /*2d770*/  IMAD.X R11, R11, 0x1, R2, P4 ;  /* 0x000000010b0b7824 */ /* 0x000fe200020e0602 */
[----:B----4-:R-:W-:Y:S01]  /*2d780*/  MOV R8, R17 ;  /* 0x0000001100087202 */ /* 0x010fe20000000f00 */
[----:B------:R-:W-:Y:S01]  /*2d790*/  IMAD.MOV.U32 R9, RZ, RZ, R18 ;  /* 0x000000ffff097224 */ /* 0x000fe200078e0012 */
        /* <DEDUP_REMOVED lines=13> */
[----:B------:R-:W-:Y:S02]  /*2d870*/  SEL R8, R8, RZ, !P0 ;  /* 0x000000ff08087207 */ /* 0x000fe40004000000 */
[----:B------:R-:W-:Y:S02]  /*2d880*/  MOV R9, R16 ;  /* 0x0000001000097202 */ /* 0x000fe40000000f00 */
[----:B------:R-:W3:Y:S01]  /*2d890*/  LDL.LU R16, [R1+0x64c] ;  /* 0x00064c0001107983 */ /* 0x000ee20000300800 */
[----:B------:R-:W-:Y:S01]  /*2d8a0*/  ISETP.NE.U32.AND P1, PT, R8, RZ, PT ;  /* 0x000000ff0800720c */ /* 0x000fe20003f25070 */
[----:B------:R-:W-:Y:S02]  /*2d8b0*/  IMAD.MOV.U32 R8, RZ, RZ, R15 ;  /* 0x000000ffff087224 */ /* 0x000fe400078e000f */
[----:B------:R-:W3:Y:S04]  /*2d8c0*/  LDL.LU R15, [R1+0x650] ;  /* 0x00065000010f7983 */ /* 0x000ee80000300800 */
[----:B------:R1:W-:Y:S02]  /*2d8d0*/  LDGSTS.E [R5+0x24800], desc[UR6][R8.64], P2 ;  /* 0x2480000008057fae */ /* 0x0003e400091a1006 */
[----:B-1----:R-:W-:-:S02]  /*2d8e0*/  IMAD.MOV.U32 R9, RZ, RZ, R11 ;  /* 0x000000ffff097224 */ /* 0x002fc400078e000b */
[----:B------:R-:W-:Y:S01]  /*2d8f0*/  IMAD.MOV.U32 R8, RZ, RZ, R10 ;  /* 0x000000ffff087224 */ /* 0x000fe200078e000a */
        /* <DEDUP_REMOVED lines=13> */
[--C-:B------:R-:W-:Y:S01]  /*2d9d0*/  IMAD.X R20, R20, 0x1, R2.reuse, P3 ;  /* 0x0000000114147824 */ /* 0x100fe200018e0602 */
[----:B------:R-:W-:Y:S01]  /*2d9e0*/  MOV R8, R19 ;  /* 0x0000001300087202 */ /* 0x000fe20000000f00 */
[----:B---3--:R-:W-:Y:S02]  /*2d9f0*/  IMAD.X R18, R18, 0x1, R2, P4 ;  /* 0x0000000112127824 */ /* 0x008fe400020e0602 */
[----:B------:R-:W-:-:S05]  /*2da00*/  IMAD.MOV.U32 R9, RZ, RZ, R20 ;  /* 0x000000ffff097224 */ /* 0x000fca00078e0014 */
[----:B------:R1:W-:Y:S02]  /*2da10*/  LDGSTS.E [R5+0x28800], desc[UR6][R8.64], P2 ;  /* 0x2880000008057fae */ /* 0x0003e400091a1006 */
[----:B-1----:R-:W-:Y:S02]  /*2da20*/  IMAD.MOV.U32 R8, RZ, RZ, R17 ;  /* 0x000000ffff087224 */ /* 0x002fe400078e0011 */
[----:B------:R-:W-:-:S05]  /*2da30*/  IMAD.MOV.U32 R9, RZ, RZ, R18 ;  /* 0x000000ffff097224 */ /* 0x000fca00078e0012 */
[----:B------:R1:W-:Y:S01]  /*2da40*/  LDGSTS.E [R5+0x2a800], desc[UR6][R8.64], P1 ;  /* 0x2a80000008057fae */ /* 0x0003e200089a1006 */
[C---:B------:R-:W-:Y:S02]  /*2da50*/  ISETP.GT.AND P1, PT, R4.reuse, 0x59, PT ;  /* 0x000000590400780c */ /* 0x040fe40003f24270 */
[----:B------:R-:W-:Y:S02]  /*2da60*/  IADD3 R15, P3, PT, R15, R3, RZ ;  /* 0x000000030f0f7210 */ /* 0x000fe40007f7e0ff */
[----:B-1----:R-:W-:Y:S02]  /*2da70*/  SEL R8, RZ, 0x4, !P1 ;  /* 0x00000004ff087807 */ /* 0x002fe40004800000 */
[----:B------:R-:W-:Y:S02]  /*2da80*/  ISETP.GT.AND P1, PT, R4, 0x5d, PT ;  /* 0x0000005d0400780c */ /* 0x000fe40003f24270 */
[----:B------:R-:W-:Y:S01]  /*2da90*/  SEL R8, R8, RZ, !P0 ;  /* 0x000000ff08087207 */ /* 0x000fe20004000000 */
[----:B------:R1:W-:Y:S03]  /*2daa0*/  STL [R1+0x610], R19 ;  /* 0x0006101301007387 */ /* 0x0003e60000100800 */
[----:B------:R-:W-:-:S02]  /*2dab0*/  ISETP.NE.U32.AND P2, PT, R8, RZ, PT ;  /* 0x000000ff0800720c */ /* 0x000fc40003f45070 */
[----:B------:R-:W-:Y:S02]  /*2dac0*/  SEL R8, RZ, 0x4, !P1 ;  /* 0x00000004ff087807 */ /* 0x000fe40004800000 */
[----:B------:R-:W-:Y:S01]  /*2dad0*/  IADD3 R10, P4, PT, R10, R3, RZ ;  /* 0x000000030a0a7210 */ /* 0x000fe20007f9e0ff */
[----:B------:R-:W-:Y:S01]  /*2dae0*/  IMAD.X R16, R16, 0x1, R2, P3 ;  /* 0x0000000110107824 */ /* 0x000fe200018e0602 */
[----:B------:R-:W-:Y:S04]  /*2daf0*/  STL [R1+0x60c], R20 ;  /* 0x00060c1401007387 */ /* 0x000fe80000100800 */
[----:B------:R2:W-:Y:S01]  /*2db00*/  STL [R1+0x630], R17 ;  /* 0x0006301101007387 */ /* 0x0005e20000100800 */
[----:B------:R-:W-:-:S03]  /*2db10*/  SEL R8, R8, RZ, !P0 ;  /* 0x000000ff08087207 */ /* 0x000fc60004000000 */
[----:B------:R3:W-:Y:S01]  /*2db20*/  STL [R1+0x62c], R18 ;  /* 0x00062c1201007387 */ /* 0x0007e20000100800 */
[----:B------:R-:W-:-:S03]  /*2db30*/  IADD3.X R11, PT, PT, R11, R2, RZ, P4, !PT ;  /* 0x000000020b0b7210 */ /* 0x000fc600027fe4ff */
[----:B------:R-:W-:Y:S04]  /*2db40*/  STL [R1+0x650], R15 ;  /* 0x0006500f01007387 */ /* 0x000fe80000100800 */
[----:B------:R4:W-:Y:S01]  /*2db50*/  STL [R1+0x64c], R16 ;  /* 0x00064c1001007387 */ /* 0x0009e20000100800 */
[----:B------:R-:W-:-:S03]  /*2db60*/  ISETP.NE.U32.AND P1, PT, R8, RZ, PT ;  /* 0x000000ff0800720c */ /* 0x000fc60003f25070 */
[----:B------:R-:W-:Y:S01]  /*2db70*/  STL [R1+0x670], R10 ;  /* 0x0006700a01007387 */ /* 0x000fe20000100800 */
[----:B------:R-:W-:Y:S02]  /*2db80*/  IMAD.MOV.U32 R8, RZ, RZ, R15 ;  /* 0x000000ffff087224 */ /* 0x000fe400078e000f */
[----:B------:R-:W-:Y:S01]  /*2db90*/  IMAD.MOV.U32 R9, RZ, RZ, R16 ;  /* 0x000000ffff097224 */ /* 0x000fe200078e0010 */
[----:B-1----:R-:W4:Y:S04]  /*2dba0*/  LDL.LU R19, [R1+0x690] ;  /* 0x0006900001137983 */ /* 0x002f280000300800 */
[----:B------:R1:W-:Y:S04]  /*2dbb0*/  STL [R1+0x66c], R11 ;  /* 0x00066c0b01007387 */ /* 0x0003e80000100800 */
[----:B--2---:R-:W2:Y:S04]  /*2dbc0*/  LDL.LU R17, [R1+0x6b0] ;  /* 0x0006b00001117983 */ /* 0x004ea80000300800 */
[----:B------:R-:W2:Y:S04]  /*2dbd0*/  LDL.LU R20, [R1+0x68c] ;  /* 0x00068c0001147983 */ /* 0x000ea80000300800 */
[----:B---3--:R-:W3:Y:S04]  /*2dbe0*/  LDL.LU R18, [R1+0x6ac] ;  /* 0x0006ac0001127983 */ /* 0x008ee80000300800 */
[----:B------:R1:W-:Y:S04]  /*2dbf0*/  LDGSTS.E [R5+0x2c800], desc[UR6][R8.64], P2 ;  /* 0x2c80000008057fae */ /* 0x0003e800091a1006 */
[----:B----4-:R-:W4:Y:S04]  /*2dc00*/  LDL.LU R16, [R1+0x6cc] ;  /* 0x0006cc0001107983 */ /* 0x010f280000300800 */
[----:B------:R-:W3:Y:S01]  /*2dc10*/  LDL.LU R15, [R1+0x6d0] ;  /* 0x0006d000010f7983 */ /* 0x000ee20000300800 */
        /* <DEDUP_REMOVED lines=14> */
[-C--:B--2---:R-:W-:Y:S02]  /*2dd00*/  IADD3 R17, P4, PT, R17, R3.reuse, RZ ;  /* 0x0000000311117210 */ /* 0x084fe40007f9e0ff */
[----:B------:R-:W-:Y:S02]  /*2dd10*/  IADD3.X R20, PT, PT, R20, R2, RZ, P3, !PT ;  /* 0x0000000214147210 */ /* 0x000fe40001ffe4ff */
[----:B---3--:R-:W-:Y:S01]  /*2dd20*/  IADD3 R15, P3, PT, R15, R3, RZ ;  /* 0x000000030f0f7210 */ /* 0x008fe20007f7e0ff */
[--C-:B------:R-:W-:Y:S01]  /*2dd30*/  IMAD.X R18, R18, 0x1, R2.reuse, P4 ;  /* 0x0000000112127824 */ /* 0x100fe200020e0602 */
[----:B------:R-:W-:Y:S04]  /*2dd40*/  STL [R1+0x690], R19 ;  /* 0x0006901301007387 */ /* 0x000fe80000100800 */
[----:B------:R1:W-:Y:S01]  /*2dd50*/  STL [R1+0x68c], R20 ;  /* 0x00068c1401007387 */ /* 0x0003e20000100800 */
[----:B----4-:R-:W-:-:S03]  /*2dd60*/  IMAD.X R16, R16, 0x1, R2, P3 ;  /* 0x0000000110107824 */ /* 0x010fc600018e0602 */
        /* <DEDUP_REMOVED lines=13> */
[----:B-1----:R-:W-:Y:S01]  /*2de40*/  IMAD.MOV.U32 R8, RZ, RZ, R17 ;  /* 0x000000ffff087224 */ /* 0x002fe200078e0011 */
[----:B------:R-:W-:-:S02]  /*2de50*/  MOV R9, R18 ;  /* 0x0000001200097202 */ /* 0x000fc40000000f00 */
        /* <DEDUP_REMOVED lines=16> */
[----:B-1----:R-:W-:Y:S01]  /*2df60*/  IMAD.MOV.U32 R9, RZ, RZ, R11 ;  /* 0x000000ffff097224 */ /* 0x002fe200078e000b */
[----:B------:R-:W-:Y:S01]  /*2df70*/  MOV R8, R10 ;  /* 0x0000000a00087202 */ /* 0x000fe20000000f00 */
        /* <DEDUP_REMOVED lines=10> */
[----:B------:R-:W-:Y:S01]  /*2e020*/  ISETP.NE.U32.AND P1, PT, R8, RZ, PT ;  /* 0x000000ff0800720c */ /* 0x000fe20003f25070 */
[----:B------:R-:W-:Y:S02]  /*2e030*/  IMAD.MOV.U32 R22, RZ, RZ, R29 ;  /* 0x000000ffff167224 */ /* 0x000fe400078e001d */
[----:B------:R-:W4:Y:S01]  /*2e040*/  LDL.LU R29, [R1+0x8e4] ;  /* 0x0008e400011d7983 */ /* 0x000f220000300800 */
[----:B------:R-:W-:-:S05]  /*2e050*/  IADD3 R19, P3, PT, R19, R3, RZ ;  /* 0x0000000313137210 */ /* 0x000fca0007f7e0ff */
[----:B------:R-:W-:Y:S02]  /*2e060*/  IMAD.X R20, R20, 0x1, R2, P3 ;  /* 0x0000000114147824 */ /* 0x000fe400018e0602 */
[----:B------:R-:W-:Y:S02]  /*2e070*/  IMAD.MOV.U32 R8, RZ, RZ, R19 ;  /* 0x000000ffff087224 */ /* 0x000fe400078e0013 */
[----:B------:R-:W-:-:S05]  /*2e080*/  IMAD.MOV.U32 R9, RZ, RZ, R20 ;  /* 0x000000ffff097224 */ /* 0x000fca00078e0014 */
[----:B------:R1:W-:Y:S01]  /*2e090*/  LDGSTS.E [R5+0x38800], desc[UR6][R8.64], P2 ;  /* 0x3880000008057fae */ /* 0x0003e200091a1006 */
[----:B--2---:R-:W-:-:S04]  /*2e0a0*/  IADD3 R17, P4, PT, R17, R3, RZ ;  /* 0x0000000311117210 */ /* 0x004fc80007f9e0ff */
[----:B------:R-:W-:Y:S01]  /*2e0b0*/  IADD3.X R18, PT, PT, R18, R2, RZ, P4, !PT ;  /* 0x0000000212127210 */ /* 0x000fe200027fe4ff */
[----:B-1----:R-:W-:-:S04]  /*2e0c0*/  IMAD.MOV.U32 R8, RZ, RZ, R17 ;  /* 0x000000ffff087224 */ /* 0x002fc800078e0011 */
        /* <DEDUP_REMOVED lines=8> */
[----:B------:R-:W-:-:S02]  /*2e150*/  SEL R8, RZ, 0x4, !P1 ;  /* 0x00000004ff087807 */ /* 0x000fc40004800000 */
[----:B------:R-:W-:Y:S02]  /*2e160*/  IADD3.X R16, PT, PT, R16, R2, RZ, P3, !PT ;  /* 0x0000000210107210 */ /* 0x000fe40001ffe4ff */
[----:B------:R-:W-:-:S03]  /*2e170*/  SEL R8, R8, RZ, !P0 ;  /* 0x000000ff08087207 */ /* 0x000fc60004000000 */
[----:B------:R-:W-:Y:S01]  /*2e180*/  IMAD.MOV.U32 R9, RZ, RZ, R16 ;  /* 0x000000ffff097224 */ /* 0x000fe200078e0010 */
[----:B------:R-:W-:Y:S01]  /*2e190*/  ISETP.NE.U32.AND P1, PT, R8, RZ, PT ;  /* 0x000000ff0800720c */ /* 0x000fe20003f25070 */
[----:B------:R-:W-:Y:S01]  /*2e1a0*/  IMAD.MOV.U32 R8, RZ, RZ, R15 ;  /* 0x000000ffff087224 */ /* 0x000fe200078e000f */
        /* <DEDUP_REMOVED lines=13> */
[----:B---3--:R-:W-:Y:S01]  /*2e280*/  IMAD.MOV.U32 R8, RZ, RZ, R10 ;  /* 0x000000ffff087224 */ /* 0x008fe200078e000a */
[----:B------:R-:W-:-:S05]  /*2e290*/  MOV R9, R11 ;  /* 0x0000000b00097202 */ /* 0x000fca0000000f00 */
[----:B------:R1:W-:Y:S04]  /*2e2a0*/  LDGSTS.E [R5+0x3e800], desc[UR6][R8.64], P1 ;  /* 0x3e80000008057fae */ /* 0x0003e800089a1006 */
[----:B------:R-:W3:Y:S04]  /*2e2b0*/  LDL.LU R8, [R1+0x290] ;  /* 0x0002900001087983 */ /* 0x000ee80000300800 */
[----:B------:R-:W3:Y:S04]  /*2e2c0*/  LDL.LU R9, [R1+0x294] ;  /* 0x0002940001097983 */ /* 0x000ee80000300800 */
[----:B----4-:R-:W3:Y:S04]  /*2e2d0*/  LDL.LU R10, [R1+0x298] ;  /* 0x00029800010a7983 */ /* 0x010ee80000300800 */
[----:B------:R-:W3:Y:S01]  /*2e2e0*/  LDL.LU R11, [R1+0x29c] ;  /* 0x00029c00010b7983 */ /* 0x000ee20000300800 */
[----:B------:R-:W-:Y:S01]  /*2e2f0*/  IMAD.MOV.U32 R23, RZ, RZ, R28 ;  /* 0x000000ffff177224 */ /* 0x000fe200078e001c */
[----:B------:R-:W-:-:S02]  /*2e300*/  ISETP.GT.AND P1, PT, R4, 0x2, PT ;  /* 0x000000020400780c */ /* 0x000fc40003f24270 */
[----:B------:R-:W-:-:S04]  /*2e310*/  ISETP.GT.AND P2, PT, R4, 0x6, PT ;  /* 0x000000060400780c */ /* 0x000fc80003f44270 */
[----:B---3--:R-:W-:Y:S01]  /*2e320*/  HMMA.1688.F32.TF32 R20, R24, R22, R8 ;  /* 0x000000161814723c */ /* 0x008fe20000081008 */
[----:B------:R-:W3:Y:S04]  /*2e330*/  LDL.LU R9, [R1+0x394] ;  /* 0x0003940001097983 */ /* 0x000ee80000300800 */
[----:B------:R-:W4:-:S14]  /*2e340*/  LDL.LU R18, [R1+0x3b4] ;  /* 0x0003b40001127983 */ /* 0x000f1c0000300800 */
[----:B------:R-:W-:Y:S04]  /*2e350*/  STL.64 [R1+0x210], R20 ;  /* 0x0002101401007387 */ /* 0x000fe80000100a00 */
[----:B------:R-:W-:Y:S04]  /*2e360*/  STL.64 [R1+0x218], R22 ;  /* 0x0002181601007387 */ /* 0x000fe80000100a00 */
[----:B------:R-:W4:Y:S04]  /*2e370*/  LDL.LU R16, [R1+0x3d4] ;  /* 0x0003d40001107983 */ /* 0x000f280000300800 */
[----:B------:R-:W4:Y:S04]  /*2e380*/  LDL.LU R15, [R1+0x3d8] ;  /* 0x0003d800010f7983 */ /* 0x000f280000300800 */
[----:B------:R-:W4:Y:S04]  /*2e390*/  LDL.LU R11, [R1+0x3f4] ;  /* 0x0003f400010b7983 */ /* 0x000f280000300800 */
[----:B------:R-:W4:Y:S01]  /*2e3a0*/  LDL.LU R10, [R1+0x3f8] ;  /* 0x0003f800010a7983 */ /* 0x000f220000300800 */
[----:B-1----:R-:W-:-:S02]  /*2e3b0*/  SEL R8, RZ, 0x4, !P1 ;  /* 0x00000004ff087807 */ /* 0x002fc40004800000 */
[----:B------:R-:W-:Y:S02]  /*2e3c0*/  SEL R5, RZ, 0x4, !P2 ;  /* 0x00000004ff057807 */ /* 0x000fe40005000000 */
[----:B------:R-:W-:Y:S02]  /*2e3d0*/  SEL R8, R8, RZ, !P0 ;  /* 0x000000ff08087207 */ /* 0x000fe40004000000 */
[----:B------:R-:W-:Y:S02]  /*2e3e0*/  SEL R5, R5, RZ, !P0 ;  /* 0x000000ff05057207 */ /* 0x000fe40004000000 */
[----:B------:R-:W-:Y:S02]  /*2e3f0*/  ISETP.NE.U32.AND P1, PT, R8, RZ, PT ;  /* 0x000000ff0800720c */ /* 0x000fe40003f25070 */
[----:B------:R-:W-:Y:S02]  /*2e400*/  ISETP.NE.U32.AND P2, PT, R5, RZ, PT ;  /* 0x000000ff0500720c */ /* 0x000fe40003f45070 */
[----:B------:R-:W-:-:S02]  /*2e410*/  IADD3 R19, P3, PT, R19, R3, RZ ;  /* 0x0000000313137210 */ /* 0x000fc40007f7e0ff */
[----:B------:R-:W-:Y:S02]  /*2e420*/  LOP3.LUT R5, R13, 0x40, RZ, 0x3c, !PT ;  /* 0x000000400d057812 */ /* 0x000fe400078e3cff */
[----:B--2---:R-:W-:Y:S01]  /*2e430*/  IADD3 R17, P4, PT, R17, R3, RZ ;  /* 0x0000000311117210 */ /* 0x004fe20007f9e0ff */
[----:B------:R-:W-:Y:S02]  /*2e440*/  IMAD.MOV.U32 R8, RZ, RZ, R19 ;  /* 0x000000ffff087224 */ /* 0x000fe400078e0013 */
[----:B------:R-:W-:Y:S01]  /*2e450*/  IMAD.IADD R5, R5, 0x1, R12 ;  /* 0x0000000105057824 */ /* 0x000fe200078e020c */
[----:B------:R-:W-:Y:S04]  /*2e460*/  STL [R1+0x398], R19 ;  /* 0x0003981301007387 */ /* 0x000fe80000100800 */
[----:B------:R-:W-:Y:S01]  /*2e470*/  STL [R1+0x3b8], R17 ;  /* 0x0003b81101007387 */ /* 0x000fe20000100800 */
[----:B---3--:R-:W-:-:S02]  /*2e480*/  IMAD.X R9, R9, 0x1, R2, P3 ;  /* 0x0000000109097824 */ /* 0x008fc400018e0602 */
[----:B----4-:R-:W-:-:S03]  /*2e490*/  IMAD.X R18, R18, 0x1, R2, P4 ;  /* 0x0000000112127824 */ /* 0x010fc600020e0602 */
[----:B------:R1:W-:Y:S04]  /*2e4a0*/  STL [R1+0x394], R9 ;  /* 0x0003940901007387 */ /* 0x0003e80000100800 */
[----:B------:R2:W-:Y:S01]  /*2e4b0*/  LDGSTS.E [R5+0x1000], desc[UR6][R8.64], P1 ;  /* 0x0100000008057fae */ /* 0x0005e200089a1006 */
[----:B------:R-:W-:Y:S02]  /*2e4c0*/  ISETP.GT.AND P1, PT, R4, 0xa, PT ;  /* 0x0000000a0400780c */ /* 0x000fe40003f24270 */
[----:B--2---:R-:W-:Y:S01]  /*2e4d0*/  MOV R8, R17 ;  /* 0x0000001100087202 */ /* 0x004fe20000000f00 */
[----:B-1----:R-:W-:Y:S01]  /*2e4e0*/  IMAD.MOV.U32 R9, RZ, RZ, R18 ;  /* 0x000000ffff097224 */ /* 0x002fe200078e0012 */
[----:B------:R-:W-:-:S04]  /*2e4f0*/  IADD3 R15, P3, PT, R15, R3, RZ ;  /* 0x000000030f0f7210 */ /* 0x000fc80007f7e0ff */
[----:B------:R1:W-:Y:S01]  /*2e500*/  LDGSTS.E [R5+0x3000], desc[UR6][R8.64], P2 ;  /* 0x0300000008057fae */ /* 0x0003e200091a1006 */
[----:B------:R-:W-:Y:S01]  /*2e510*/  IADD3 R10, P4, PT, R10, R3, RZ ;  /* 0x000000030a0a7210 */ /* 0x000fe20007f9e0ff */
[--C-:B------:R-:W-:Y:S02]  /*2e520*/  IMAD.X R16, R16, 0x1, R2.reuse, P3 ;  /* 0x0000000110107824 */ /* 0x100fe400018e0602 */
[----:B------:R2:W-:Y:S01]  /*2e530*/  STL [R1+0x3b4], R18 ;  /* 0x0003b41201007387 */ /* 0x0005e20000100800 */
[----:B-1----:R-:W-:Y:S02]  /*2e540*/  SEL R8, RZ, 0x4, !P1 ;  /* 0x00000004ff087807 */ /* 0x002fe40004800000 */
[----:B------:R-:W-:Y:S02]  /*2e550*/  ISETP.GT.AND P1, PT, R4, 0xe, PT ;  /* 0x0000000e0400780c */ /* 0x000fe40003f24270 */
[----:B------:R-:W-:Y:S01]  /*2e560*/  SEL R8, R8, RZ, !P0 ;  /* 0x000000ff08087207 */ /* 0x000fe20004000000 */
[----:B------:R-:W-:Y:S01]  /*2e570*/  IMAD.X R11, R11, 0x1, R2, P4 ;  /* 0x000000010b0b7824 */ /* 0x000fe200020e0602 */
[----:B------:R-:W-:Y:S02]  /*2e580*/  STL [R1+0x3d8], R15 ;  /* 0x0003d80f01007387 */ /* 0x000fe40000100800 */
[----:B------:R-:W-:-:S02]  /*2e590*/  ISETP.NE.U32.AND P2, PT, R8, RZ, PT ;  /* 0x000000ff0800720c */ /* 0x000fc40003f45070 */
[----:B------:R-:W-:Y:S01]  /*2e5a0*/  SEL R8, RZ, 0x4, !P1 ;  /* 0x00000004ff087807 */ /* 0x000fe20004800000 */
[----:B------:R1:W-:Y:S04]  /*2e5b0*/  STL [R1+0x3d4], R16 ;  /* 0x0003d41001007387 */ /* 0x0003e80000100800 */
[----:B------:R-:W-:Y:S04]  /*2e5c0*/  STL [R1+0x3f8], R10 ;  /* 0x0003f80a01007387 */ /* 0x000fe80000100800 */
[----:B------:R-:W3:Y:S01]  /*2e5d0*/  LDL.LU R20, [R1+0x414] ;  /* 0x0004140001147983 */ /* 0x000ee20000300800 */
[----:B------:R-:W-:-:S03]  /*2e5e0*/  SEL R8, R8, RZ, !P0 ;  /* 0x000000ff08087207 */ /* 0x000fc60004000000 */
[----:B------:R4:W-:Y:S04]  /*2e5f0*/  STL [R1+0x3f4], R11 ;  /* 0x0003f40b01007387 */ /* 0x0009e80000100800 */
[----:B------:R-:W3:Y:S01]  /*2e600*/  LDL.LU R19, [R1+0x418] ;  /* 0x0004180001137983 */ /* 0x000ee20000300800 */
[----:B------:R-:W-:Y:S02]  /*2e610*/  MOV R9, R16 ;  /* 0x0000001000097202 */ /* 0x000fe40000000f00 */
[----:B------:R-:W-:Y:S01]  /*2e620*/  ISETP.NE.U32.AND P1, PT, R8, RZ, PT ;  /* 0x000000ff0800720c */ /* 0x000fe20003f25070 */
[----:B------:R-:W-:Y:S01]  /*2e630*/  IMAD.MOV.U32 R8, RZ, RZ, R15 ;  /* 0x000000ffff087224 */ /* 0x000fe200078e000f */
[----:B------:R-:W3:Y:S04]  /*2e640*/  LDL.LU R17, [R1+0x438] ;  /* 0x0004380001117983 */ /* 0x000ee80000300800 */
[----:B--2---:R-:W2:Y:S04]  /*2e650*/  LDL.LU R18, [R1+0x434] ;  /* 0x0004340001127983 */ /* 0x004ea80000300800 */
[----:B-1----:R-:W2:Y:S04]  /*2e660*/  LDL.LU R16, [R1+0x454] ;  /* 0x0004540001107983 */ /* 0x002ea80000300800 */
        /* <DEDUP_REMOVED lines=16> */
[----:B------:R-:W-:-:S03]  /*2e770*/  IADD3 R17, P4, PT, R17, R3, RZ ;  /* 0x0000000311117210 */ /* 0x000fc60007f9e0ff */
[----:B------:R-:W-:Y:S01]  /*2e780*/  IMAD.X R20, R20, 0x1, R2, P3 ;  /* 0x0000000114147824 */ /* 0x000fe200018e0602 */
[----:B--2---:R-:W-:Y:S02]  /*2e790*/  IADD3 R15, P3, PT, R15, R3, RZ ;  /* 0x000000030f0f7210 */ /* 0x004fe40007f7e0ff */
[----:B------:R-:W-:Y:S01]  /*2e7a0*/  MOV R8, R19 ;  /* 0x0000001300087202 */ /* 0x000fe20000000f00 */
[----:B------:R-:W-:Y:S02]  /*2e7b0*/  IMAD.MOV.U32 R9, RZ, RZ, R20 ;  /* 0x000000ffff097224 */ /* 0x000fe400078e0014 */
[--C-:B------:R-:W-:Y:S01]  /*2e7c0*/  IMAD.X R18, R18, 0x1, R2.reuse, P4 ;  /* 0x0000000112127824 */ /* 0x100fe200020e0602 */
[----:B------:R-:W-:Y:S01]  /*2e7d0*/  STL [R1+0x418], R19 ;  /* 0x0004181301007387 */ /* 0x000fe20000100800 */
[----:B------:R-:W-:-:S03]  /*2e7e0*/  IMAD.X R16, R16, 0x1, R2, P3 ;  /* 0x0000000110107824 */ /* 0x000fc600018e0602 */
[----:B------:R1:W-:Y:S04]  /*2e7f0*/  STL [R1+0x414], R20 ;  /* 0x0004141401007387 */ /* 0x0003e80000100800 */
[----:B------:R2:W-:Y:S04]  /*2e800*/  STL [R1+0x438], R17 ;  /* 0x0004381101007387 */ /* 0x0005e80000100800 */
[----:B------:R3:W-:Y:S04]  /*2e810*/  LDGSTS.E [R5+0x9000], desc[UR6][R8.64], P2 ;  /* 0x0900000008057fae */ /* 0x0007e800091a1006 */
[----:B------:R1:W-:Y:S04]  /*2e820*/  STL [R1+0x434], R18 ;  /* 0x0004341201007387 */ /* 0x0003e80000100800 */
[----:B------:R-:W-:Y:S01]  /*2e830*/  STL [R1+0x458], R15 ;  /* 0x0004580f01007387 */ /* 0x000fe20000100800 */
[----:B----4-:R-:W-:-:S03]  /*2e840*/  IADD3 R10, P4, PT, R10, R3, RZ ;  /* 0x000000030a0a7210 */ /* 0x010fc60007f9e0ff */
[----:B------:R4:W-:Y:S01]  /*2e850*/  STL [R1+0x454], R16 ;  /* 0x0004541001007387 */ /* 0x0009e20000100800 */
[----:B---3--:R-:W-:Y:S02]  /*2e860*/  IMAD.MOV.U32 R8, RZ, RZ, R17 ;  /* 0x000000ffff087224 */ /* 0x008fe400078e0011 */
[----:B------:R-:W-:Y:S01]  /*2e870*/  IMAD.MOV.U32 R9, RZ, RZ, R18 ;  /* 0x000000ffff097224 */ /* 0x000fe200078e0012 */
[----:B------:R-:W-:Y:S01]  /*2e880*/  IADD3.X R11, PT, PT, R11, R2, RZ, P4, !PT ;  /* 0x000000020b0b7210 */ /* 0x000fe200027fe4ff */
[----:B------:R-:W-:Y:S04]  /*2e890*/  STL [R1+0x478], R10 ;  /* 0x0004780a01007387 */ /* 0x000fe80000100800 */
[----:B-1----:R-:W3:Y:S04]  /*2e8a0*/  LDL.LU R20, [R1+0x494] ;  /* 0x0004940001147983 */ /* 0x002ee80000300800 */
[----:B------:R1:W-:Y:S04]  /*2e8b0*/  LDGSTS.E [R5+0xb000], desc[UR6][R8.64], P1 ;  /* 0x0b00000008057fae */ /* 0x0003e800089a1006 */
[----:B------:R1:W-:Y:S01]  /*2e8c0*/  STL [R1+0x474], R11 ;  /* 0x0004740b01007387 */ /* 0x0003e20000100800 */
[----:B------:R-:W-:-:S03]  /*2e8d0*/  ISETP.GT.AND P1, PT, R4, 0x1a, PT ;  /* 0x0000001a0400780c */ /* 0x000fc60003f24270 */
[----:B------:R-:W3:Y:S04]  /*2e8e0*/  LDL.LU R19, [R1+0x498] ;  /* 0x0004980001137983 */ /* 0x000ee80000300800 */
[----:B--2---:R-:W2:Y:S04]  /*2e8f0*/  LDL.LU R17, [R1+0x4b8] ;  /* 0x0004b80001117983 */ /* 0x004ea80000300800 */
[----:B------:R-:W2:Y:S01]  /*2e900*/  LDL.LU R18, [R1+0x4b4] ;  /* 0x0004b40001127983 */ /* 0x000ea20000300800 */
[----:B-1----:R-:W-:Y:S02]  /*2e910*/  SEL R8, RZ, 0x4, !P1 ;  /* 0x00000004ff087807 */ /* 0x002fe40004800000 */
[----:B------:R-:W-:-:S02]  /*2e920*/  ISETP.GT.AND P1, PT, R4, 0x1e, PT ;  /* 0x0000001e0400780c */ /* 0x000fc40003f24270 */
[----:B------:R-:W-:-:S04]  /*2e930*/  SEL R8, R8, RZ, !P0 ;  /* 0x000000ff08087207 */ /* 0x000fc80004000000 */
[----:B------:R-:W-:Y:S02]  /*2e940*/  ISETP.NE.U32.AND P2, PT, R8, RZ, PT ;  /* 0x000000ff0800720c */ /* 0x000fe40003f45070 */
[----:B------:R-:W-:-:S04]  /*2e950*/  SEL R8, RZ, 0x4, !P1 ;  /* 0x00000004ff087807 */ /* 0x000fc80004800000 */
[----:B------:R-:W-:Y:S01]  /*2e960*/  SEL R8, R8, RZ, !P0 ;  /* 0x000000ff08087207 */ /* 0x000fe20004000000 */
[----:B------:R-:W-:Y:S02]  /*2e970*/  IMAD.MOV.U32 R9, RZ, RZ, R16 ;  /* 0x000000ffff097224 */ /* 0x000fe400078e0010 */
[----:B----4-:R-:W4:Y:S01]  /*2e980*/  LDL.LU R16, [R1+0x4d4] ;  /* 0x0004d40001107983 */ /* 0x010f220000300800 */
        /* <DEDUP_REMOVED lines=18> */
[----:B--2---:R-:W-:Y:S02]  /*2eab0*/  IADD3 R17, P4, PT, R17, R3, RZ ;  /* 0x0000000311117210 */ /* 0x004fe40007f9e0ff */
[----:B------:R-:W-:Y:S01]  /*2eac0*/  IADD3.X R20, PT, PT, R20, R2, RZ, P3, !PT ;  /* 0x0000000214147210 */ /* 0x000fe20001ffe4ff */
[----:B------:R-:W-:Y:S02]  /*2ead0*/  IMAD.MOV.U32 R8, RZ, RZ, R19 ;  /* 0x000000ffff087224 */ /* 0x000fe400078e0013 */
[----:B------:R-:W-:Y:S02]  /*2eae0*/  IMAD.X R18, R18, 0x1, R2, P4 ;  /* 0x0000000112127824 */ /* 0x000fe400020e0602 */
[----:B------:R-:W-:-:S05]  /*2eaf0*/  IMAD.MOV.U32 R9, RZ, RZ, R20 ;  /* 0x000000ffff097224 */ /* 0x000fca00078e0014 */
[----:B------:R1:W-:Y:S02]  /*2eb00*/  LDGSTS.E [R5+0x11000], desc[UR6][R8.64], P2 ;  /* 0x1100000008057fae */ /* 0x0003e400091a1006 */
[----:B-1----:R-:W-:Y:S01]  /*2eb10*/  IMAD.MOV.U32 R8, RZ, RZ, R17 ;  /* 0x000000ffff087224 */ /* 0x002fe200078e0011 */
[----:B------:R-:W-:-:S05]  /*2eb20*/  MOV R9, R18 ;  /* 0x0000001200097202 */ /* 0x000fca0000000f00 */
[----:B------:R1:W-:Y:S01]  /*2eb30*/  LDGSTS.E [R5+0x13000], desc[UR6][R8.64], P1 ;  /* 0x1300000008057fae */ /* 0x0003e200089a1006 */
[----:B------:R-:W-:Y:S02]  /*2eb40*/  ISETP.GT.AND P1, PT, R4, 0x2a, PT ;  /* 0x0000002a0400780c */ /* 0x000fe40003f24270 */
[----:B----4-:R-:W-:Y:S01]  /*2eb50*/  IADD3 R15, P3, PT, R15, R3, RZ ;  /* 0x000000030f0f7210 */ /* 0x010fe20007f7e0ff */
[----:B------:R-:W-:Y:S04]  /*2eb60*/  STL [R1+0x498], R19 ;  /* 0x0004981301007387 */ /* 0x000fe80000100800 */
[----:B------:R2:W-:Y:S01]  /*2eb70*/  STL [R1+0x494], R20 ;  /* 0x0004941401007387 */ /* 0x0005e20000100800 */
[----:B------:R-:W-:Y:S01]  /*2eb80*/  IMAD.X R16, R16, 0x1, R2, P3 ;  /* 0x0000000110107824 */ /* 0x000fe200018e0602 */
[----:B-1----:R-:W-:-:S02]  /*2eb90*/  SEL R8, RZ, 0x4, !P1 ;  /* 0x00000004ff087807 */ /* 0x002fc40004800000 */
[----:B------:R-:W-:Y:S02]  /*2eba0*/  ISETP.GT.AND P1, PT, R4, 0x2e, PT ;  /* 0x0000002e0400780c */ /* 0x000fe40003f24270 */
[----:B------:R-:W-:Y:S02]  /*2ebb0*/  IADD3 R10, P4, PT, R10, R3, RZ ;  /* 0x000000030a0a7210 */ /* 0x000fe40007f9e0ff */
[----:B------:R-:W-:Y:S01]  /*2ebc0*/  SEL R8, R8, RZ, !P0 ;  /* 0x000000ff08087207 */ /* 0x000fe20004000000 */
[----:B------:R1:W-:Y:S04]  /*2ebd0*/  STL [R1+0x4b8], R17 ;  /* 0x0004b81101007387 */ /* 0x0003e80000100800 */
[----:B------:R3:W-:Y:S01]  /*2ebe0*/  STL [R1+0x4b4], R18 ;  /* 0x0004b41201007387 */ /* 0x0007e20000100800 */
[----:B------:R-:W-:-:S02]  /*2ebf0*/  ISETP.NE.U32.AND P2, PT, R8, RZ, PT ;  /* 0x000000ff0800720c */ /* 0x000fc40003f45070 */
[----:B------:R-:W-:Y:S01]  /*2ec00*/  SEL R8, RZ, 0x4, !P1 ;  /* 0x00000004ff087807 */ /* 0x000fe20004800000 */
[----:B------:R-:W-:Y:S01]  /*2ec10*/  IMAD.X R11, R11, 0x1, R2, P4 ;  /* 0x000000010b0b7824 */ /* 0x000fe200020e0602 */
[----:B------:R-:W-:Y:S04]  /*2ec20*/  STL [R1+0x4d8], R15 ;  /* 0x0004d80f01007387 */ /* 0x000fe80000100800 */
[----:B------:R4:W-:Y:S01]  /*2ec30*/  STL [R1+0x4d4], R16 ;  /* 0x0004d41001007387 */ /* 0x0009e20000100800 */
[----:B------:R-:W-:-:S03]  /*2ec40*/  SEL R8, R8, RZ, !P0 ;  /* 0x000000ff08087207 */ /* 0x000fc60004000000 */
[----:B------:R-:W-:Y:S04]  /*2ec50*/  STL [R1+0x4f8], R10 ;  /* 0x0004f80a01007387 */ /* 0x000fe80000100800 */
[----:B--2---:R-:W2:Y:S04]  /*2ec60*/  LDL.LU R20, [R1+0x514] ;  /* 0x0005140001147983 */ /* 0x004ea80000300800 */
[----:B------:R3:W-:Y:S04]  /*2ec70*/  STL [R1+0x4f4], R11 ;  /* 0x0004f40b01007387 */ /* 0x0007e80000100800 */
[----:B------:R-:W2:Y:S01]  /*2ec80*/  LDL.LU R19, [R1+0x518] ;  /* 0x0005180001137983 */ /* 0x000ea20000300800 */
[----:B------:R-:W-:Y:S01]  /*2ec90*/  ISETP.NE.U32.AND P1, PT, R8, RZ, PT ;  /* 0x000000ff0800720c */ /* 0x000fe20003f25070 */
[----:B------:R-:W-:-:S02]  /*2eca0*/  IMAD.MOV.U32 R8, RZ, RZ, R15 ;  /* 0x000000ffff087224 */ /* 0x000fc400078e000f */
[----:B------:R-:W-:Y:S01]  /*2ecb0*/  IMAD.MOV.U32 R9, RZ, RZ, R16 ;  /* 0x000000ffff097224 */ /* 0x000fe200078e0010 */
[----:B-1----:R-:W2:Y:S04]  /*2ecc0*/  LDL.LU R17, [R1+0x538] ;  /* 0x0005380001117983 */ /* 0x002ea80000300800 */
        /* <DEDUP_REMOVED lines=20> */
[----:B---3--:R-:W-:Y:S01]  /*2ee10*/  IADD3 R15, P3, PT, R15, R3, RZ ;  /* 0x000000030f0f7210 */ /* 0x008fe20007f7e0ff */
[----:B------:R-:W-:Y:S02]  /*2ee20*/  IMAD.MOV.U32 R8, RZ, RZ, R19 ;  /* 0x000000ffff087224 */ /* 0x000fe400078e0013 */
[--C-:B------:R-:W-:Y:S01]  /*2ee30*/  IMAD.X R18, R18, 0x1, R2.reuse, P4 ;  /* 0x0000000112127824 */ /* 0x100fe200020e0602 */
[----:B------:R-:W-:Y:S01]  /*2ee40*/  MOV R9, R20 ;  /* 0x0000001400097202 */ /* 0x000fe20000000f00 */
[----:B------:R-:W-:Y:S01]  /*2ee50*/  STL [R1+0x518], R19 ;  /* 0x0005181301007387 */ /* 0x000fe20000100800 */
[----:B----4-:R-:W-:-:S03]  /*2ee60*/  IMAD.X R16, R16, 0x1, R2, P3 ;  /* 0x0000000110107824 */ /* 0x010fc600018e0602 */
[----:B------:R1:W-:Y:S04]  /*2ee70*/  STL [R1+0x514], R20 ;  /* 0x0005141401007387 */ /* 0x0003e80000100800 */
[----:B------:R2:W-:Y:S04]  /*2ee80*/  STL [R1+0x538], R17 ;  /* 0x0005381101007387 */ /* 0x0005e80000100800 */
[----:B------:R3:W-:Y:S04]  /*2ee90*/  LDGSTS.E [R5+0x19000], desc[UR6][R8.64], P2 ;  /* 0x1900000008057fae */ /* 0x0007e800091a1006 */
[----:B------:R4:W-:Y:S04]  /*2eea0*/  STL [R1+0x534], R18 ;  /* 0x0005341201007387 */ /* 0x0009e80000100800 */
[----:B------:R-:W-:Y:S01]  /*2eeb0*/  STL [R1+0x558], R15 ;  /* 0x0005580f01007387 */ /* 0x000fe20000100800 */
[----:B------:R-:W-:-:S03]  /*2eec0*/  IADD3 R10, P4, PT, R10, R3, RZ ;  /* 0x000000030a0a7210 */ /* 0x000fc60007f9e0ff */
[----:B------:R1:W-:Y:S01]  /*2eed0*/  STL [R1+0x554], R16 ;  /* 0x0005541001007387 */ /* 0x0003e20000100800 */
[----:B---3--:R-:W-:Y:S02]  /*2eee0*/  IMAD.MOV.U32 R8, RZ, RZ, R17 ;  /* 0x000000ffff087224 */ /* 0x008fe400078e0011 */
[----:B------:R-:W-:Y:S02]  /*2eef0*/  IMAD.X R11, R11, 0x1, R2, P4 ;  /* 0x000000010b0b7824 */ /* 0x000fe400020e0602 */
[----:B------:R-:W-:Y:S01]  /*2ef00*/  IMAD.MOV.U32 R9, RZ, RZ, R18 ;  /* 0x000000ffff097224 */ /* 0x000fe200078e0012 */
[----:B------:R-:W-:Y:S04]  /*2ef10*/  STL [R1+0x578], R10 ;  /* 0x0005780a01007387 */ /* 0x000fe80000100800 */
[----:B-1----:R-:W3:Y:S04]  /*2ef20*/  LDL.LU R20, [R1+0x594] ;  /* 0x0005940001147983 */ /* 0x002ee80000300800 */
[----:B------:R1:W-:Y:S04]  /*2ef30*/  STL [R1+0x574], R11 ;  /* 0x0005740b01007387 */ /* 0x0003e80000100800 */
[----:B------:R-:W3:Y:S04]  /*2ef40*/  LDL.LU R19, [R1+0x598] ;  /* 0x0005980001137983 */ /* 0x000ee80000300800 */
[----:B------:R1:W-:Y:S01]  /*2ef50*/  LDGSTS.E [R5+0x1b000], desc[UR6][R8.64], P1 ;  /* 0x1b00000008057fae */ /* 0x0003e200089a1006 */
[----:B------:R-:W-:-:S03]  /*2ef60*/  ISETP.GT.AND P1, PT, R4, 0x3a, PT ;  /* 0x0000003a0400780c */ /* 0x000fc60003f24270 */
[----:B--2---:R-:W2:Y:S04]  /*2ef70*/  LDL.LU R17, [R1+0x5b8] ;  /* 0x0005b80001117983 */ /* 0x004ea80000300800 */
[----:B----4-:R-:W4:Y:S01]  /*2ef80*/  LDL.LU R18, [R1+0x5b4] ;  /* 0x0005b40001127983 */ /* 0x010f220000300800 */
[----:B-1----:R-:W-:Y:S02]  /*2ef90*/  SEL R8, RZ, 0x4, !P1 ;  /* 0x00000004ff087807 */ /* 0x002fe40004800000 */
[----:B------:R-:W-:Y:S02]  /*2efa0*/  ISETP.GT.AND P1, PT, R4, 0x3e, PT ;  /* 0x0000003e0400780c */ /* 0x000fe40003f24270 */
[----:B------:R-:W-:-:S04]  /*2efb0*/  SEL R8, R8, RZ, !P0 ;  /* 0x000000ff08087207 */ /* 0x000fc80004000000 */
[----:B------:R-:W-:Y:S02]  /*2efc0*/  ISETP.NE.U32.AND P2, PT, R8, RZ, PT ;  /* 0x000000ff0800720c */ /* 0x000fe40003f45070 */
[----:B------:R-:W-:-:S04]  /*2efd0*/  SEL R8, RZ, 0x4, !P1 ;  /* 0x00000004ff087807 */ /* 0x000fc80004800000 */
[----:B------:R-:W-:Y:S01]  /*2efe0*/  SEL R8, R8, RZ, !P0 ;  /* 0x000000ff08087207 */ /* 0x000fe20004000000 */
[----:B------:R-:W-:Y:S02]  /*2eff0*/  IMAD.MOV.U32 R9, RZ, RZ, R16 ;  /* 0x000000ffff097224 */ /* 0x000fe400078e0010 */
[----:B------:R-:W4:Y:S01]  /*2f000*/  LDL.LU R16, [R1+0x5d4] ;  /* 0x0005d40001107983 */ /* 0x000f220000300800 */
[----:B------:R-:W-:Y:S02]  /*2f010*/  ISETP.NE.U32.AND P1, PT, R8, RZ, PT ;  /* 0x000000ff0800720c */ /* 0x000fe40003f25070 */
[----:B------:R-:W-:Y:S02]  /*2f020*/  MOV R8, R15 ;  /* 0x0000000f00087202 */ /* 0x000fe40000000f00 */
        /* <DEDUP_REMOVED lines=26> */
[-C--:B------:R-:W-:Y:S01]  /*2f1d0*/  IADD3 R15, P3, PT, R15, R3.reuse, RZ ;  /* 0x000000030f0f7210 */ /* 0x080fe20007f7e0ff */
[----:B------:R-:W-:Y:S01]  /*2f1e0*/  STL [R1+0x598], R19 ;  /* 0x0005981301007387 */ /* 0x000fe20000100800 */
[----:B-1----:R-:W-:Y:S02]  /*2f1f0*/  SEL R8, RZ, 0x4, !P1 ;  /* 0x00000004ff087807 */ /* 0x002fe40004800000 */
[----:B------:R-:W-:Y:S02]  /*2f200*/  ISETP.GT.AND P1, PT, R4, 0x4e, PT ;  /* 0x0000004e0400780c */ /* 0x000fe40003f24270 */
[----:B------:R-:W-:Y:S02]  /*2f210*/  SEL R8, R8, RZ, !P0 ;  /* 0x000000ff08087207 */ /* 0x000fe40004000000 */
[----:B------:R-:W-:-:S02]  /*2f220*/  IADD3 R10, P4, PT, R10, R3, RZ ;  /* 0x000000030a0a7210 */ /* 0x000fc40007f9e0ff */
[----:B------:R-:W-:Y:S01]  /*2f230*/  IADD3.X R16, PT, PT, R16, R2, RZ, P3, !PT ;  /* 0x0000000210107210 */ /* 0x000fe20001ffe4ff */
[----:B------:R1:W-:Y:S01]  /*2f240*/  STL [R1+0x594], R20 ;  /* 0x0005941401007387 */ /* 0x0003e20000100800 */
        /* <DEDUP_REMOVED lines=9> */
[----:B-1----:R-:W4:Y:S04]  /*2f2e0*/  LDL.LU R20, [R1+0x614] ;  /* 0x0006140001147983 */ /* 0x002f280000300800 */
[----:B------:R1:W-:Y:S01]  /*2f2f0*/  STL [R1+0x5f4], R11 ;  /* 0x0005f40b01007387 */ /* 0x0003e20000100800 */
[----:B------:R-:W-:-:S03]  /*2f300*/  ISETP.NE.U32.AND P1, PT, R8, RZ, PT ;  /* 0x000000ff0800720c */ /* 0x000fc60003f25070 */
[----:B------:R-:W4:Y:S01]  /*2f310*/  LDL.LU R19, [R1+0x618] ;  /* 0x0006180001137983 */ /* 0x000f220000300800 */
[----:B------:R-:W-:Y:S02]  /*2f320*/  IMAD.MOV.U32 R8, RZ, RZ, R15 ;  /* 0x000000ffff087224 */ /* 0x000fe400078e000f */
[----:B------:R-:W-:Y:S01]  /*2f330*/  IMAD.MOV.U32 R9, RZ, RZ, R16 ;  /* 0x000000ffff097224 */ /* 0x000fe200078e0010 */
[----:B--2---:R-:W2:Y:S04]  /*2f340*/  LDL.LU R17, [R1+0x638] ;  /* 0x0006380001117983 */ /* 0x004ea80000300800 */
[----:B---3--:R-:W3:Y:S04]  /*2f350*/  LDL.LU R18, [R1+0x634] ;  /* 0x0006340001127983 */ /* 0x008ee80000300800 */
[----:B----4-:R-:W4:Y:S04]  /*2f360*/  LDL.LU R16, [R1+0x654] ;  /* 0x0006540001107983 */ /* 0x010f280000300800 */
[----:B------:R1:W-:Y:S04]  /*2f370*/  LDGSTS.E [R5+0x25000], desc[UR6][R8.64], P2 ;  /* 0x2500000008057fae */ /* 0x0003e800091a1006 */
[----:B------:R-:W3:Y:S01]  /*2f380*/  LDL.LU R15, [R1+0x658] ;  /* 0x00065800010f7983 */ /* 0x000ee20000300800 */
[----:B-1----:R-:W-:Y:S01]  /*2f390*/  MOV R9, R11 ;  /* 0x0000000b00097202 */ /* 0x002fe20000000f00 */
[----:B------:R-:W-:-:S02]  /*2f3a0*/  IMAD.MOV.U32 R8, RZ, RZ, R10 ;  /* 0x000000ffff087224 */ /* 0x000fc400078e000a */
        /* <DEDUP_REMOVED lines=13> */
[--C-:B------:R-:W-:Y:S01]  /*2f480*/  IMAD.X R20, R20, 0x1, R2.reuse, P3 ;  /* 0x0000000114147824 */ /* 0x100fe200018e0602 */
[-C--:B---3--:R-:W-:Y:S01]  /*2f490*/  IADD3 R15, P3, PT, R15, R3.reuse, RZ ;  /* 0x000000030f0f7210 */ /* 0x088fe20007f7e0ff */
[----:B------:R-:W-:Y:S01]  /*2f4a0*/  IMAD.X R18, R18, 0x1, R2, P4 ;  /* 0x0000000112127824 */ /* 0x000fe200020e0602 */
[----:B------:R-:W-:Y:S01]  /*2f4b0*/  STL [R1+0x618], R19 ;  /* 0x0006181301007387 */ /* 0x000fe20000100800 */
[----:B------:R-:W-:Y:S02]  /*2f4c0*/  IMAD.MOV.U32 R8, RZ, RZ, R19 ;  /* 0x000000ffff087224 */ /* 0x000fe400078e0013 */
[----:B------:R-:W-:Y:S02]  /*2f4d0*/  IMAD.MOV.U32 R9, RZ, RZ, R20 ;  /* 0x000000ffff097224 */ /* 0x000fe400078e0014 */
[----:B----4-:R-:W-:Y:S01]  /*2f4e0*/  IMAD.X R16, R16, 0x1, R2, P3 ;  /* 0x0000000110107824 */ /* 0x010fe200018e0602 */
[----:B------:R1:W-:Y:S04]  /*2f4f0*/  STL [R1+0x614], R20 ;  /* 0x0006141401007387 */ /* 0x0003e80000100800 */
[----:B------:R2:W-:Y:S04]  /*2f500*/  STL [R1+0x638], R17 ;  /* 0x0006381101007387 */ /* 0x0005e80000100800 */
[----:B------:R3:W-:Y:S01]  /*2f510*/  STL [R1+0x634], R18 ;  /* 0x0006341201007387 */ /* 0x0007e20000100800 */
[----:B------:R-:W-:-:S03]  /*2f520*/  IADD3 R10, P4, PT, R10, R3, RZ ;  /* 0x000000030a0a7210 */ /* 0x000fc60007f9e0ff */
[----:B------:R-:W-:Y:S04]  /*2f530*/  STL [R1+0x658], R15 ;  /* 0x0006580f01007387 */ /* 0x000fe80000100800 */
[----:B------:R4:W-:Y:S04]  /*2f540*/  LDGSTS.E [R5+0x29000], desc[UR6][R8.64], P2 ;  /* 0x2900000008057fae */ /* 0x0009e800091a1006 */
[----:B------:R2:W-:Y:S01]  /*2f550*/  STL [R1+0x654], R16 ;  /* 0x0006541001007387 */ /* 0x0005e20000100800 */
[----:B------:R-:W-:-:S03]  /*2f560*/  IMAD.X R11, R11, 0x1, R2, P4 ;  /* 0x000000010b0b7824 */ /* 0x000fc600020e0602 */
[----:B------:R-:W-:Y:S04]  /*2f570*/  STL [R1+0x678], R10 ;  /* 0x0006780a01007387 */ /* 0x000fe80000100800 */
[----:B-1----:R-:W3:Y:S04]  /*2f580*/  LDL.LU R20, [R1+0x694] ;  /* 0x0006940001147983 */ /* 0x002ee80000300800 */
[----:B------:R1:W-:Y:S04]  /*2f590*/  STL [R1+0x674], R11 ;  /* 0x0006740b01007387 */ /* 0x0003e80000100800 */
[----:B------:R-:W3:Y:S01]  /*2f5a0*/  LDL.LU R19, [R1+0x698] ;  /* 0x0006980001137983 */ /* 0x000ee20000300800 */
[----:B----4-:R-:W-:Y:S01]  /*2f5b0*/  MOV R8, R17 ;  /* 0x0000001100087202 */ /* 0x010fe20000000f00 */
[----:B------:R-:W-:-:S02]  /*2f5c0*/  IMAD.MOV.U32 R9, RZ, RZ, R18 ;  /* 0x000000ffff097224 */ /* 0x000fc400078e0012 */
[----:B--2---:R-:W2:Y:S04]  /*2f5d0*/  LDL.LU R17, [R1+0x6b8] ;  /* 0x0006b80001117983 */ /* 0x004ea80000300800 */
[----:B---3--:R-:W3:Y:S04]  /*2f5e0*/  LDL.LU R18, [R1+0x6b4] ;  /* 0x0006b40001127983 */ /* 0x008ee80000300800 */
[----:B------:R4:W-:Y:S01]  /*2f5f0*/  LDGSTS.E [R5+0x2b000], desc[UR6][R8.64], P1 ;  /* 0x2b00000008057fae */ /* 0x0009e200089a1006 */
[----:B------:R-:W-:-:S04]  /*2f600*/  ISETP.GT.AND P1, PT, R4, 0x5a, PT ;  /* 0x0000005a0400780c */ /* 0x000fc80003f24270 */
[----:B----4-:R-:W-:Y:S02]  /*2f610*/  SEL R8, RZ, 0x4, !P1 ;  /* 0x00000004ff087807 */ /* 0x010fe40004800000 */
        /* <DEDUP_REMOVED lines=25> */
[----:B------:R-:W-:Y:S01]  /*2f7b0*/  IMAD.X R20, R20, 0x1, R2, P3 ;  /* 0x0000000114147824 */ /* 0x000fe200018e0602 */
[----:B--2---:R-:W-:Y:S02]  /*2f7c0*/  IADD3 R17, P4, PT, R17, R3, RZ ;  /* 0x0000000311117210 */ /* 0x004fe40007f9e0ff */
[----:B------:R-:W-:Y:S01]  /*2f7d0*/  MOV R8, R19 ;  /* 0x0000001300087202 */ /* 0x000fe20000000f00 */
[----:B------:R-:W-:Y:S02]  /*2f7e0*/  IMAD.MOV.U32 R9, RZ, RZ, R20 ;  /* 0x000000ffff097224 */ /* 0x000fe400078e0014 */
[----:B---3--:R-:W-:-:S03]  /*2f7f0*/  IMAD.X R18, R18, 0x1, R2, P4 ;  /* 0x0000000112127824 */ /* 0x008fc600020e0602 */
[----:B------:R1:W-:Y:S02]  /*2f800*/  LDGSTS.E [R5+0x31000], desc[UR6][R8.64], P2 ;  /* 0x3100000008057fae */ /* 0x0003e400091a1006 */
[----:B-1----:R-:W-:Y:S02]  /*2f810*/  IMAD.MOV.U32 R8, RZ, RZ, R17 ;  /* 0x000000ffff087224 */ /* 0x002fe400078e0011 */
[----:B------:R-:W-:-:S05]  /*2f820*/  IMAD.MOV.U32 R9, RZ, RZ, R18 ;  /* 0x000000ffff097224 */ /* 0x000fca00078e0012 */
[----:B------:R1:W-:Y:S01]  /*2f830*/  LDGSTS.E [R5+0x33000], desc[UR6][R8.64], P1 ;  /* 0x3300000008057fae */ /* 0x0003e200089a1006 */
[----:B------:R-:W-:-:S03]  /*2f840*/  ISETP.GT.AND P1, PT, R4, 0x6a, PT ;  /* 0x0000006a0400780c */ /* 0x000fc60003f24270 */
[----:B------:R-:W-:Y:S01]  /*2f850*/  STL [R1+0x698], R19 ;  /* 0x0006981301007387 */ /* 0x000fe20000100800 */
[----:B-1----:R-:W-:Y:S02]  /*2f860*/  SEL R8, RZ, 0x4, !P1 ;  /* 0x00000004ff087807 */ /* 0x002fe40004800000 */
[----:B------:R-:W-:Y:S02]  /*2f870*/  ISETP.GT.AND P1, PT, R4, 0x6e, PT ;  /* 0x0000006e0400780c */ /* 0x000fe40003f24270 */
[----:B----4-:R-:W-:Y:S02]  /*2f880*/  IADD3 R15, P3, PT, R15, R3, RZ ;  /* 0x000000030f0f7210 */ /* 0x010fe40007f7e0ff */
[----:B------:R-:W-:Y:S01]  /*2f890*/  SEL R8, R8, RZ, !P0 ;  /* 0x000000ff08087207 */ /* 0x000fe20004000000 */
[----:B------:R-:W-:Y:S03]  /*2f8a0*/  STL [R1+0x694], R20 ;  /* 0x0006941401007387 */ /* 0x000fe60000100800 */
[----:B------:R-:W-:-:S02]  /*2f8b0*/  ISETP.NE.U32.AND P2, PT, R8, RZ, PT ;  /* 0x000000ff0800720c */ /* 0x000fc40003f45070 */
[----:B------:R-:W-:Y:S01]  /*2f8c0*/  SEL R8, RZ, 0x4, !P1 ;  /* 0x00000004ff087807 */ /* 0x000fe20004800000 */
[----:B------:R-:W-:Y:S01]  /*2f8d0*/  IMAD.X R16, R16, 0x1, R2, P3 ;  /* 0x0000000110107824 */ /* 0x000fe200018e0602 */
[----:B------:R1:W-:Y:S01]  /*2f8e0*/  STL [R1+0x6b8], R17 ;  /* 0x0006b81101007387 */ /* 0x0003e20000100800 */
[----:B------:R-:W-:-:S03]  /*2f8f0*/  IADD3 R10, P4, PT, R10, R3, RZ ;  /* 0x000000030a0a7210 */ /* 0x000fc60007f9e0ff */
[----:B------:R-:W-:Y:S01]  /*2f900*/  STL [R1+0x6b4], R18 ;  /* 0x0006b41201007387 */ /* 0x000fe20000100800 */
[----:B------:R-:W-:Y:S02]  /*2f910*/  SEL R8, R8, RZ, !P0 ;  /* 0x000000ff08087207 */ /* 0x000fe40004000000 */
[----:B------:R-:W-:Y:S01]  /*2f920*/  IADD3.X R11, PT, PT, R11, R2, RZ, P4, !PT ;  /* 0x000000020b0b7210 */ /* 0x000fe200027fe4ff */
[----:B------:R2:W-:Y:S04]  /*2f930*/  STL [R1+0x6d8], R15 ;  /* 0x0006d80f01007387 */ /* 0x0005e80000100800 */
[----:B------:R3:W-:Y:S04]  /*2f940*/  STL [R1+0x6d4], R16 ;  /* 0x0006d41001007387 */ /* 0x0007e80000100800 */
[----:B------:R-:W-:Y:S01]  /*2f950*/  STL [R1+0x6f8], R10 ;  /* 0x0006f80a01007387 */ /* 0x000fe20000100800 */
[----:B------:R-:W-:-:S03]  /*2f960*/  ISETP.NE.U32.AND P1, PT, R8, RZ, PT ;  /* 0x000000ff0800720c */ /* 0x000fc60003f25070 */
[----:B------:R4:W-:Y:S01]  /*2f970*/  STL [R1+0x6f4], R11 ;  /* 0x0006f40b01007387 */ /* 0x0009e20000100800 */
[----:B------:R-:W-:-:S03]  /*2f980*/  IMAD.MOV.U32 R8, RZ, RZ, R15 ;  /* 0x000000ffff087224 */ /* 0x000fc600078e000f */
[----:B-1----:R-:W4:Y:S04]  /*2f990*/  LDL.LU R17, [R1+0x718] ;  /* 0x0007180001117983 */ /* 0x002f280000300800 */
[----:B--2---:R-:W2:Y:S04]  /*2f9a0*/  LDL.LU R15, [R1+0x738] ;  /* 0x00073800010f7983 */ /* 0x004ea80000300800 */
[----:B------:R-:W2:Y:S04]  /*2f9b0*/  LDL.LU R20, [R1+0x260] ;  /* 0x0002600001147983 */ /* 0x000ea80000300800 */
[----:B------:R-:W2:Y:S04]  /*2f9c0*/  LDL.LU R21, [R1+0x264] ;  /* 0x0002640001157983 */ /* 0x000ea80000300800 */
[----:B------:R-:W2:Y:S04]  /*2f9d0*/  LDL.LU R22, [R1+0x268] ;  /* 0x0002680001167983 */ /* 0x000ea80000300800 */
[----:B------:R-:W2:Y:S04]  /*2f9e0*/  LDL.LU R23, [R1+0x26c] ;  /* 0x00026c0001177983 */ /* 0x000ea80000300800 */
[----:B------:R-:W2:Y:S01]  /*2f9f0*/  LDL.LU R28, [R1+0x714] ;  /* 0x00071400011c7983 */ /* 0x000ea20000300800 */
[----:B------:R-:W-:-:S03]  /*2fa00*/  IMAD.MOV.U32 R9, RZ, RZ, R16 ;  /* 0x000000ffff097224 */ /* 0x000fc600078e0010 */
[----:B---3--:R-:W3:Y:S04]  /*2fa10*/  LDL.LU R16, [R1+0x734] ;  /* 0x0007340001107983 */ /* 0x008ee80000300800 */
[----:B------:R1:W-:Y:S01]  /*2fa20*/  LDGSTS.E [R5+0x35000], desc[UR6][R8.64], P2 ;  /* 0x3500000008057fae */ /* 0x0003e200091a1006 */
[----:B------:R-:W-:Y:S01]  /*2fa30*/  IMAD.MOV.U32 R19, RZ, RZ, R0 ;  /* 0x000000ffff137224 */ /* 0x000fe200078e0000 */
[----:B------:R-:W-:Y:S01]  /*2fa40*/  MOV R18, R14 ;  /* 0x0000000e00127202 */ /* 0x000fe20000000f00 */
[----:B-1----:R-:W-:Y:S02]  /*2fa50*/  IMAD.MOV.U32 R9, RZ, RZ, R11 ;  /* 0x000000ffff097224 */ /* 0x002fe400078e000b */
[----:B----4-:R-:W4:Y:S04]  /*2fa60*/  LDL.LU R11, [R1+0x754] ;  /* 0x00075400010b7983 */ /* 0x010f280000300800 */
[----:B------:R-:W4:Y:S01]  /*2fa70*/  LDL.LU R0, [R1+0x758] ;  /* 0x0007580001007983 */ /* 0x000f220000300800 */
[----:B------:R-:W-:-:S03]  /*2fa80*/  IMAD.MOV.U32 R8, RZ, RZ, R10 ;  /* 0x000000ffff087224 */ /* 0x000fc600078e000a */
        /* <DEDUP_REMOVED lines=21> */
[----:B------:R-:W-:Y:S02]  /*2fbe0*/  ISETP.GT.AND P1, PT, R4, 0x7a, PT ;  /* 0x0000007a0400780c */ /* 0x000fe40003f24270 */
[----:B----4-:R-:W-:Y:S02]  /*2fbf0*/  IADD3 R0, P3, PT, R0, R3, RZ ;  /* 0x0000000300007210 */ /* 0x010fe40007f7e0ff */
[----:B-1----:R-:W-:Y:S02]  /*2fc00*/  SEL R8, RZ, 0x4, !P1 ;  /* 0x00000004ff087807 */ /* 0x002fe40004800000 */
[----:B------:R-:W-:Y:S02]  /*2fc10*/  ISETP.GT.AND P1, PT, R4, 0x7e, PT ;  /* 0x0000007e0400780c */ /* 0x000fe40003f24270 */
[----:B------:R-:W-:-:S04]  /*2fc20*/  SEL R8, R8, RZ, !P0 ;  /* 0x000000ff08087207 */ /* 0x000fc80004000000 */
[----:B------:R-:W-:Y:S02]  /*2fc30*/  ISETP.NE.U32.AND P2, PT, R8, RZ, PT ;  /* 0x000000ff0800720c */ /* 0x000fe40003f45070 */
[----:B------:R-:W-:Y:S02]  /*2fc40*/  SEL R8, RZ, 0x4, !P1 ;  /* 0x00000004ff087807 */ /* 0x000fe40004800000 */
[----:B------:R-:W-:Y:S01]  /*2fc50*/  IADD3 R10, P4, PT, R10, R3, RZ ;  /* 0x000000030a0a7210 */ /* 0x000fe20007f9e0ff */
[----:B------:R-:W-:Y:S01]  /*2fc60*/  STL [R1+0x718], R17 ;  /* 0x0007181101007387 */ /* 0x000fe20000100800 */
[--C-:B------:R-:W-:Y:S01]  /*2fc70*/  IMAD.X R11, R11, 0x1, R2.reuse, P3 ;  /* 0x000000010b0b7824 */ /* 0x100fe200018e0602 */
[----:B------:R-:W-:Y:S02]  /*2fc80*/  SEL R8, R8, RZ, !P0 ;  /* 0x000000ff08087207 */ /* 0x000fe40004000000 */
[----:B------:R-:W-:Y:S04]  /*2fc90*/  STL [R1+0x714], R28 ;  /* 0x0007141c01007387 */ /* 0x000fe80000100800 */
[----:B------:R-:W-:Y:S04]  /*2fca0*/  STL [R1+0x738], R15 ;  /* 0x0007380f01007387 */ /* 0x000fe80000100800 */
[----:B------:R-:W-:Y:S01]  /*2fcb0*/  STL [R1+0x734], R16 ;  /* 0x0007341001007387 */ /* 0x000fe20000100800 */
[----:B------:R-:W-:Y:S01]  /*2fcc0*/  ISETP.NE.U32.AND P1, PT, R8, RZ, PT ;  /* 0x000000ff0800720c */ /* 0x000fe20003f25070 */
[----:B------:R-:W-:-:S02]  /*2fcd0*/  IMAD.X R14, R14, 0x1, R2, P4 ;  /* 0x000000010e0e7824 */ /* 0x000fc400020e0602 */
[----:B------:R-:W-:Y:S01]  /*2fce0*/  STL [R1+0x758], R0 ;  /* 0x0007580001007387 */ /* 0x000fe20000100800 */
[----:B------:R-:W-:Y:S01]  /*2fcf0*/  MOV R8, R0 ;  /* 0x0000000000087202 */ /* 0x000fe20000000f00 */
[----:B------:R-:W-:Y:S02]  /*2fd00*/  IMAD.MOV.U32 R9, RZ, RZ, R11 ;  /* 0x000000ffff097224 */ /* 0x000fe400078e000b */
[----:B------:R1:W-:Y:S04]  /*2fd10*/  STL [R1+0x754], R11 ;  /* 0x0007540b01007387 */ /* 0x0003e80000100800 */
[----:B------:R-:W-:Y:S04]  /*2fd20*/  STL [R1+0x778], R10 ;  /* 0x0007780a01007387 */ /* 0x000fe80000100800 */
[----:B------:R2:W-:Y:S04]  /*2fd30*/  LDGSTS.E [R5+0x3d000], desc[UR6][R8.64], P2 ;  /* 0x3d00000008057fae */ /* 0x0005e800091a1006 */
[----:B-1----:R-:W3:Y:S04]  /*2fd40*/  LDL.LU R11, [R1+0x3a0] ;  /* 0x0003a000010b7983 */ /* 0x002ee80000300800 */
[----:B------:R1:W-:Y:S04]  /*2fd50*/  STL [R1+0x774], R14 ;  /* 0x0007740e01007387 */ /* 0x0003e80000100800 */
[----:B------:R-:W4:Y:S01]  /*2fd60*/  LDL.LU R0, [R1+0x3c0] ;  /* 0x0003c00001007983 */ /* 0x000f220000300800 */
[----:B--2---:R-:W-:-:S02]  /*2fd70*/  IMAD.MOV.U32 R9, RZ, RZ, R14 ;  /* 0x000000ffff097224 */ /* 0x004fc400078e000e */
[----:B------:R-:W-:Y:S01]  /*2fd80*/  IMAD.MOV.U32 R8, RZ, RZ, R10 ;  /* 0x000000ffff087224 */ /* 0x000fe200078e000a */
[----:B------:R-:W-:Y:S04]  /*2fd90*/  HMMA.1688.F32.TF32 R16, R24, R18, R20 ;  /* 0x000000121810723c */ /* 0x000fe80000081014 */
[----:B------:R2:W-:Y:S04]  /*2fda0*/  LDGSTS.E [R5+0x3f000], desc[UR6][R8.64], P1 ;  /* 0x3f00000008057fae */ /* 0x0005e800089a1006 */
[----:B-1----:R-:W4:Y:S04]  /*2fdb0*/  LDL.LU R14, [R1+0x39c] ;  /* 0x00039c00010e7983 */ /* 0x002f280000300800 */
[----:B------:R-:W4:Y:S04]  /*2fdc0*/  LDL.LU R10, [R1+0x3bc] ;  /* 0x0003bc00010a7983 */ /* 0x000f280000300800 */
[----:B------:R-:W4:Y:S01]  /*2fdd0*/  LDL.LU R20, [R1+0x8e0] ;  /* 0x0008e00001147983 */ /* 0x000f220000300800 */
[----:B------:R-:W-:-:S03]  /*2fde0*/  ISETP.GT.AND P1, PT, R4, 0x3, PT ;  /* 0x000000030400780c */ /* 0x000fc60003f24270 */
[----:B------:R-:W-:Y:S04]  /*2fdf0*/  STL.64 [R1+0x80], R16 ;  /* 0x0000801001007387 */ /* 0x000fe80000100a00 */
[----:B------:R1:W-:Y:S01]  /*2fe00*/  STL.64 [R1+0x88], R18 ;  /* 0x0000881201007387 */ /* 0x0003e20000100a00 */
[----:B--2---:R-:W-:-:S04]  /*2fe10*/  SEL R5, RZ, 0x4, !P1 ;  /* 0x00000004ff057807 */ /* 0x004fc80004800000 */
[----:B------:R-:W-:Y:S01]  /*2fe20*/  SEL R5, R5, RZ, !P0 ;  /* 0x000000ff05057207 */ /* 0x000fe20004000000 */
[----:B-1----:R-:W2:Y:S03]  /*2fe30*/  LDL.LU.64 R18, [R1+0x8d8] ;  /* 0x0008d80001127983 */ /* 0x002ea60000300a00 */
[----:B------:R-:W-:Y:S02]  /*2fe40*/  ISETP.NE.U32.AND P2, PT, R5, RZ, PT ;  /* 0x000000ff0500720c */ /* 0x000fe40003f45070 */
[----:B------:R-:W-:Y:S02]  /*2fe50*/  LOP3.LUT R5, R13, 0x60, RZ, 0x3c, !PT ;  /* 0x000000600d057812 */ /* 0x000fe400078e3cff */
[----:B------:R-:W-:-:S04]  /*2fe60*/  ISETP.GT.AND P1, PT, R4, 0x7, PT ;  /* 0x000000070400780c */ /* 0x000fc80003f24270 */
[----:B------:R-:W-:-:S04]  /*2fe70*/  SEL R8, RZ, 0x4, !P1 ;  /* 0x00000004ff087807 */ /* 0x000fc80004800000 */
[----:B------:R-:W-:Y:S01]  /*2fe80*/  SEL R8, R8, RZ, !P0 ;  /* 0x000000ff08087207 */ /* 0x000fe20004000000 */
[----:B------:R-:W-:-:S03]  /*2fe90*/  IMAD.IADD R5, R5, 0x1, R12 ;  /* 0x0000000105057824 */ /* 0x000fc600078e020c */
[----:B------:R-:W-:Y:S02]  /*2fea0*/  ISETP.NE.U32.AND P1, PT, R8, RZ, PT ;  /* 0x000000ff0800720c */ /* 0x000fe40003f25070 */
[-C--:B---3--:R-:W-:Y:S02]  /*2feb0*/  IADD3 R11, P3, PT, R11, R3.reuse, RZ ;  /* 0x000000030b0b7210 */ /* 0x088fe40007f7e0ff */
[----:B----4-:R-:W-:-:S03]  /*2fec0*/  IADD3 R0, P4, PT, R0, R3, RZ ;  /* 0x0000000300007210 */ /* 0x010fc60007f9e0ff */
[----:B------:R-:W-:Y:S01]  /*2fed0*/  STL [R1+0x3a0], R11 ;  /* 0x0003a00b01007387 */ /* 0x000fe20000100800 */
[----:B------:R-:W-:Y:S01]  /*2fee0*/  IADD3.X R14, PT, PT, R14, R2, RZ, P3, !PT ;  /* 0x000000020e0e7210 */ /* 0x000fe20001ffe4ff */
[----:B------:R-:W-:-:S04]  /*2fef0*/  IMAD.X R10, R10, 0x1, R2, P4 ;  /* 0x000000010a0a7824 */ /* 0x000fc800020e0602 */
[----:B------:R1:W-:Y:S04]  /*2ff00*/  STL [R1+0x39c], R14 ;  /* 0x00039c0e01007387 */ /* 0x0003e80000100800 */
[----:B------:R-:W-:Y:S04]  /*2ff10*/  STL [R1+0x3c0], R0 ;  /* 0x0003c00001007387 */ /* 0x000fe80000100800 */
[----:B------:R-:W3:Y:S04]  /*2ff20*/  LDL.LU R16, [R1+0x3dc] ;  /* 0x0003dc0001107983 */ /* 0x000ee80000300800 */
[----:B------:R4:W-:Y:S04]  /*2ff30*/  STL [R1+0x3bc], R10 ;  /* 0x0003bc0a01007387 */ /* 0x0009e80000100800 */
[----:B------:R-:W2:Y:S04]  /*2ff40*/  LDL.LU R15, [R1+0x3e0] ;  /* 0x0003e000010f7983 */ /* 0x000ea80000300800 */
[----:B------:R-:W3:Y:S01]  /*2ff50*/  LDL.LU R13, [R1+0x400] ;  /* 0x00040000010d7983 */ /* 0x000ee20000300800 */
[----:B------:R-:W-:-:S03]  /*2ff60*/  IMAD.MOV.U32 R9, RZ, RZ, R14 ;  /* 0x000000ffff097224 */ /* 0x000fc600078e000e */
[----:B-1----:R-:W3:Y:S01]  /*2ff70*/  LDL.LU R14, [R1+0x3fc] ;  /* 0x0003fc00010e7983 */ /* 0x002ee20000300800 */
[----:B------:R-:W-:-:S03]  /*2ff80*/  IMAD.MOV.U32 R8, RZ, RZ, R11 ;  /* 0x000000ffff087224 */ /* 0x000fc600078e000b */
[----:B------:R-:W3:Y:S04]  /*2ff90*/  LDL.LU R12, [R1+0x41c] ;  /* 0x00041c00010c7983 */ /* 0x000ee80000300800 */
[----:B------:R-:W3:Y:S04]  /*2ffa0*/  LDL.LU R11, [R1+0x420] ;  /* 0x00042000010b7983 */ /* 0x000ee80000300800 */
[----:B------:R1:W-:Y:S02]  /*2ffb0*/  LDGSTS.E [R5+0x1800], desc[UR6][R8.64], P2 ;  /* 0x0180000008057fae */ /* 0x0003e400091a1006 */
[----:B-1----:R-:W-:Y:S01]  /*2ffc0*/  MOV R9, R10 ;  /* 0x0000000a00097202 */ /* 0x002fe20000000f00 */
        /* <DEDUP_REMOVED lines=13> */
[----:B---3--:R-:W-:-:S03]  /*300a0*/  IADD3 R13, P4, PT, R13, R3, RZ ;  /* 0x000000030d0d7210 */ /* 0x008fc60007f9e0ff */
[--C-:B------:R-:W-:Y:S02]  /*300b0*/  IMAD.X R16, R16, 0x1, R2.reuse, P3 ;  /* 0x0000000110107824 */ /* 0x100fe400018e0602 */
[----:B------:R-:W-:Y:S02]  /*300c0*/  IMAD.MOV.U32 R8, RZ, RZ, R15 ;  /* 0x000000ffff087224 */ /* 0x000fe400078e000f */
[----:B------:R-:W-:Y:S02]  /*300d0*/  IMAD.X R14, R14, 0x1, R2, P4 ;  /* 0x000000010e0e7824 */ /* 0x000fe400020e0602 */
[----:B------:R-:W-:-:S05]  /*300e0*/  IMAD.MOV.U32 R9, RZ, RZ, R16 ;  /* 0x000000ffff097224 */ /* 0x000fca00078e0010 */
[----:B------:R1:W-:Y:S01]  /*300f0*/  LDGSTS.E [R5+0x5800], desc[UR6][R8.64], P2 ;  /* 0x0580000008057fae */ /* 0x0003e200091a1006 */
[----:B------:R-:W-:Y:S02]  /*30100*/  IADD3 R11, P3, PT, R11, R3, RZ ;  /* 0x000000030b0b7210 */ /* 0x000fe40007f7e0ff */
[----:B-1----:R-:W-:Y:S01]  /*30110*/  MOV R8, R13 ;  /* 0x0000000d00087202 */ /* 0x002fe20000000f00 */
[----:B------:R-:W-:-:S05]  /*30120*/  IMAD.MOV.U32 R9, RZ, RZ, R14 ;  /* 0x000000ffff097224 */ /* 0x000fca00078e000e */
[----:B------:R1:W-:Y:S01]  /*30130*/  LDGSTS.E [R5+0x7800], desc[UR6][R8.64], P1 ;  /* 0x0780000008057fae */ /* 0x0003e200089a1006 */
[----:B------:R-:W-:Y:S02]  /*30140*/  ISETP.GT.AND P1, PT, R4, 0x13, PT ;  /* 0x000000130400780c */ /* 0x000fe40003f24270 */
[----:B----4-:R-:W-:Y:S01]  /*30150*/  IADD3 R0, P4, PT, R0, R3, RZ ;  /* 0x0000000300007210 */ /* 0x010fe20007f9e0ff */
[----:B------:R-:W-:Y:S01]  /*30160*/  STL [R1+0x3e0], R15 ;  /* 0x0003e00f01007387 */ /* 0x000fe20000100800 */
[----:B------:R-:W-:-:S03]  /*30170*/  IMAD.X R12, R12, 0x1, R2, P3 ;  /* 0x000000010c0c7824 */ /* 0x000fc600018e0602 */
[----:B------:R2:W-:Y:S01]  /*30180*/  STL [R1+0x3dc], R16 ;  /* 0x0003dc1001007387 */ /* 0x0005e20000100800 */
[----:B-1----:R-:W-:Y:S02]  /*30190*/  SEL R8, RZ, 0x4, !P1 ;  /* 0x00000004ff087807 */ /* 0x002fe40004800000 */
[----:B------:R-:W-:Y:S02]  /*301a0*/  ISETP.GT.AND P1, PT, R4, 0x17, PT ;  /* 0x000000170400780c */ /* 0x000fe40003f24270 */
[----:B------:R-:W-:Y:S01]  /*301b0*/  SEL R8, R8, RZ, !P0 ;  /* 0x000000ff08087207 */ /* 0x000fe20004000000 */
[----:B------:R1:W-:Y:S04]  /*301c0*/  STL [R1+0x400], R13 ;  /* 0x0004000d01007387 */ /* 0x0003e80000100800 */
[----:B------:R3:W-:Y:S01]  /*301d0*/  STL [R1+0x3fc], R14 ;  /* 0x0003fc0e01007387 */ /* 0x0007e20000100800 */
[----:B------:R-:W-:Y:S01]  /*301e0*/  IMAD.X R10, R10, 0x1, R2, P4 ;  /* 0x000000010a0a7824 */ /* 0x000fe200020e0602 */
[----:B------:R-:W-:-:S02]  /*301f0*/  ISETP.NE.U32.AND P2, PT, R8, RZ, PT ;  /* 0x000000ff0800720c */ /* 0x000fc40003f45070 */
[----:B------:R-:W-:Y:S01]  /*30200*/  SEL R8, RZ, 0x4, !P1 ;  /* 0x00000004ff087807 */ /* 0x000fe20004800000 */
[----:B------:R-:W-:Y:S04]  /*30210*/  STL [R1+0x420], R11 ;  /* 0x0004200b01007387 */ /* 0x000fe80000100800 */
[----:B------:R4:W-:Y:S04]  /*30220*/  STL [R1+0x41c], R12 ;  /* 0x00041c0c01007387 */ /* 0x0009e80000100800 */
[----:B------:R-:W-:Y:S01]  /*30230*/  STL [R1+0x440], R0 ;  /* 0x0004400001007387 */ /* 0x000fe20000100800 */
[----:B------:R-:W-:-:S03]  /*30240*/  SEL R8, R8, RZ, !P0 ;  /* 0x000000ff08087207 */ /* 0x000fc60004000000 */
[----:B--2---:R-:W2:Y:S04]  /*30250*/  LDL.LU R16, [R1+0x45c] ;  /* 0x00045c0001107983 */ /* 0x004ea80000300800 */
[----:B------:R3:W-:Y:S04]  /*30260*/  STL [R1+0x43c], R10 ;  /* 0x00043c0a01007387 */ /* 0x0007e80000100800 */
[----:B------:R-:W2:Y:S01]  /*30270*/  LDL.LU R15, [R1+0x460] ;  /* 0x00046000010f7983 */ /* 0x000ea20000300800 */
[----:B------:R-:W-:Y:S01]  /*30280*/  ISETP.NE.U32.AND P1, PT, R8, RZ, PT ;  /* 0x000000ff0800720c */ /* 0x000fe20003f25070 */
[----:B------:R-:W-:Y:S01]  /*30290*/  IMAD.MOV.U32 R8, RZ, RZ, R11 ;  /* 0x000000ffff087224 */ /* 0x000fe200078e000b */
[----:B------:R-:W-:Y:S01]  /*302a0*/  MOV R9, R12 ;  /* 0x0000000c00097202 */ /* 0x000fe20000000f00 */
[----:B-1----:R-:W2:Y:S04]  /*302b0*/  LDL.LU R13, [R1+0x480] ;  /* 0x00048000010d7983 */ /* 0x002ea80000300800 */
        /* <DEDUP_REMOVED lines=19> */
[----:B------:R-:W-:Y:S01]  /*303f0*/  IMAD.X R16, R16, 0x1, R2, P3 ;  /* 0x0000000110107824 */ /* 0x000fe200018e0602 */
[----:B---3--:R-:W-:Y:S02]  /*30400*/  IADD3 R11, P3, PT, R11, R3, RZ ;  /* 0x000000030b0b7210 */ /* 0x008fe40007f7e0ff */
[----:B------:R-:W-:Y:S01]  /*30410*/  MOV R8, R15 ;  /* 0x0000000f00087202 */ /* 0x000fe20000000f00 */
[----:B------:R-:W-:Y:S02]  /*30420*/  IMAD.MOV.U32 R9, RZ, RZ, R16 ;  /* 0x000000ffff097224 */ /* 0x000fe400078e0010 */
[--C-:B------:R-:W-:Y:S01]  /*30430*/  IMAD.X R14, R14, 0x1, R2.reuse, P4 ;  /* 0x000000010e0e7824 */ /* 0x100fe200020e0602 */
        /* <DEDUP_REMOVED lines=19> */
[----:B----4-:R-:W4:Y:S01]  /*30570*/  LDL.LU R14, [R1+0x4fc] ;  /* 0x0004fc00010e7983 */ /* 0x010f220000300800 */
[----:B-1----:R-:W-:Y:S02]  /*30580*/  SEL R8, RZ, 0x4, !P1 ;  /* 0x00000004ff087807 */ /* 0x002fe40004800000 */
[----:B------:R-:W-:-:S02]  /*30590*/  ISETP.GT.AND P1, PT, R4, 0x27, PT ;  /* 0x000000270400780c */ /* 0x000fc40003f24270 */
[----:B------:R-:W-:-:S04]  /*305a0*/  SEL R8, R8, RZ, !P0 ;  /* 0x000000ff08087207 */ /* 0x000fc80004000000 */
[----:B------:R-:W-:Y:S02]  /*305b0*/  ISETP.NE.U32.AND P2, PT, R8, RZ, PT ;  /* 0x000000ff0800720c */ /* 0x000fe40003f45070 */
[----:B------:R-:W-:-:S04]  /*305c0*/  SEL R8, RZ, 0x4, !P1 ;  /* 0x00000004ff087807 */ /* 0x000fc80004800000 */
[----:B------:R-:W-:Y:S01]  /*305d0*/  SEL R8, R8, RZ, !P0 ;  /* 0x000000ff08087207 */ /* 0x000fe20004000000 */
[----:B------:R-:W-:Y:S02]  /*305e0*/  IMAD.MOV.U32 R9, RZ, RZ, R12 ;  /* 0x000000ffff097224 */ /* 0x000fe400078e000c */
        /* <DEDUP_REMOVED lines=22> */
[----:B----4-:R-:W-:Y:S02]  /*30750*/  IMAD.X R14, R14, 0x1, R2, P4 ;  /* 0x000000010e0e7824 */ /* 0x010fe400020e0602 */
[----:B------:R-:W-:-:S05]  /*30760*/  IMAD.MOV.U32 R9, RZ, RZ, R16 ;  /* 0x000000ffff097224 */ /* 0x000fca00078e0010 */
[----:B------:R1:W-:Y:S02]  /*30770*/  LDGSTS.E [R5+0x15800], desc[UR6][R8.64], P2 ;  /* 0x1580000008057fae */ /* 0x0003e400091a1006 */
[----:B-1----:R-:W-:Y:S01]  /*30780*/  IMAD.MOV.U32 R8, RZ, RZ, R13 ;  /* 0x000000ffff087224 */ /* 0x002fe200078e000d */
[----:B------:R-:W-:-:S05]  /*30790*/  MOV R9, R14 ;  /* 0x0000000e00097202 */ /* 0x000fca0000000f00 */
[----:B------:R1:W-:Y:S01]  /*307a0*/  LDGSTS.E [R5+0x17800], desc[UR6][R8.64], P1 ;  /* 0x1780000008057fae */ /* 0x0003e200089a1006 */
[----:B------:R-:W-:Y:S02]  /*307b0*/  ISETP.GT.AND P1, PT, R4, 0x33, PT ;  /* 0x000000330400780c */ /* 0x000fe40003f24270 */
[----:B------:R-:W-:Y:S01]  /*307c0*/  IADD3 R11, P3, PT, R11, R3, RZ ;  /* 0x000000030b0b7210 */ /* 0x000fe20007f7e0ff */
        /* <DEDUP_REMOVED lines=147> */
[----:B---3--:R-:W-:Y:S01]  /*31100*/  IADD3 R11, P3, PT, R11, R3, RZ ;  /* 0x000000030b0b7210 */ /* 0x008fe20007f7e0ff */
[--C-:B------:R-:W-:Y:S01]  /*31110*/  IMAD.X R14, R14, 0x1, R2.reuse, P4 ;  /* 0x000000010e0e7824 */ /* 0x100fe200020e0602 */
[----:B------:R-:W-:Y:S04]  /*31120*/  STL [R1+0x660], R15 ;  /* 0x0006600f01007387 */ /* 0x000fe80000100800 */
[----:B------:R1:W-:Y:S01]  /*31130*/  STL [R1+0x65c], R16 ;  /* 0x00065c1001007387 */ /* 0x0003e20000100800 */
[----:B----4-:R-:W-:Y:S02]  /*31140*/  IMAD.X R12, R12, 0x1, R2, P3 ;  /* 0x000000010c0c7824 */ /* 0x010fe400018e0602 */
[----:B------:R-:W-:-:S02]  /*31150*/  IMAD.MOV.U32 R8, RZ, RZ, R15 ;  /* 0x000000ffff087224 */ /* 0x000fc400078e000f */
[----:B------:R-:W-:Y:S01]  /*31160*/  IMAD.MOV.U32 R9, RZ, RZ, R16 ;  /* 0x000000ffff097224 */ /* 0x000fe200078e0010 */
[----:B------:R2:W-:Y:S04]  /*31170*/  STL [R1+0x680], R13 ;  /* 0x0006800d01007387 */ /* 0x0005e80000100800 */
[----:B------:R3:W-:Y:S01]  /*31180*/  STL [R1+0x67c], R14 ;  /* 0x00067c0e01007387 */ /* 0x0007e20000100800 */
[----:B------:R-:W-:-:S03]  /*31190*/  IADD3 R0, P4, PT, R0, R3, RZ ;  /* 0x0000000300007210 */ /* 0x000fc60007f9e0ff */
[----:B------:R-:W-:Y:S04]  /*311a0*/  STL [R1+0x6a0], R11 ;  /* 0x0006a00b01007387 */ /* 0x000fe80000100800 */
[----:B------:R4:W-:Y:S01]  /*311b0*/  STL [R1+0x69c], R12 ;  /* 0x00069c0c01007387 */ /* 0x0009e20000100800 */
[----:B------:R-:W-:-:S03]  /*311c0*/  IMAD.X R10, R10, 0x1, R2, P4 ;  /* 0x000000010a0a7824 */ /* 0x000fc600020e0602 */
[----:B------:R2:W-:Y:S04]  /*311d0*/  LDGSTS.E [R5+0x2d800], desc[UR6][R8.64], P2 ;  /* 0x2d80000008057fae */ /* 0x0005e800091a1006 */
[----:B------:R-:W-:Y:S04]  /*311e0*/  STL [R1+0x6c0], R0 ;  /* 0x0006c00001007387 */ /* 0x000fe80000100800 */
[----:B-1----:R-:W4:Y:S04]  /*311f0*/  LDL.LU R16, [R1+0x6dc] ;  /* 0x0006dc0001107983 */ /* 0x002f280000300800 */
[----:B------:R1:W-:Y:S04]  /*31200*/  STL [R1+0x6bc], R10 ;  /* 0x0006bc0a01007387 */ /* 0x0003e80000100800 */
[----:B------:R-:W4:Y:S01]  /*31210*/  LDL.LU R15, [R1+0x6e0] ;  /* 0x0006e000010f7983 */ /* 0x000f220000300800 */
[----:B--2---:R-:W-:Y:S01]  /*31220*/  MOV R8, R13 ;  /* 0x0000000d00087202 */ /* 0x004fe20000000f00 */
[----:B------:R-:W-:-:S02]  /*31230*/  IMAD.MOV.U32 R9, RZ, RZ, R14 ;  /* 0x000000ffff097224 */ /* 0x000fc400078e000e */
[----:B------:R-:W2:Y:S04]  /*31240*/  LDL.LU R13, [R1+0x700] ;  /* 0x00070000010d7983 */ /* 0x000ea80000300800 */
[----:B---3--:R-:W3:Y:S04]  /*31250*/  LDL.LU R14, [R1+0x6fc] ;  /* 0x0006fc00010e7983 */ /* 0x008ee80000300800 */
[----:B------:R1:W-:Y:S01]  /*31260*/  LDGSTS.E [R5+0x2f800], desc[UR6][R8.64], P1 ;  /* 0x2f80000008057fae */ /* 0x0003e200089a1006 */
[----:B------:R-:W-:-:S04]  /*31270*/  ISETP.GT.AND P1, PT, R4, 0x63, PT ;  /* 0x000000630400780c */ /* 0x000fc80003f24270 */
[----:B-1----:R-:W-:Y:S02]  /*31280*/  SEL R8, RZ, 0x4, !P1 ;  /* 0x00000004ff087807 */ /* 0x002fe40004800000 */
[----:B------:R-:W-:Y:S02]  /*31290*/  ISETP.GT.AND P1, PT, R4, 0x67, PT ;  /* 0x000000670400780c */ /* 0x000fe40003f24270 */
[----:B------:R-:W-:-:S04]  /*312a0*/  SEL R8, R8, RZ, !P0 ;  /* 0x000000ff08087207 */ /* 0x000fc80004000000 */
[----:B------:R-:W-:Y:S02]  /*312b0*/  ISETP.NE.U32.AND P2, PT, R8, RZ, PT ;  /* 0x000000ff0800720c */ /* 0x000fe40003f45070 */
[----:B------:R-:W-:-:S04]  /*312c0*/  SEL R8, RZ, 0x4, !P1 ;  /* 0x00000004ff087807 */ /* 0x000fc80004800000 */
[----:B------:R-:W-:Y:S02]  /*312d0*/  SEL R8, R8, RZ, !P0 ;  /* 0x000000ff08087207 */ /* 0x000fe40004000000 */
[----:B------:R-:W-:Y:S02]  /*312e0*/  MOV R9, R12 ;  /* 0x0000000c00097202 */ /* 0x000fe40000000f00 */
        /* <DEDUP_REMOVED lines=20> */
[----:B------:R-:W-:Y:S02]  /*31430*/  MOV R8, R15 ;  /* 0x0000000f00087202 */ /* 0x000fe40000000f00 */
[----:B--2---:R-:W-:Y:S01]  /*31440*/  IADD3 R13, P4, PT, R13, R3, RZ ;  /* 0x000000030d0d7210 */ /* 0x004fe20007f9e0ff */
[----:B------:R-:W-:-:S04]  /*31450*/  IMAD.MOV.U32 R9, RZ, RZ, R16 ;  /* 0x000000ffff097224 */ /* 0x000fc800078e0010 */
[----:B---3--:R-:W-:Y:S01]  /*31460*/  IMAD.X R14, R14, 0x1, R2, P4 ;  /* 0x000000010e0e7824 */ /* 0x008fe200020e0602 */
[----:B------:R1:W-:Y:S02]  /*31470*/  LDGSTS.E [R5+0x35800], desc[UR6][R8.64], P2 ;  /* 0x3580000008057fae */ /* 0x0003e400091a1006 */
[----:B-1----:R-:W-:Y:S02]  /*31480*/  IMAD.MOV.U32 R8, RZ, RZ, R13 ;  /* 0x000000ffff087224 */ /* 0x002fe400078e000d */
[----:B------:R-:W-:-:S05]  /*31490*/  IMAD.MOV.U32 R9, RZ, RZ, R14 ;  /* 0x000000ffff097224 */ /* 0x000fca00078e000e */
[----:B------:R1:W-:Y:S01]  /*314a0*/  LDGSTS.E [R5+0x37800], desc[UR6][R8.64], P1 ;  /* 0x3780000008057fae */ /* 0x0003e200089a1006 */
[----:B------:R-:W-:-:S04]  /*314b0*/  ISETP.GT.AND P1, PT, R4, 0x73, PT ;  /* 0x000000730400780c */ /* 0x000fc80003f24270 */
        /* <DEDUP_REMOVED lines=8> */
[----:B------:R-:W-:Y:S04]  /*31540*/  STL [R1+0x6dc], R16 ;  /* 0x0006dc1001007387 */ /* 0x000fe80000100800 */
[----:B------:R-:W-:Y:S01]  /*31550*/  STL [R1+0x700], R13 ;  /* 0x0007000d01007387 */ /* 0x000fe20000100800 */
[----:B------:R-:W-:Y:S02]  /*31560*/  IADD3 R0, P4, PT, R0, R3, RZ ;  /* 0x0000000300007210 */ /* 0x000fe40007f9e0ff */
[----:B------:R-:W-:Y:S01]  /*31570*/  SEL R8, R8, RZ, !P0 ;  /* 0x000000ff08087207 */ /* 0x000fe20004000000 */
[----:B------:R1:W-:Y:S01]  /*31580*/  STL [R1+0x6fc], R14 ;  /* 0x0006fc0e01007387 */ /* 0x0003e20000100800 */
[----:B------:R-:W-:-:S03]  /*31590*/  IADD3.X R10, PT, PT, R10, R2, RZ, P4, !PT ;  /* 0x000000020a0a7210 */ /* 0x000fc600027fe4ff */
[----:B------:R2:W-:Y:S04]  /*315a0*/  STL [R1+0x720], R11 ;  /* 0x0007200b01007387 */ /* 0x0005e80000100800 */
[----:B------:R-:W-:Y:S01]  /*315b0*/  STL [R1+0x71c], R12 ;  /* 0x00071c0c01007387 */ /* 0x000fe20000100800 */
[----:B------:R-:W-:-:S03]  /*315c0*/  ISETP.NE.U32.AND P1, PT, R8, RZ, PT ;  /* 0x000000ff0800720c */ /* 0x000fc60003f25070 */
[----:B------:R-:W-:Y:S01]  /*315d0*/  STL [R1+0x740], R0 ;  /* 0x0007400001007387 */ /* 0x000fe20000100800 */
[----:B------:R-:W-:Y:S02]  /*315e0*/  IMAD.MOV.U32 R8, RZ, RZ, R11 ;  /* 0x000000ffff087224 */ /* 0x000fe400078e000b */
[----:B------:R-:W-:Y:S01]  /*315f0*/  IMAD.MOV.U32 R9, RZ, RZ, R12 ;  /* 0x000000ffff097224 */ /* 0x000fe200078e000c */
[----:B------:R3:W-:Y:S04]  /*31600*/  STL [R1+0x73c], R10 ;  /* 0x00073c0a01007387 */ /* 0x0007e80000100800 */
[----:B-1----:R-:W4:Y:S04]  /*31610*/  LDL.LU R14, [R1+0x75c] ;  /* 0x00075c00010e7983 */ /* 0x002f280000300800 */
[----:B------:R-:W4:Y:S04]  /*31620*/  LDL.LU R13, [R1+0x760] ;  /* 0x00076000010d7983 */ /* 0x000f280000300800 */
[----:B------:R1:W-:Y:S04]  /*31630*/  LDGSTS.E [R5+0x39800], desc[UR6][R8.64], P2 ;  /* 0x3980000008057fae */ /* 0x0003e800091a1006 */
[----:B--2---:R-:W2:Y:S01]  /*31640*/  LDL.LU R11, [R1+0x77c] ;  /* 0x00077c00010b7983 */ /* 0x004ea20000300800 */
[----:B-1----:R-:W-:-:S03]  /*31650*/  IMAD.MOV.U32 R9, RZ, RZ, R10 ;  /* 0x000000ffff097224 */ /* 0x002fc600078e000a */
[----:B---3--:R-:W3:Y:S01]  /*31660*/  LDL.LU R10, [R1+0x780] ;  /* 0x00078000010a7983 */ /* 0x008ee20000300800 */
[----:B------:R-:W-:Y:S02]  /*31670*/  IMAD.MOV.U32 R8, RZ, RZ, R0 ;  /* 0x000000ffff087224 */ /* 0x000fe400078e0000 */
[----:B------:R-:W1:Y:S01]  /*31680*/  S2R R0, SR_TID.X ;  /* 0x0000000000007919 */ /* 0x000e620000002100 */
[C---:B------:R-:W-:Y:S02]  /*31690*/  ISETP.GT.AND P2, PT, R4.reuse, 0x7b, PT ;  /* 0x0000007b0400780c */ /* 0x040fe40003f44270 */
[----:B------:R1:W-:Y:S01]  /*316a0*/  LDGSTS.E [R5+0x3b800], desc[UR6][R8.64], P1 ;  /* 0x3b80000008057fae */ /* 0x0003e200089a1006 */
[----:B------:R-:W-:Y:S02]  /*316b0*/  ISETP.GT.AND P3, PT, R4, 0x7f, PT ;  /* 0x0000007f0400780c */ /* 0x000fe40003f64270 */
[----:B-1----:R-:W-:Y:S02]  /*316c0*/  LOP3.LUT R8, R0, 0x7f, RZ, 0xc0, !PT ;  /* 0x0000007f00087812 */ /* 0x002fe400078ec0ff */
[----:B------:R-:W2:Y:S04]  /*316d0*/  LDL.LU R0, [R1+0x880] ;  /* 0x0008800001007983 */ /* 0x000ea80000300800 */
[----:B------:R-:W2:Y:S01]  /*316e0*/  LDL.LU R12, [R1+0x87c] ;  /* 0x00087c00010c7983 */ /* 0x000ea20000300800 */
[----:B------:R-:W-:-:S02]  /*316f0*/  ISETP.GE.AND P1, PT, R8, R4, PT ;  /* 0x000000040800720c */ /* 0x000fc40003f26270 */
[----:B------:R-:W-:Y:S01]  /*31700*/  SEL R4, RZ, 0x4, !P2 ;  /* 0x00000004ff047807 */ /* 0x000fe20005000000 */
[----:B------:R-:W2:Y:S04]  /*31710*/  LDL R28, [R1+0x88c] ;  /* 0x00088c00011c7983 */ /* 0x000ea80000100800 */
[----:B------:R-:W2:Y:S01]  /*31720*/  LDL R22, [R1+0x370] ;  /* 0x0003700001167983 */ /* 0x000ea20000100800 */
[----:B------:R-:W-:-:S04]  /*31730*/  SEL R4, R4, RZ, !P0 ;  /* 0x000000ff04047207 */ /* 0x000fc80004000000 */
[----:B------:R-:W-:Y:S02]  /*31740*/  ISETP.NE.U32.AND P2, PT, R4, RZ, PT ;  /* 0x000000ff0400720c */ /* 0x000fe40003f45070 */
[----:B------:R-:W-:-:S04]  /*31750*/  SEL R4, RZ, 0x4, !P3 ;  /* 0x00000004ff047807 */ /* 0x000fc80005800000 */
[----:B------:R-:W-:-:S04]  /*31760*/  SEL R4, R4, RZ, !P0 ;  /* 0x000000ff04047207 */ /* 0x000fc80004000000 */
[----:B------:R-:W-:Y:S01]  /*31770*/  ISETP.NE.U32.AND P3, PT, R4, RZ, PT ;  /* 0x000000ff0400720c */ /* 0x000fe20003f65070 */
[----:B------:R1:W-:Y:S01]  /*31780*/  STL [R1+0x8c4], R3 ;  /* 0x0008c40301007387 */ /* 0x0003e20000100800 */
[----:B----4-:R-:W-:-:S04]  /*31790*/  IADD3 R13, P4, PT, R13, R3, RZ ;  /* 0x000000030d0d7210 */ /* 0x010fc80007f9e0ff */
[----:B------:R-:W-:Y:S01]  /*317a0*/  IADD3.X R14, PT, PT, R14, R2, RZ, P4, !PT ;  /* 0x000000020e0e7210 */ /* 0x000fe200027fe4ff */
[----:B------:R-:W-:-:S04]  /*317b0*/  IMAD.MOV.U32 R8, RZ, RZ, R13 ;  /* 0x000000ffff087224 */ /* 0x000fc800078e000d */
[----:B------:R-:W-:Y:S01]  /*317c0*/  IMAD.MOV.U32 R9, RZ, RZ, R14 ;  /* 0x000000ffff097224 */ /* 0x000fe200078e000e */
[----:B---3--:R-:W-:Y:S01]  /*317d0*/  IADD3 R10, P5, PT, R10, R3, RZ ;  /* 0x000000030a0a7210 */ /* 0x008fe20007fbe0ff */
[----:B------:R3:W-:Y:S04]  /*317e0*/  STL [R1+0x760], R13 ;  /* 0x0007600d01007387 */ /* 0x0007e80000100800 */
[----:B------:R4:W-:Y:S01]  /*317f0*/  LDGSTS.E [R5+0x3d800], desc[UR6][R8.64], P2 ;  /* 0x3d80000008057fae */ /* 0x0009e200091a1006 */
[----:B--2---:R-:W-:-:S03]  /*31800*/  IMAD.X R11, R11, 0x1, R2, P5 ;  /* 0x000000010b0b7824 */ /* 0x004fc600028e0602 */
[----:B------:R-:W-:Y:S04]  /*31810*/  STL [R1+0x780], R10 ;  /* 0x0007800a01007387 */ /* 0x000fe80000100800 */
[----:B------:R-:W-:Y:S04]  /*31820*/  STL [R1+0x75c], R14 ;  /* 0x00075c0e01007387 */ /* 0x000fe80000100800 */
[----:B------:R-:W-:Y:S04]  /*31830*/  STL [R1+0x8c8], R2 ;  /* 0x0008c80201007387 */ /* 0x000fe80000100800 */
[----:B------:R2:W-:Y:S04]  /*31840*/  STL [R1+0x77c], R11 ;  /* 0x00077c0b01007387 */ /* 0x0005e80000100800 */
[----:B-1----:R-:W2:Y:S01]  /*31850*/  LDL.LU R3, [R1+0x878] ;  /* 0x0008780001037983 */ /* 0x002ea20000300800 */
[----:B----4-:R-:W-:-:S03]  /*31860*/  IMAD.MOV.U32 R8, RZ, RZ, R10 ;  /* 0x000000ffff087224 */ /* 0x010fc600078e000a */
[----:B---3--:R-:W3:Y:S01]  /*31870*/  LDL.LU R13, [R1+0x874] ;  /* 0x00087400010d7983 */ /* 0x008ee20000300800 */
[----:B------:R-:W-:-:S05]  /*31880*/  MOV R9, R11 ;  /* 0x0000000b00097202 */ /* 0x000fca0000000f00 */
[----:B------:R1:W-:Y:S01]  /*31890*/  LDGSTS.E [R5+0x3f800], desc[UR6][R8.64], P3 ;  /* 0x3f80000008057fae */ /* 0x0003e200099a1006 */
[----:B--2---:R-:W-:Y:S01]  /*318a0*/  IMAD.MOV.U32 R11, RZ, RZ, R29 ;  /* 0x000000ffff0b7224 */ /* 0x004fe200078e001d */
[----:B------:R-:W-:Y:S02]  /*318b0*/  SEL R4, RZ, 0x4, P1 ;  /* 0x00000004ff047807 */ /* 0x000fe40000800000 */
[----:B------:R-:W0:Y:S04]  /*318c0*/  LDGDEPBAR ;  /* 0x00000000000079af */ /* 0x000e280000000000 */
[----:B------:R-:W2:Y:S04]  /*318d0*/  LDL.LU R8, [R1+0x230] ;  /* 0x0002300001087983 */ /* 0x000ea80000300800 */
[----:B------:R-:W2:Y:S04]  /*318e0*/  LDL.LU R9, [R1+0x234] ;  /* 0x0002340001097983 */ /* 0x000ea80000300800 */
[----:B------:R-:W2:Y:S04]  /*318f0*/  LDL.LU R10, [R1+0x238] ;  /* 0x00023800010a7983 */ /* 0x000ea80000300800 */
[----:B------:R-:W4:Y:S01]  /*31900*/  LDL.LU R29, [R1+0x8d4] ;  /* 0x0008d400011d7983 */ /* 0x000f220000300800 */
[----:B------:R-:W-:-:S04]  /*31910*/  SEL R4, R4, RZ, !P0 ;  /* 0x000000ff04047207 */ /* 0x000fc80004000000 */
[----:B------:R-:W-:Y:S02]  /*31920*/  ISETP.NE.U32.AND P0, PT, R4, RZ, PT ;  /* 0x000000ff0400720c */ /* 0x000fe40003f05070 */
[-C--:B------:R-:W-:Y:S02]  /*31930*/  IADD3 R0, P1, PT, R0, R22.reuse, RZ ;  /* 0x0000001600007210 */ /* 0x080fe40007f3e0ff */
[----:B------:R-:W-:Y:S01]  /*31940*/  IADD3 R12, P2, PT, R12, R22, RZ ;  /* 0x000000160c0c7210 */ /* 0x000fe20007f5e0ff */
[----:B--2---:R-:W-:Y:S01]  /*31950*/  HMMA.1688.F32.TF32 R16, R24, R18, R8 ;  /* 0x000000121810723c */ /* 0x004fe20000081008 */
[----:B------:R-:W2:Y:S04]  /*31960*/  LDL.LU R11, [R1+0x868] ;  /* 0x00086800010b7983 */ /* 0x000ea80000300800 */
[----:B------:R-:W2:Y:S04]  /*31970*/  LDL.LU R2, [R1+0x870] ;  /* 0x0008700001027983 */ /* 0x000ea80000300800 */
[----:B------:R-:W2:Y:S04]  /*31980*/  LDL.LU R14, [R1+0x864] ;  /* 0x00086400010e7983 */ /* 0x000ea80000300800 */
[----:B------:R-:W2:Y:S01]  /*31990*/  LDL.LU R10, [R1+0x86c] ;  /* 0x00086c00010a7983 */ /* 0x000ea20000300800 */
[--C-:B----4-:R-:W-:Y:S01]  /*319a0*/  IMAD.X R3, R3, 0x1, R29.reuse, P1 ;  /* 0x0000000103037824 */ /* 0x110fe200008e061d */
[----:B-1----:R-:W-:Y:S01]  /*319b0*/  LEA R5, R20, UR4, 0x10 ;  /* 0x0000000414057c11 */ /* 0x002fe2000f8e80ff */
[----:B---3--:R-:W-:-:S02]  /*319c0*/  IMAD.X R13, R13, 0x1, R29, P2 ;  /* 0x000000010d0d7824 */ /* 0x008fc400010e061d */
[----:B------:R-:W-:Y:S01]  /*319d0*/  IMAD.MOV.U32 R8, RZ, RZ, R0 ;  /* 0x000000ffff087224 */ /* 0x000fe200078e0000 */
[----:B------:R-:W-:Y:S02]  /*319e0*/  IADD3 R4, PT, PT, R28, 0x100000, R5 ;  /* 0x001000001c047810 */ /* 0x000fe40007ffe005 */
[----:B------:R-:W-:-:S05]  /*319f0*/  MOV R9, R3 ;  /* 0x0000000300097202 */ /* 0x000fca0000000f00 */
[----:B------:R1:W-:Y:S04]  /*31a00*/  LDGSTS.E [R4+-0x80000], desc[UR6][R8.64], P0 ;  /* 0x8000000008047fae */ /* 0x0003e800081a1006 */
[----:B------:R-:W-:Y:S04]  /*31a10*/  STL [R1+0x8d0], R18 ;  /* 0x0008d01201007387 */ /* 0x000fe80000100800 */
[----:B------:R-:W-:Y:S04]  /*31a20*/  STL [R1+0x8cc], R19 ;  /* 0x0008cc1301007387 */ /* 0x000fe80000100800 */
[----:B------:R3:W-:Y:S04]  /*31a30*/  STL [R1+0x880], R0 ;  /* 0x0008800001007387 */ /* 0x0007e80000100800 */
[----:B------:R-:W-:Y:S04]  /*31a40*/  STL [R1+0x87c], R12 ;  /* 0x00087c0c01007387 */ /* 0x000fe80000100800 */
[----:B------:R4:W-:Y:S04]  /*31a50*/  STL [R1+0x878], R3 ;  /* 0x0008780301007387 */ /* 0x0009e80000100800 */
[----:B------:R1:W-:Y:S04]  /*31a60*/  STL [R1+0x874], R13 ;  /* 0x0008740d01007387 */ /* 0x0003e80000100800 */
[----:B---3--:R-:W3:Y:S04]  /*31a70*/  LDL.LU R0, [R1+0x860] ;  /* 0x0008600001007983 */ /* 0x008ee80000300800 */
[----:B----4-:R-:W4:Y:S01]  /*31a80*/  LDL.LU R3, [R1+0x85c] ;  /* 0x00085c0001037983 */ /* 0x010f220000300800 */
[----:B-1----:R-:W-:-:S02]  /*31a90*/  IMAD.MOV.U32 R8, RZ, RZ, R12 ;  /* 0x000000ffff087224 */ /* 0x002fc400078e000c */
[----:B------:R-:W-:Y:S01]  /*31aa0*/  IMAD.MOV.U32 R9, RZ, RZ, R13 ;  /* 0x000000ffff097224 */ /* 0x000fe200078e000d */
[----:B------:R-:W4:Y:S04]  /*31ab0*/  LDL.LU R12, [R1+0x858] ;  /* 0x00085800010c7983 */ /* 0x000f280000300800 */
[----:B------:R-:W4:Y:S04]  /*31ac0*/  LDL.LU R13, [R1+0x854] ;  /* 0x00085400010d7983 */ /* 0x000f280000300800 */
[----:B------:R1:W-:Y:S01]  /*31ad0*/  LDGSTS.E [R4+-0x7f000], desc[UR6][R8.64], P0 ;  /* 0x8100000008047fae */ /* 0x0003e200081a1006 */
[----:B--2---:R-:W-:-:S02]  /*31ae0*/  IADD3 R2, P1, PT, R2, R22, RZ ;  /* 0x0000001602027210 */ /* 0x004fc40007f3e0ff */
[----:B------:R-:W-:-:S03]  /*31af0*/  IADD3 R10, P2, PT, R10, R22, RZ ;  /* 0x000000160a0a7210 */ /* 0x000fc60007f5e0ff */
[--C-:B------:R-:W-:Y:S01]  /*31b00*/  IMAD.X R11, R11, 0x1, R29.reuse, P1 ;  /* 0x000000010b0b7824 */ /* 0x100fe200008e061d */
[----:B------:R-:W-:Y:S01]  /*31b10*/  STL [R1+0x870], R2 ;  /* 0x0008700201007387 */ /* 0x000fe20000100800 */
[----:B------:R-:W-:Y:S01]  /*31b20*/  IMAD.X R14, R14, 0x1, R29, P2 ;  /* 0x000000010e0e7824 */ /* 0x000fe200010e061d */
[----:B-1----:R-:W-:Y:S01]  /*31b30*/  MOV R8, R2 ;  /* 0x0000000200087202 */ /* 0x002fe20000000f00 */
[----:B------:R-:W-:Y:S01]  /*31b40*/  IMAD.MOV.U32 R9, RZ, RZ, R11 ;  /* 0x000000ffff097224 */ /* 0x000fe200078e000b */
[----:B------:R1:W-:Y:S04]  /*31b50*/  STL [R1+0x868], R11 ;  /* 0x0008680b01007387 */ /* 0x0003e80000100800 */
[----:B------:R-:W-:Y:S04]  /*31b60*/  STL [R1+0x86c], R10 ;  /* 0x00086c0a01007387 */ /* 0x000fe80000100800 */
[----:B------:R2:W-:Y:S04]  /*31b70*/  LDGSTS.E [R4+-0x7e000], desc[UR6][R8.64], P0 ;  /* 0x8200000008047fae */ /* 0x0005e800081a1006 */
[----:B-1----:R-:W4:Y:S04]  /*31b80*/  LDL.LU R11, [R1+0x850] ;  /* 0x00085000010b7983 */ /* 0x002f280000300800 */
[----:B------:R1:W-:Y:S04]  /*31b90*/  STL [R1+0x864], R14 ;  /* 0x0008640e01007387 */ /* 0x0003e80000100800 */
[----:B------:R-:W4:Y:S01]  /*31ba0*/  LDL.LU R2, [R1+0x84c] ;  /* 0x00084c0001027983 */ /* 0x000f220000300800 */
[----:B--2---:R-:W-:-:S02]  /*31bb0*/  IMAD.MOV.U32 R9, RZ, RZ, R14 ;  /* 0x000000ffff097224 */ /* 0x004fc400078e000e */
[----:B------:R-:W-:Y:S01]  /*31bc0*/  IMAD.MOV.U32 R8, RZ, RZ, R10 ;  /* 0x000000ffff087224 */ /* 0x000fe200078e000a */
[----:B-1----:R-:W2:Y:S04]  /*31bd0*/  LDL.LU R14, [R1+0x848] ;  /* 0x00084800010e7983 */ /* 0x002ea80000300800 */
[----:B------:R-:W2:Y:S01]  /*31be0*/  LDL.LU R10, [R1+0x844] ;  /* 0x00084400010a7983 */ /* 0x000ea20000300800 */
[-C--:B---3--:R-:W-:Y:S02]  /*31bf0*/  IADD3 R0, P1, PT, R0, R22.reuse, RZ ;  /* 0x0000001600007210 */ /* 0x088fe40007f3e0ff */
[----:B----4-:R-:W-:Y:S01]  /*31c00*/  IADD3 R3, P2, PT, R3, R22, RZ ;  /* 0x0000001603037210 */ /* 0x010fe20007f5e0ff */
[----:B------:R1:W-:Y:S02]  /*31c10*/  LDGSTS.E [R4+-0x7d000], desc[UR6][R8.64], P0 ;  /* 0x8300000008047fae */ /* 0x0003e400081a1006 */
[----:B------:R-:W-:-:S02]  /*31c20*/  IMAD.X R12, R12, 0x1, R29, P1 ;  /* 0x000000010c0c7824 */ /* 0x000fc400008e061d */
[----:B------:R-:W-:Y:S01]  /*31c30*/  STL [R1+0x860], R0 ;  /* 0x0008600001007387 */ /* 0x000fe20000100800 */
[----:B------:R-:W-:-:S03]  /*31c40*/  IADD3.X R13, PT, PT, R13, R29, RZ, P2, !PT ;  /* 0x0000001d0d0d7210 */ /* 0x000fc600017fe4ff */
[----:B------:R3:W-:Y:S04]  /*31c50*/  STL [R1+0x858], R12 ;  /* 0x0008580c01007387 */ /* 0x0007e80000100800 */
[----:B------:R-:W-:Y:S01]  /*31c60*/  STL [R1+0x85c], R3 ;  /* 0x00085c0301007387 */ /* 0x000fe20000100800 */
[----:B-1----:R-:W-:Y:S02]  /*31c70*/  IMAD.MOV.U32 R8, RZ, RZ, R0 ;  /* 0x000000ffff087224 */ /* 0x002fe400078e0000 */
[----:B------:R-:W-:-:S05]  /*31c80*/  IMAD.MOV.U32 R9, RZ, RZ, R12 ;  /* 0x000000ffff097224 */ /* 0x000fca00078e000c */
[----:B------:R1:W-:Y:S04]  /*31c90*/  LDGSTS.E [R4+-0x7c000], desc[UR6][R8.64], P0 ;  /* 0x8400000008047fae */ /* 0x0003e800081a1006 */
[----:B---3--:R-:W3:Y:S04]  /*31ca0*/  LDL.LU R12, [R1+0x840] ;  /* 0x00084000010c7983 */ /* 0x008ee80000300800 */
[----:B------:R4:W-:Y:S04]  /*31cb0*/  STL [R1+0x854], R13 ;  /* 0x0008540d01007387 */ /* 0x0009e80000100800 */
[----:B------:R-:W3:Y:S01]  /*31cc0*/  LDL.LU R0, [R1+0x83c] ;  /* 0x00083c0001007983 */ /* 0x000ee20000300800 */
[----:B-1----:R-:W-:-:S02]  /*31cd0*/  IMAD.MOV.U32 R8, RZ, RZ, R3 ;  /* 0x000000ffff087224 */ /* 0x002fc400078e0003 */
[----:B------:R-:W-:Y:S02]  /*31ce0*/  IMAD.MOV.U32 R9, RZ, RZ, R13 ;  /* 0x000000ffff097224 */ /* 0x000fe400078e000d */
[----:B----4-:R-:W4:Y:S04]  /*31cf0*/  LDL.LU R13, [R1+0x838] ;  /* 0x00083800010d7983 */ /* 0x010f280000300800 */
[----:B------:R-:W4:Y:S04]  /*31d00*/  LDL.LU R3, [R1+0x834] ;  /* 0x0008340001037983 */ /* 0x000f280000300800 */
[----:B------:R1:W-:Y:S01]  /*31d10*/  LDGSTS.E [R4+-0x7b000], desc[UR6][R8.64], P0 ;  /* 0x8500000008047fae */ /* 0x0003e200081a1006 */
[----:B------:R-:W-:-:S02]  /*31d20*/  IADD3 R11, P1, PT, R11, R22, RZ ;  /* 0x000000160b0b7210 */ /* 0x000fc40007f3e0ff */
[----:B------:R-:W-:-:S03]  /*31d30*/  IADD3 R2, P2, PT, R2, R22, RZ ;  /* 0x0000001602027210 */ /* 0x000fc60007f5e0ff */
[----:B-1----:R-:W-:Y:S01]  /*31d40*/  IMAD.MOV.U32 R8, RZ, RZ, R11 ;  /* 0x000000ffff087224 */ /* 0x002fe200078e000b */
[----:B--2---:R-:W-:Y:S01]  /*31d50*/  IADD3.X R14, PT, PT, R14, R29, RZ, P1, !PT ;  /* 0x0000001d0e0e7210 */ /* 0x004fe20000ffe4ff */
[----:B------:R-:W-:Y:S01]  /*31d60*/  IMAD.X R10, R10, 0x1, R29, P2 ;  /* 0x000000010a0a7824 */ /* 0x000fe200010e061d */
[----:B------:R1:W-:Y:S03]  /*31d70*/  STL [R1+0x850], R11 ;  /* 0x0008500b01007387 */ /* 0x0003e60000100800 */
[----:B------:R-:W-:Y:S01]  /*31d80*/  IMAD.MOV.U32 R9, RZ, RZ, R14 ;  /* 0x000000ffff097224 */ /* 0x000fe200078e000e */
[----:B------:R-:W-:Y:S04]  /*31d90*/  STL [R1+0x848], R14 ;  /* 0x0008480e01007387 */ /* 0x000fe80000100800 */
[----:B------:R2:W-:Y:S04]  /*31da0*/  STL [R1+0x84c], R2 ;  /* 0x00084c0201007387 */ /* 0x0005e80000100800 */
[----:B------:R2:W-:Y:S04]  /*31db0*/  STL [R1+0x844], R10 ;  /* 0x0008440a01007387 */ /* 0x0005e80000100800 */
[----:B------:R2:W-:Y:S04]  /*31dc0*/  LDGSTS.E [R4+-0x7a000], desc[UR6][R8.64], P0 ;  /* 0x8600000008047fae */ /* 0x0005e800081a1006 */
[----:B-1----:R-:W4:Y:S01]  /*31dd0*/  LDL.LU R11, [R1+0x828] ;  /* 0x00082800010b7983 */ /* 0x002f220000300800 */
[----:B--2---:R-:W-:-:S03]  /*31de0*/  IMAD.MOV.U32 R8, RZ, RZ, R2 ;  /* 0x000000ffff087224 */ /* 0x004fc600078e0002 */
[----:B------:R-:W2:Y:S01]  /*31df0*/  LDL.LU R2, [R1+0x830] ;  /* 0x0008300001027983 */ /* 0x000ea20000300800 */
[----:B------:R-:W-:-:S03]  /*31e00*/  MOV R9, R10 ;  /* 0x0000000a00097202 */ /* 0x000fc60000000f00 */
[----:B------:R-:W2:Y:S04]  /*31e10*/  LDL.LU R18, [R1+0x824] ;  /* 0x0008240001127983 */ /* 0x000ea80000300800 */
[----:B------:R-:W2:Y:S01]  /*31e20*/  LDL.LU R10, [R1+0x82c] ;  /* 0x00082c00010a7983 */ /* 0x000ea20000300800 */
[-C--:B---3--:R-:W-:Y:S02]  /*31e30*/  IADD3 R12, P1, PT, R12, R22.reuse, RZ ;  /* 0x000000160c0c7210 */ /* 0x088fe40007f3e0ff */
[----:B------:R-:W-:Y:S01]  /*31e40*/  IADD3 R0, P2, PT, R0, R22, RZ ;  /* 0x0000001600007210 */ /* 0x000fe20007f5e0ff */
[----:B------:R1:W-:Y:S02]  /*31e50*/  LDGSTS.E [R4+-0x79000], desc[UR6][R8.64], P0 ;  /* 0x8700000008047fae */ /* 0x0003e400081a1006 */
[----:B----4-:R-:W-:-:S02]  /*31e60*/  IMAD.X R13, R13, 0x1, R29, P1 ;  /* 0x000000010d0d7824 */ /* 0x010fc400008e061d */
[----:B------:R-:W-:Y:S01]  /*31e70*/  IMAD.X R3, R3, 0x1, R29, P2 ;  /* 0x0000000103037824 */ /* 0x000fe200010e061d */
[----:B------:R-:W-:Y:S04]  /*31e80*/  STL [R1+0x840], R12 ;  /* 0x0008400c01007387 */ /* 0x000fe80000100800 */
[----:B------:R-:W-:Y:S01]  /*31e90*/  STL [R1+0x838], R13 ;  /* 0x0008380d01007387 */ /* 0x000fe20000100800 */
[----:B-1----:R-:W-:Y:S02]  /*31ea0*/  IMAD.MOV.U32 R8, RZ, RZ, R12 ;  /* 0x000000ffff087224 */ /* 0x002fe400078e000c */
[----:B------:R-:W-:Y:S01]  /*31eb0*/  IMAD.MOV.U32 R9, RZ, RZ, R13 ;  /* 0x000000ffff097224 */ /* 0x000fe200078e000d */
[----:B------:R1:W-:Y:S04]  /*31ec0*/  STL [R1+0x83c], R0 ;  /* 0x00083c0001007387 */ /* 0x0003e80000100800 */
[----:B------:R3:W-:Y:S04]  /*31ed0*/  STL [R1+0x834], R3 ;  /* 0x0008340301007387 */ /* 0x0007e80000100800 */
[----:B------:R-:W4:Y:S04]  /*31ee0*/  LDL.LU R19, [R1+0x820] ;  /* 0x0008200001137983 */ /* 0x000f280000300800 */
[----:B------:R1:W-:Y:S02]  /*31ef0*/  LDGSTS.E [R4+-0x78000], desc[UR6][R8.64], P0 ;  /* 0x8800000008047fae */ /* 0x0003e400081a1006 */
[----:B-1----:R-:W-:-:S02]  /*31f00*/  MOV R8, R0 ;  /* 0x0000000000087202 */ /* 0x002fc40000000f00 */
[----:B------:R-:W4:Y:S04]  /*31f10*/  LDL.LU R0, [R1+0x81c] ;  /* 0x00081c0001007983 */ /* 0x000f280000300800 */
[----:B------:R-:W4:Y:S04]  /*31f20*/  LDL.LU R12, [R1+0x2e0] ;  /* 0x0002e000010c7983 */ /* 0x000f280000300800 */
[----:B------:R-:W4:Y:S04]  /*31f30*/  LDL.LU R13, [R1+0x2e4] ;  /* 0x0002e400010d7983 */ /* 0x000f280000300800 */
[----:B------:R-:W4:Y:S04]  /*31f40*/  LDL.LU R14, [R1+0x2e8] ;  /* 0x0002e800010e7983 */ /* 0x000f280000300800 */
[----:B------:R-:W4:Y:S01]  /*31f50*/  LDL.LU R15, [R1+0x2ec] ;  /* 0x0002ec00010f7983 */ /* 0x000f220000300800 */
[----:B------:R-:W-:-:S03]  /*31f60*/  IMAD.MOV.U32 R9, RZ, RZ, R3 ;  /* 0x000000ffff097224 */ /* 0x000fc600078e0003 */
[----:B------:R-:W4:Y:S04]  /*31f70*/  LDL.LU R21, [R1+0x818] ;  /* 0x0008180001157983 */ /* 0x000f280000300800 */
[----:B---3--:R-:W3:Y:S04]  /*31f80*/  LDL.LU R3, [R1+0x814] ;  /* 0x0008140001037983 */ /* 0x008ee80000300800 */
[----:B------:R1:W-:Y:S01]  /*31f90*/  LDGSTS.E [R4+-0x77000], desc[UR6][R8.64], P0 ;  /* 0x8900000008047fae */ /* 0x0003e200081a1006 */
[-C--:B--2---:R-:W-:Y:S02]  /*31fa0*/  IADD3 R2, P1, PT, R2, R22.reuse, RZ ;  /* 0x0000001602027210 */ /* 0x084fe40007f3e0ff */
[----:B------:R-:W-:-:S03]  /*31fb0*/  IADD3 R10, P2, PT, R10, R22, RZ ;  /* 0x000000160a0a7210 */ /* 0x000fc60007f5e0ff */
[--C-:B------:R-:W-:Y:S01]  /*31fc0*/  IMAD.X R11, R11, 0x1, R29.reuse, P1 ;  /* 0x000000010b0b7824 */ /* 0x100fe200008e061d */
[----:B------:R-:W-:Y:S01]  /*31fd0*/  STL [R1+0x830], R2 ;  /* 0x0008300201007387 */ /* 0x000fe20000100800 */
[----:B-1----:R-:W-:Y:S02]  /*31fe0*/  IMAD.MOV.U32 R8, RZ, RZ, R2 ;  /* 0x000000ffff087224 */ /* 0x002fe400078e0002 */
[----:B------:R-:W-:Y:S01]  /*31ff0*/  IMAD.X R18, R18, 0x1, R29, P2 ;  /* 0x0000000112127824 */ /* 0x000fe200010e061d */
[----:B------:R1:W-:Y:S01]  /*32000*/  STL [R1+0x828], R11 ;  /* 0x0008280b01007387 */ /* 0x0003e20000100800 */
[----:B------:R-:W-:-:S03]  /*32010*/  MOV R9, R11 ;  /* 0x0000000b00097202 */ /* 0x000fc60000000f00 */
[----:B------:R-:W-:Y:S04]  /*32020*/  STL [R1+0x82c], R10 ;  /* 0x00082c0a01007387 */ /* 0x000fe80000100800 */
[----:B------:R2:W-:Y:S04]  /*32030*/  LDGSTS.E [R4+-0x76000], desc[UR6][R8.64], P0 ;  /* 0x8a00000008047fae */ /* 0x0005e800081a1006 */
[----:B-1----:R-:W3:Y:S04]  /*32040*/  LDL.LU R11, [R1+0x810] ;  /* 0x00081000010b7983 */ /* 0x002ee80000300800 */
[----:B------:R1:W-:Y:S04]  /*32050*/  STL [R1+0x824], R18 ;  /* 0x0008241201007387 */ /* 0x0003e80000100800 */
[----:B------:R-:W3:Y:S01]  /*32060*/  LDL.LU R2, [R1+0x808] ;  /* 0x0008080001027983 */ /* 0x000ee20000300800 */
[----:B--2---:R-:W-:-:S03]  /*32070*/  IMAD.MOV.U32 R9, RZ, RZ, R18 ;  /* 0x000000ffff097224 */ /* 0x004fc600078e0012 */
[----:B-1----:R-:W2:Y:S01]  /*32080*/  LDL.LU R18, [R1+0x80c] ;  /* 0x00080c0001127983 */ /* 0x002ea20000300800 */
[----:B------:R-:W-:-:S03]  /*32090*/  IMAD.MOV.U32 R8, RZ, RZ, R10 ;  /* 0x000000ffff087224 */ /* 0x000fc600078e000a */
[----:B------:R-:W2:Y:S01]  /*320a0*/  LDL.LU R10, [R1+0x804] ;  /* 0x00080400010a7983 */ /* 0x000ea20000300800 */
[-C--:B----4-:R-:W-:Y:S02]  /*320b0*/  IADD3 R19, P1, PT, R19, R22.reuse, RZ ;  /* 0x0000001613137210 */ /* 0x090fe40007f3e0ff */
[----:B------:R-:W-:Y:S01]  /*320c0*/  IADD3 R0, P2, PT, R0, R22, RZ ;  /* 0x0000001600007210 */ /* 0x000fe20007f5e0ff */
[----:B------:R1:W-:Y:S04]  /*320d0*/  LDGSTS.E [R4+-0x75000], desc[UR6][R8.64], P0 ;  /* 0x8b00000008047fae */ /* 0x0003e800081a1006 */
[----:B------:R-:W-:Y:S01]  /*320e0*/  STL [R1+0x820], R19 ;  /* 0x0008201301007387 */ /* 0x000fe20000100800 */
[--C-:B------:R-:W-:Y:S02]  /*320f0*/  IMAD.X R21, R21, 0x1, R29.reuse, P1 ;  /* 0x0000000115157824 */ /* 0x100fe400008e061d */
[----:B---3--:R-:W-:-:S03]  /*32100*/  IMAD.X R3, R3, 0x1, R29, P2 ;  /* 0x0000000103037824 */ /* 0x008fc600010e061d */
[----:B------:R3:W-:Y:S04]  /*32110*/  STL [R1+0x818], R21 ;  /* 0x0008181501007387 */ /* 0x0007e80000100800 */
[----:B------:R-:W-:Y:S01]  /*32120*/  STL [R1+0x81c], R0 ;  /* 0x00081c0001007387 */ /* 0x000fe20000100800 */
[----:B-1----:R-:W-:Y:S01]  /*32130*/  MOV R8, R19 ;  /* 0x0000001300087202 */ /* 0x002fe20000000f00 */
[----:B------:R-:W-:Y:S02]  /*32140*/  IMAD.MOV.U32 R9, RZ, RZ, R21 ;  /* 0x000000ffff097224 */ /* 0x000fe400078e0015 */
[----:B------:R1:W-:Y:S04]  /*32150*/  STL [R1+0x814], R3 ;  /* 0x0008140301007387 */ /* 0x0003e80000100800 */
[----:B------:R-:W4:Y:S04]  /*32160*/  LDL.LU R23, [R1+0x7f8] ;  /* 0x0007f80001177983 */ /* 0x000f280000300800 */
[----:B------:R1:W-:Y:S04]  /*32170*/  LDGSTS.E [R4+-0x74000], desc[UR6][R8.64], P0 ;  /* 0x8c00000008047fae */ /* 0x0003e800081a1006 */
[----:B---3--:R-:W3:Y:S01]  /*32180*/  LDL.LU R21, [R1+0x800] ;  /* 0x0008000001157983 */ /* 0x008ee20000300800 */
[----:B-1----:R-:W-:-:S02]  /*32190*/  IMAD.MOV.U32 R8, RZ, RZ, R0 ;  /* 0x000000ffff087224 */ /* 0x002fc400078e0000 */
[----:B------:R-:W-:Y:S02]  /*321a0*/  IMAD.MOV.U32 R9, RZ, RZ, R3 ;  /* 0x000000ffff097224 */ /* 0x000fe400078e0003 */
[----:B------:R-:W4:Y:S04]  /*321b0*/  LDL.LU R3, [R1+0x7fc] ;  /* 0x0007fc0001037983 */ /* 0x000f280000300800 */
[----:B------:R1:W-:Y:S04]  /*321c0*/  LDGSTS.E [R4+-0x73000], desc[UR6][R8.64], P0 ;  /* 0x8d00000008047fae */ /* 0x0003e800081a1006 */
[----:B------:R-:W4:Y:S01]  /*321d0*/  LDL.LU R0, [R1+0x7f0] ;  /* 0x0007f00001007983 */ /* 0x000f220000300800 */
[----:B------:R-:W-:-:S02]  /*321e0*/  IADD3 R11, P1, PT, R11, R22, RZ ;  /* 0x000000160b0b7210 */ /* 0x000fc40007f3e0ff */
[----:B------:R-:W-:-:S03]  /*321f0*/  IADD3 R2, P2, PT, R2, R22, RZ ;  /* 0x0000001602027210 */ /* 0x000fc60007f5e0ff */
[----:B-1----:R-:W-:Y:S01]  /*32200*/  IMAD.MOV.U32 R8, RZ, RZ, R11 ;  /* 0x000000ffff087224 */ /* 0x002fe200078e000b */
[----:B------:R-:W-:Y:S01]  /*32210*/  STL [R1+0x810], R11 ;  /* 0x0008100b01007387 */ /* 0x000fe20000100800 */
[----:B--2---:R-:W-:Y:S01]  /*32220*/  IMAD.X R18, R18, 0x1, R29, P1 ;  /* 0x0000000112127824 */ /* 0x004fe200008e061d */
[----:B------:R-:W-:-:S03]  /*32230*/  IADD3.X R10, PT, PT, R10, R29, RZ, P2, !PT ;  /* 0x0000001d0a0a7210 */ /* 0x000fc600017fe4ff */
[----:B------:R-:W-:Y:S01]  /*32240*/  IMAD.MOV.U32 R9, RZ, RZ, R18 ;  /* 0x000000ffff097224 */ /* 0x000fe200078e0012 */
[----:B------:R1:W-:Y:S04]  /*32250*/  STL [R1+0x80c], R18 ;  /* 0x00080c1201007387 */ /* 0x0003e80000100800 */
[----:B------:R-:W-:Y:S04]  /*32260*/  STL [R1+0x808], R2 ;  /* 0x0008080201007387 */ /* 0x000fe80000100800 */
[----:B------:R2:W-:Y:S04]  /*32270*/  LDGSTS.E [R4+-0x72000], desc[UR6][R8.64], P0 ;  /* 0x8e00000008047fae */ /* 0x0005e800081a1006 */
[----:B-1----:R-:W4:Y:S04]  /*32280*/  LDL.LU R18, [R1+0x7f4] ;  /* 0x0007f40001127983 */ /* 0x002f280000300800 */
[----:B------:R1:W-:Y:S01]  /*32290*/  STL [R1+0x804], R10 ;  /* 0x0008040a01007387 */ /* 0x0003e20000100800 */
[----:B--2---:R-:W-:-:S03]  /*322a0*/  IMAD.MOV.U32 R9, RZ, RZ, R10 ;  /* 0x000000ffff097224 */ /* 0x004fc600078e000a */
[----:B-1----:R-:W2:Y:S04]  /*322b0*/  LDL.LU R10, [R1+0x7ec] ;  /* 0x0007ec00010a7983 */ /* 0x002ea80000300800 */
[----:B------:R-:W2:Y:S01]  /*322c0*/  LDL.LU R11, [R1+0x7e8] ;  /* 0x0007e800010b7983 */ /* 0x000ea20000300800 */
[----:B------:R-:W-:Y:S01]  /*322d0*/  IMAD.MOV.U32 R8, RZ, RZ, R2 ;  /* 0x000000ffff087224 */ /* 0x000fe200078e0002 */
[----:B---3--:R-:W-:-:S04]  /*322e0*/  IADD3 R21, P1, PT, R21, R22, RZ ;  /* 0x0000001615157210 */ /* 0x008fc80007f3e0ff */
[----:B------:R1:W-:Y:S01]  /*322f0*/  LDGSTS.E [R4+-0x71000], desc[UR6][R8.64], P0 ;  /* 0x8f00000008047fae */ /* 0x0003e200081a1006 */
[----:B----4-:R-:W-:Y:S01]  /*32300*/  IADD3.X R23, PT, PT, R23, R29, RZ, P1, !PT ;  /* 0x0000001d17177210 */ /* 0x010fe20000ffe4ff */
[----:B------:R-:W-:Y:S01]  /*32310*/  HMMA.1688.F32.TF32 R12, R24, R6, R12 ;  /* 0x00000006180c723c */ /* 0x000fe2000008100c */
[----:B------:R-:W-:Y:S01]  /*32320*/  IADD3 R3, P2, PT, R3, R22, RZ ;  /* 0x0000001603037210 */ /* 0x000fe20007f5e0ff */
[----:B------:R-:W3:Y:S04]  /*32330*/  LDL.LU R8, [R1+0x7e4] ;  /* 0x0007e40001087983 */ /* 0x000ee80000300800 */
[----:B------:R-:W4:Y:S01]  /*32340*/  LDL.LU R19, [R1+0x7e0] ;  /* 0x0007e00001137983 */ /* 0x000f220000300800 */
[----:B-1----:R-:W-:-:S03]  /*32350*/  LOP3.LUT R4, R28, 0x40, RZ, 0x3c, !PT ;  /* 0x000000401c047812 */ /* 0x002fc600078e3cff */
[----:B------:R1:W-:Y:S04]  /*32360*/  STL [R1+0x800], R21 ;  /* 0x0008001501007387 */ /* 0x0003e80000100800 */
[----:B------:R-:W4:Y:S04]  /*32370*/  LDL.LU R2, [R1+0x7dc] ;  /* 0x0007dc0001027983 */ /* 0x000f280000300800 */
[----:B------:R-:W-:Y:S04]  /*32380*/  STL [R1+0x7fc], R3 ;  /* 0x0007fc0301007387 */ /* 0x000fe80000100800 */
[----:B------:R-:W-:Y:S01]  /*32390*/  STL [R1+0x7f8], R23 ;  /* 0x0007f81701007387 */ /* 0x000fe20000100800 */
[----:B------:R-:W-:Y:S01]  /*323a0*/  IMAD.MOV.U32 R6, RZ, RZ, R21 ;  /* 0x000000ffff067224 */ /* 0x000fe200078e0015 */
[----:B------:R-:W-:Y:S01]  /*323b0*/  IADD3 R4, PT, PT, R4, 0x100000, R5 ;  /* 0x0010000004047810 */ /* 0x000fe20007ffe005 */
[----:B------:R-:W-:Y:S01]  /*323c0*/  IMAD.MOV.U32 R7, RZ, RZ, R23 ;  /* 0x000000ffff077224 */ /* 0x000fe200078e0017 */
[----:B------:R-:W-:Y:S01]  /*323d0*/  IADD3 R0, P1, PT, R0, R22, RZ ;  /* 0x0000001600007210 */ /* 0x000fe20007f3e0ff */
[----:B-1----:R-:W4:Y:S04]  /*323e0*/  LDL.LU R21, [R1+0x7d8] ;  /* 0x0007d80001157983 */ /* 0x002f280000300800 */
[----:B------:R1:W-:Y:S04]  /*323f0*/  LDGSTS.E [R4+-0x7f800], desc[UR6][R6.64], P0 ;  /* 0x8080000006047fae */ /* 0x0003e800081a1006 */
[----:B------:R-:W-:Y:S01]  /*32400*/  STL [R1+0x7f0], R0 ;  /* 0x0007f00001007387 */ /* 0x000fe20000100800 */
[----:B-1----:R-:W-:Y:S01]  /*32410*/  MOV R6, R3 ;  /* 0x0000000300067202 */ /* 0x002fe20000000f00 */
[----:B------:R-:W-:-:S04]  /*32420*/  IMAD.X R18, R18, 0x1, R29, P2 ;  /* 0x0000000112127824 */ /* 0x000fc800010e061d */
[----:B------:R-:W-:Y:S01]  /*32430*/  IMAD.MOV.U32 R7, RZ, RZ, R18 ;  /* 0x000000ffff077224 */ /* 0x000fe200078e0012 */
[----:B------:R1:W-:Y:S04]  /*32440*/  STL [R1+0x7f4], R18 ;  /* 0x0007f41201007387 */ /* 0x0003e80000100800 */
[----:B------:R-:W4:Y:S04]  /*32450*/  LDL.LU R9, [R1+0x7d0] ;  /* 0x0007d00001097983 */ /* 0x000f280000300800 */
[----:B------:R1:W-:Y:S01]  /*32460*/  LDGSTS.E [R4+-0x7e800], desc[UR6][R6.64], P0 ;  /* 0x8180000006047fae */ /* 0x0003e200081a1006 */
[----:B--2---:R-:W-:Y:S01]  /*32470*/  IADD3 R10, P2, PT, R10, R22, RZ ;  /* 0x000000160a0a7210 */ /* 0x004fe20007f5e0ff */
[----:B------:R-:W-:-:S02]  /*32480*/  IMAD.X R11, R11, 0x1, R29, P1 ;  /* 0x000000010b0b7824 */ /* 0x000fc400008e061d */
[----:B-1----:R-:W2:Y:S04]  /*32490*/  LDL.LU R18, [R1+0x7d4] ;  /* 0x0007d40001127983 */ /* 0x002ea80000300800 */
[----:B------:R-:W-:Y:S04]  /*324a0*/  STL [R1+0x7ec], R10 ;  /* 0x0007ec0a01007387 */ /* 0x000fe80000100800 */
[----:B------:R1:W-:Y:S04]  /*324b0*/  STL [R1+0x7e8], R11 ;  /* 0x0007e80b01007387 */ /* 0x0003e80000100800 */
[----:B------:R-:W2:Y:S01]  /*324c0*/  LDL.LU R3, [R1+0x7cc] ;  /* 0x0007cc0001037983 */ /* 0x000ea20000300800 */
[----:B------:R-:W-:-:S03]  /*324d0*/  IMAD.MOV.U32 R7, RZ, RZ, R11 ;  /* 0x000000ffff077224 */ /* 0x000fc600078e000b */
[----:B-1----:R-:W2:Y:S01]  /*324e0*/  LDL.LU R11, [R1+0x7c8] ;  /* 0x0007c800010b7983 */ /* 0x002ea20000300800 */
[----:B------:R-:W-:Y:S02]  /*324f0*/  IMAD.MOV.U32 R6, RZ, RZ, R0 ;  /* 0x000000ffff067224 */ /* 0x000fe400078e0000 */
[----:B---3--:R-:W-:Y:S01]  /*32500*/  IMAD.X R8, R8, 0x1, R29, P2 ;  /* 0x0000000108087824 */ /* 0x008fe200010e061d */
[-C--:B----4-:R-:W-:Y:S02]  /*32510*/  IADD3 R19, P1, PT, R19, R22.reuse, RZ ;  /* 0x0000001613137210 */ /* 0x090fe40007f3e0ff */
[----:B------:R1:W-:Y:S01]  /*32520*/  LDGSTS.E [R4+-0x7d800], desc[UR6][R6.64], P0 ;  /* 0x8280000006047fae */ /* 0x0003e200081a1006 */
[----:B------:R-:W-:-:S03]  /*32530*/  IADD3 R2, P2, PT, R2, R22, RZ ;  /* 0x0000001602027210 */ /* 0x000fc60007f5e0ff */
[----:B------:R-:W-:Y:S04]  /*32540*/  STL [R1+0x7e0], R19 ;  /* 0x0007e01301007387 */ /* 0x000fe80000100800 */
[----:B------:R3:W-:Y:S04]  /*32550*/  STL [R1+0x7e4], R8 ;  /* 0x0007e40801007387 */ /* 0x0007e80000100800 */
[----:B------:R-:W4:Y:S04]  /*32560*/  LDL.LU R0, [R1+0x7b8] ;  /* 0x0007b80001007983 */ /* 0x000f280000300800 */
[----:B------:R-:W4:Y:S04]  /*32570*/  LDL.LU R5, [R1+0x7c4] ;  /* 0x0007c40001057983 */ /* 0x000f280000300800 */
[----:B------:R-:W-:Y:S01]  /*32580*/  STL [R1+0x7dc], R2 ;  /* 0x0007dc0201007387 */ /* 0x000fe20000100800 */
[----:B------:R-:W-:Y:S01]  /*32590*/  IADD3.X R21, PT, PT, R21, R29, RZ, P1, !PT ;  /* 0x0000001d15157210 */ /* 0x000fe20000ffe4ff */
[----:B-1----:R-:W-:-:S02]  /*325a0*/  IMAD.MOV.U32 R6, RZ, RZ, R10 ;  /* 0x000000ffff067224 */ /* 0x002fc400078e000a */
[----:B------:R-:W-:Y:S02]  /*325b0*/  IMAD.MOV.U32 R7, RZ, RZ, R8 ;  /* 0x000000ffff077224 */ /* 0x000fe400078e0008 */
[----:B------:R-:W-:Y:S04]  /*325c0*/  STL [R1+0x7d8], R21 ;  /* 0x0007d81501007387 */ /* 0x000fe80000100800 */
[----:B------:R-:W4:Y:S04]  /*325d0*/  LDL.LU R10, [R1+0x7b4] ;  /* 0x0007b400010a7983 */ /* 0x000f280000300800 */
[----:B---3--:R-:W3:Y:S04]  /*325e0*/  LDL.LU R8, [R1+0x7c0] ;  /* 0x0007c00001087983 */ /* 0x008ee80000300800 */
[----:B------:R1:W-:Y:S02]  /*325f0*/  LDGSTS.E [R4+-0x7c800], desc[UR6][R6.64], P0 ;  /* 0x8380000006047fae */ /* 0x0003e400081a1006 */
[----:B-1----:R-:W-:Y:S01]  /*32600*/  IMAD.MOV.U32 R6, RZ, RZ, R19 ;  /* 0x000000ffff067224 */ /* 0x002fe200078e0013 */
[----:B------:R-:W-:-:S05]  /*32610*/  MOV R7, R21 ;  /* 0x0000001500077202 */ /* 0x000fca0000000f00 */
[----:B------:R1:W-:Y:S02]  /*32620*/  LDGSTS.E [R4+-0x7b800], desc[UR6][R6.64], P0 ;  /* 0x8480000006047fae */ /* 0x0003e400081a1006 */
[----:B-1----:R-:W-:Y:S01]  /*32630*/  IMAD.MOV.U32 R6, RZ, RZ, R2 ;  /* 0x000000ffff067224 */ /* 0x002fe200078e0002 */
[----:B------:R-:W-:-:S05]  /*32640*/  IADD3 R9, P1, PT, R9, R22, RZ ;  /* 0x0000001609097210 */ /* 0x000fca0007f3e0ff */
[----:B------:R-:W-:Y:S01]  /*32650*/  STL [R1+0x7d0], R9 ;  /* 0x0007d00901007387 */ /* 0x000fe20000100800 */
[----:B--2---:R-:W-:Y:S01]  /*32660*/  IMAD.X R18, R18, 0x1, R29, P2 ;  /* 0x0000000112127824 */ /* 0x004fe200010e061d */
[----:B------:R-:W-:-:S03]  /*32670*/  IADD3 R3, P2, PT, R3, R22, RZ ;  /* 0x0000001603037210 */ /* 0x000fc60007f5e0ff */
[----:B------:R-:W-:Y:S01]  /*32680*/  IMAD.MOV.U32 R7, RZ, RZ, R18 ;  /* 0x000000ffff077224 */ /* 0x000fe200078e0012 */
[----:B------:R1:W-:Y:S04]  /*32690*/  STL [R1+0x7d4], R18 ;  /* 0x0007d41201007387 */ /* 0x0003e80000100800 */
[----:B------:R2:W-:Y:S01]  /*326a0*/  LDGSTS.E [R4+-0x7a800], desc[UR6][R6.64], P0 ;  /* 0x8580000006047fae */ /* 0x0005e200081a1006 */
[----:B------:R-:W-:-:S03]  /*326b0*/  IMAD.X R11, R11, 0x1, R29, P1 ;  /* 0x000000010b0b7824 */ /* 0x000fc600008e061d */
[----:B-1----:R-:W3:Y:S04]  /*326c0*/  LDL.LU R18, [R1+0x7bc] ;  /* 0x0007bc0001127983 */ /* 0x002ee80000300800 */
[----:B------:R1:W-:Y:S04]  /*326d0*/  STL [R1+0x7cc], R3 ;  /* 0x0007cc0301007387 */ /* 0x0003e80000100800 */
[----:B------:R1:W-:Y:S04]  /*326e0*/  STL [R1+0x7c8], R11 ;  /* 0x0007c80b01007387 */ /* 0x0003e80000100800 */
[----:B------:R-:W3:Y:S01]  /*326f0*/  LDL.LU R2, [R1+0x7a8] ;  /* 0x0007a80001027983 */ /* 0x000ee20000300800 */
[-C--:B----4-:R-:W-:Y:S01]  /*32700*/  IADD3 R0, P1, PT, R0, R22.reuse, RZ ;  /* 0x0000001600007210 */ /* 0x090fe20007f3e0ff */
[----:B------:R-:W-:Y:S01]  /*32710*/  IMAD.X R5, R5, 0x1, R29, P2 ;  /* 0x0000000105057824 */ /* 0x000fe200010e061d */
[----:B--2---:R-:W-:Y:S01]  /*32720*/  MOV R6, R9 ;  /* 0x0000000900067202 */ /* 0x004fe20000000f00 */
[----:B------:R-:W-:Y:S01]  /*32730*/  IMAD.MOV.U32 R7, RZ, RZ, R11 ;  /* 0x000000ffff077224 */ /* 0x000fe200078e000b */
[----:B------:R-:W2:Y:S04]  /*32740*/  LDL.LU R23, [R1+0x7b0] ;  /* 0x0007b00001177983 */ /* 0x000ea80000300800 */
[----:B------:R-:W-:Y:S04]  /*32750*/  STL [R1+0x7b8], R0 ;  /* 0x0007b80001007387 */ /* 0x000fe80000100800 */
[----:B------:R4:W-:Y:S04]  /*32760*/  STL [R1+0x7c4], R5 ;  /* 0x0007c40501007387 */ /* 0x0009e80000100800 */
[----:B------:R-:W2:Y:S04]  /*32770*/  LDL.LU R19, [R1+0x7a4] ;  /* 0x0007a40001137983 */ /* 0x000ea80000300800 */
[----:B------:R1:W-:Y:S01]  /*32780*/  LDGSTS.E [R4+-0x79800], desc[UR6][R6.64], P0 ;  /* 0x8680000006047fae */ /* 0x0003e200081a1006 */
[----:B------:R-:W-:Y:S01]  /*32790*/  IMAD.X R10, R10, 0x1, R29, P1 ;  /* 0x000000010a0a7824 */ /* 0x000fe200008e061d */
[----:B---3--:R-:W-:-:S05]  /*327a0*/  IADD3 R8, P2, PT, R8, R22, RZ ;  /* 0x0000001608087210 */ /* 0x008fca0007f5e0ff */
[----:B------:R-:W-:Y:S04]  /*327b0*/  STL [R1+0x7c0], R8 ;  /* 0x0007c00801007387 */ /* 0x000fe80000100800 */
[----:B------:R3:W-:Y:S01]  /*327c0*/  STL [R1+0x7b4], R10 ;  /* 0x0007b40a01007387 */ /* 0x0007e20000100800 */
[----:B-1----:R-:W-:Y:S02]  /*327d0*/  IMAD.MOV.U32 R6, RZ, RZ, R3 ;  /* 0x000000ffff067224 */ /* 0x002fe400078e0003 */
[----:B------:R-:W-:Y:S01]  /*327e0*/  IMAD.MOV.U32 R7, RZ, RZ, R5 ;  /* 0x000000ffff077224 */ /* 0x000fe200078e0005 */
[----:B------:R-:W2:Y:S04]  /*327f0*/  LDL.LU R3, [R1+0x7ac] ;  /* 0x0007ac0001037983 */ /* 0x000ea80000300800 */
[----:B------:R-:W2:Y:S04]  /*32800*/  LDL.LU R11, [R1+0x798] ;  /* 0x00079800010b7983 */ /* 0x000ea80000300800 */
[----:B------:R-:W2:Y:S04]  /*32810*/  LDL.LU R28, [R1+0x7a0] ;  /* 0x0007a000011c7983 */ /* 0x000ea80000300800 */
[----:B------:R-:W2:Y:S04]  /*32820*/  LDL.LU R9, [R1+0x790] ;  /* 0x0007900001097983 */ /* 0x000ea80000300800 */
[----:B------:R1:W-:Y:S04]  /*32830*/  LDGSTS.E [R4+-0x78800], desc[UR6][R6.64], P0 ;  /* 0x8780000006047fae */ /* 0x0003e800081a1006 */
[----:B----4-:R-:W4:Y:S01]  /*32840*/  LDL.LU R5, [R1+0x788] ;  /* 0x0007880001057983 */ /* 0x010f220000300800 */
[----:B-1----:R-:W-:-:S03]  /*32850*/  IMAD.MOV.U32 R7, RZ, RZ, R10 ;  /* 0x000000ffff077224 */ /* 0x002fc600078e000a */
[----:B---3--:R-:W3:Y:S01]  /*32860*/  LDL.LU R10, [R1+0x794] ;  /* 0x00079400010a7983 */ /* 0x008ee20000300800 */
[----:B------:R-:W-:-:S05]  /*32870*/  IMAD.MOV.U32 R6, RZ, RZ, R0 ;  /* 0x000000ffff067224 */ /* 0x000fca00078e0000 */
[----:B------:R1:W-:Y:S02]  /*32880*/  LDGSTS.E [R4+-0x77800], desc[UR6][R6.64], P0 ;  /* 0x8880000006047fae */ /* 0x0003e400081a1006 */
[----:B-1----:R-:W-:Y:S02]  /*32890*/  MOV R6, R8 ;  /* 0x0000000800067202 */ /* 0x002fe40000000f00 */
[----:B------:R-:W-:Y:S02]  /*328a0*/  IADD3.X R18, PT, PT, R18, R29, RZ, P2, !PT ;  /* 0x0000001d12127210 */ /* 0x000fe400017fe4ff */
[----:B------:R-:W-:-:S05]  /*328b0*/  IADD3 R2, P1, PT, R2, R22, RZ ;  /* 0x0000001602027210 */ /* 0x000fca0007f3e0ff */
[----:B------:R-:W-:Y:S04]  /*328c0*/  STL [R1+0x7a8], R2 ;  /* 0x0007a80201007387 */ /* 0x000fe80000100800 */
[----:B------:R1:W-:Y:S04]  /*328d0*/  STL [R1+0x7bc], R18 ;  /* 0x0007bc1201007387 */ /* 0x0003e80000100800 */
[----:B------:R-:W4:Y:S04]  /*328e0*/  LDL.LU R0, [R1+0x79c] ;  /* 0x00079c0001007983 */ /* 0x000f280000300800 */
[----:B------:R-:W4:Y:S01]  /*328f0*/  LDL.LU R21, [R1+0x78c] ;  /* 0x00078c0001157983 */ /* 0x000f220000300800 */
[----:B------:R-:W-:Y:S01]  /*32900*/  IMAD.MOV.U32 R7, RZ, RZ, R18 ;  /* 0x000000ffff077224 */ /* 0x000fe200078e0012 */
[----:B--2---:R-:W-:Y:S01]  /*32910*/  IADD3 R23, P2, PT, R23, R22, RZ ;  /* 0x0000001617177210 */ /* 0x004fe20007f5e0ff */
[----:B------:R-:W-:-:S03]  /*32920*/  IMAD.X R19, R19, 0x1, R29, P1 ;  /* 0x0000000113137824 */ /* 0x000fc600008e061d */
[----:B------:R2:W-:Y:S04]  /*32930*/  LDGSTS.E [R4+-0x76800], desc[UR6][R6.64], P0 ;  /* 0x8980000006047fae */ /* 0x0005e800081a1006 */
[----:B-1----:R-:W5:Y:S04]  /*32940*/  LDL.LU R18, [R1+0x8d0] ;  /* 0x0008d00001127983 */ /* 0x002f680000300800 */
[----:B------:R-:W4:Y:S04]  /*32950*/  LDL.LU R8, [R1+0x784] ;  /* 0x0007840001087983 */ /* 0x000f280000300800 */
[----:B------:R-:W-:Y:S04]  /*32960*/  STL [R1+0x7b0], R23 ;  /* 0x0007b01701007387 */ /* 0x000fe80000100800 */
[----:B------:R1:W-:Y:S01]  /*32970*/  STL [R1+0x7a4], R19 ;  /* 0x0007a41301007387 */ /* 0x0003e20000100800 */
[----:B--2---:R-:W-:-:S02]  /*32980*/  IMAD.MOV.U32 R6, RZ, RZ, R2 ;  /* 0x000000ffff067224 */ /* 0x004fc400078e0002 */
[----:B------:R-:W-:Y:S01]  /*32990*/  IMAD.MOV.U32 R7, RZ, RZ, R19 ;  /* 0x000000ffff077224 */ /* 0x000fe200078e0013 */
[-C--:B------:R-:W-:Y:S01]  /*329a0*/  IADD3 R11, P1, PT, R11, R22.reuse, RZ ;  /* 0x000000160b0b7210 */ /* 0x080fe20007f3e0ff */
[----:B------:R-:W-:Y:S01]  /*329b0*/  IMAD.X R3, R3, 0x1, R29, P2 ;  /* 0x0000000103037824 */ /* 0x000fe200010e061d */
[----:B-1----:R-:W5:Y:S04]  /*329c0*/  LDL.LU R19, [R1+0x8cc] ;  /* 0x0008cc0001137983 */ /* 0x002f680000300800 */
[----:B------:R-:W5:Y:S04]  /*329d0*/  LDL.LU R2, [R1+0x8c8] ;  /* 0x0008c80001027983 */ /* 0x000f680000300800 */
[----:B------:R1:W-:Y:S01]  /*329e0*/  LDGSTS.E [R4+-0x75800], desc[UR6][R6.64], P0 ;  /* 0x8a80000006047fae */ /* 0x0003e200081a1006 */
[----:B------:R-:W-:-:S03]  /*329f0*/  IADD3 R28, P2, PT, R28, R22, RZ ;  /* 0x000000161c1c7210 */ /* 0x000fc60007f5e0ff */
[----:B------:R-:W-:Y:S04]  /*32a00*/  STL [R1+0x798], R11 ;  /* 0x0007980b01007387 */ /* 0x000fe80000100800 */
[----:B------:R2:W-:Y:S01]  /*32a10*/  STL [R1+0x7ac], R3 ;  /* 0x0007ac0301007387 */ /* 0x0005e20000100800 */
[-C--:B------:R-:W-:Y:S01]  /*32a20*/  IADD3 R9, P3, PT, R9, R22.reuse, RZ ;  /* 0x0000001609097210 */ /* 0x080fe20007f7e0ff */
[----:B---3--:R-:W-:Y:S01]  /*32a30*/  IMAD.X R10, R10, 0x1, R29, P1 ;  /* 0x000000010a0a7824 */ /* 0x008fe200008e061d */
[----:B-1----:R-:W-:Y:S01]  /*32a40*/  MOV R6, R23 ;  /* 0x0000001700067202 */ /* 0x002fe20000000f00 */
[----:B------:R-:W-:Y:S02]  /*32a50*/  IMAD.MOV.U32 R7, RZ, RZ, R3 ;  /* 0x000000ffff077224 */ /* 0x000fe400078e0003 */
[----:B--2---:R-:W5:Y:S04]  /*32a60*/  LDL.LU R3, [R1+0x8c4] ;  /* 0x0008c40001037983 */ /* 0x004f680000300800 */
[----:B------:R-:W2:Y:S04]  /*32a70*/  LDL.LU R23, [R1+0x8c0] ;  /* 0x0008c00001177983 */ /* 0x000ea80000300800 */
[----:B------:R-:W-:Y:S04]  /*32a80*/  STL [R1+0x7a0], R28 ;  /* 0x0007a01c01007387 */ /* 0x000fe80000100800 */
[----:B------:R1:W-:Y:S04]  /*32a90*/  LDGSTS.E [R4+-0x74800], desc[UR6][R6.64], P0 ;  /* 0x8b80000006047fae */ /* 0x0003e800081a1006 */
[----:B------:R3:W-:Y:S01]  /*32aa0*/  STL [R1+0x794], R10 ;  /* 0x0007940a01007387 */ /* 0x0007e20000100800 */
[----:B----4-:R-:W-:-:S03]  /*32ab0*/  IADD3 R5, P1, PT, R5, R22, RZ ;  /* 0x0000001605057210 */ /* 0x010fc60007f3e0ff */
[----:B------:R-:W-:Y:S04]  /*32ac0*/  STL [R1+0x790], R9 ;  /* 0x0007900901007387 */ /* 0x000fe80000100800 */
[----:B------:R-:W4:Y:S01]  /*32ad0*/  LDL.LU R22, [R1+0x8bc] ;  /* 0x0008bc0001167983 */ /* 0x000f220000300800 */
[----:B-1----:R-:W-:Y:S01]  /*32ae0*/  IMAD.MOV.U32 R6, RZ, RZ, R11 ;  /* 0x000000ffff067224 */ /* 0x002fe200078e000b */
[----:B------:R-:W-:Y:S02]  /*32af0*/  MOV R7, R10 ;  /* 0x0000000a00077202 */ /* 0x000fe40000000f00 */
[----:B---3--:R-:W3:Y:S04]  /*32b00*/  LDL.LU R10, [R1+0x8b8] ;  /* 0x0008b800010a7983 */ /* 0x008ee80000300800 */
[----:B------:R-:W3:Y:S04]  /*32b10*/  LDL.LU R11, [R1+0x8b4] ;  /* 0x0008b400010b7983 */ /* 0x000ee80000300800 */
[----:B------:R-:W-:Y:S04]  /*32b20*/  STL [R1+0x788], R5 ;  /* 0x0007880501007387 */ /* 0x000fe80000100800 */
[----:B------:R1:W-:Y:S02]  /*32b30*/  LDGSTS.E [R4+-0x73800], desc[UR6][R6.64], P0 ;  /* 0x8c80000006047fae */ /* 0x0003e400081a1006 */
[----:B-1----:R-:W-:-:S02]  /*32b40*/  IMAD.MOV.U32 R6, RZ, RZ, R28 ;  /* 0x000000ffff067224 */ /* 0x002fc400078e001c */
[--C-:B------:R-:W-:Y:S02]  /*32b50*/  IMAD.X R0, R0, 0x1, R29.reuse, P2 ;  /* 0x0000000100007824 */ /* 0x100fe400010e061d */
[--C-:B------:R-:W-:Y:S02]  /*32b60*/  IMAD.X R21, R21, 0x1, R29.reuse, P3 ;  /* 0x0000000115157824 */ /* 0x100fe400018e061d */
[----:B------:R-:W-:Y:S01]  /*32b70*/  IMAD.MOV.U32 R7, RZ, RZ, R0 ;  /* 0x000000ffff077224 */ /* 0x000fe200078e0000 */
[----:B------:R1:W-:Y:S04]  /*32b80*/  STL [R1+0x79c], R0 ;  /* 0x00079c0001007387 */ /* 0x0003e80000100800 */
[----:B------:R-:W-:Y:S04]  /*32b90*/  STL [R1+0x78c], R21 ;  /* 0x00078c1501007387 */ /* 0x000fe80000100800 */
[----:B------:R1:W-:Y:S04]  /*32ba0*/  LDGSTS.E [R4+-0x72800], desc[UR6][R6.64], P0 ;  /* 0x8d80000006047fae */ /* 0x0003e800081a1006 */
[----:B-1----:R-:W5:Y:S04]  /*32bb0*/  LDL.LU R0, [R1+0x8b0] ;  /* 0x0008b00001007983 */ /* 0x002f680000300800 */
[----:B------:R-:W3:Y:S01]  /*32bc0*/  LDL.LU R28, [R1+0x8ac] ;  /* 0x0008ac00011c7983 */ /* 0x000ee20000300800 */
[----:B------:R-:W-:-:S02]  /*32bd0*/  IMAD.X R8, R8, 0x1, R29, P1 ;  /* 0x0000000108087824 */ /* 0x000fc400008e061d */
[----:B------:R-:W-:Y:S01]  /*32be0*/  IMAD.MOV.U32 R6, RZ, RZ, R9 ;  /* 0x000000ffff067224 */ /* 0x000fe200078e0009 */
[----:B------:R-:W-:-:S05]  /*32bf0*/  MOV R7, R21 ;  /* 0x0000001500077202 */ /* 0x000fca0000000f00 */
[----:B------:R1:W-:Y:S04]  /*32c00*/  LDGSTS.E [R4+-0x71800], desc[UR6][R6.64], P0 ;  /* 0x8e80000006047fae */ /* 0x0003e800081a1006 */
[----:B------:R2:W-:Y:S01]  /*32c10*/  STL [R1+0x784], R8 ;  /* 0x0007840801007387 */ /* 0x0005e20000100800 */
[----:B-1----:R-:W-:Y:S02]  /*32c20*/  IMAD.MOV.U32 R6, RZ, RZ, R5 ;  /* 0x000000ffff067224 */ /* 0x002fe400078e0005 */
[----:B------:R-:W-:-:S05]  /*32c30*/  IMAD.MOV.U32 R7, RZ, RZ, R8 ;  /* 0x000000ffff077224 */ /* 0x000fca00078e0008 */
[----:B------:R3:W-:Y:S01]  /*32c40*/  LDGSTS.E [R4+-0x70800], desc[UR6][R6.64], P0 ;  /* 0x8f80000006047fae */ /* 0x0007e200081a1006 */
[----:B--2---:R-:W-:-:S03]  /*32c50*/  VIADD R23, R23, 0x1 ;  /* 0x0000000117177836 */ /* 0x004fc60000000000 */
[----:B------:R-:W0:Y:S04]  /*32c60*/  LDGDEPBAR ;  /* 0x00000000000079af */ /* 0x000e280000000000 */
[----:B------:R-:W2:Y:S04]  /*32c70*/  LDL.LU R4, [R1+0x320] ;  /* 0x0003200001047983 */ /* 0x000ea80000300800 */
[----:B------:R-:W2:Y:S04]  /*32c80*/  LDL.LU R5, [R1+0x324] ;  /* 0x0003240001057983 */ /* 0x000ea80000300800 */
[----:B------:R-:W2:Y:S01]  /*32c90*/  LDL.LU R6, [R1+0x328] ;  /* 0x0003280001067983 */ /* 0x000ea20000300800 */
[----:B----4-:R-:W-:Y:S01]  /*32ca0*/  ISETP.NE.U32.AND P0, PT, R23, R22, PT ;  /* 0x000000161700720c */ /* 0x010fe20003f05070 */
[----:B---3--:R-:W-:-:S02]  /*32cb0*/  IMAD.MOV.U32 R7, RZ, RZ, R28 ;  /* 0x000000ffff077224 */ /* 0x008fc400078e001c */
[----:B------:R1:W5:Y:S04]  /*32cc0*/  LDL.LU R28, [R1+0x8a8] ;  /* 0x0008a800011c7983 */ /* 0x0003680000300800 */
[----:B------:R1:W-:Y:S04]  /*32cd0*/  STL [R1+0x380], R23 ;  /* 0x0003801701007387 */ /* 0x0003e80000100800 */
[----:B------:R1:W-:Y:S01]  /*32ce0*/  STL [R1+0x884], R20 ;  /* 0x0008841401007387 */ /* 0x0003e20000100800 */
[----:B--2---:R-:W-:Y:S01]  /*32cf0*/  HMMA.1688.F32.TF32 R8, R24, R10, R4 ;  /* 0x0000000a1808723c */ /* 0x004fe20000081004 */
[----:B------:R-:W-:-:S04]  /*32d00*/  NOP ;  /* 0x0000000000007918 */ /* 0x000fc80000000000 */
[----:B-1----:R-:W-:-:S15]  /*32d10*/  @P0 BRA `(.L_x_2) ;  /* 0xfffffdc800f80947 */ /* 0x002fde000383ffff */
.L_x_1:
[----:B------:R-:W2:Y:S01]  /*32d20*/  LDL.LU R4, [R1+0x890] ;  /* 0x0008900001047983 */ /* 0x000ea20000300800 */
[----:B------:R-:W-:-:S04]  /*32d30*/  DEPBAR.LE SB0, 0x0 ;  /* 0x000080000000791a */ /* 0x000fc80000000000 */
[----:B------:R-:W3:Y:S01]  /*32d40*/  S2R R20, SR_TID.X ;  /* 0x0000000000147919 */ /* 0x000ee20000002100 */
[----:B------:R-:W4:Y:S01]  /*32d50*/  LDCU.64 UR10, c[0x0][0x398] ;  /* 0x00007300ff0a77ac */ /* 0x000f220008000a00 */
[----:B------:R-:W1:Y:S01]  /*32d60*/  LDCU UR5, c[0x0][0x3b8] ;  /* 0x00007700ff0577ac */ /* 0x000e620008000800 */
[----:B------:R-:W1:Y:S01]  /*32d70*/  LDCU.64 UR8, c[0x0][0x390] ;  /* 0x00007200ff0877ac */ /* 0x000e620008000a00 */
[----:B------:R-:W1:Y:S01]  /*32d80*/  LDCU UR13, c[0x0][0x39c] ;  /* 0x00007380ff0d77ac */ /* 0x000e620008000800 */
[----:B------:R-:W1:Y:S01]  /*32d90*/  LDCU UR12, c[0x0][0x39c] ;  /* 0x00007380ff0c77ac */ /* 0x000e620008000800 */
[----:B------:R-:W1:Y:S01]  /*32da0*/  LDCU UR14, c[0x0][0x39c] ;  /* 0x00007380ff0e77ac */ /* 0x000e620008000800 */
[C---:B---3-5:R-:W-:Y:S01]  /*32db0*/  SHF.L.U32 R2, R20.reuse, 0x8, RZ ;  /* 0x0000000814027819 */ /* 0x068fe200000006ff */
[----:B------:R-:W-:-:S03]  /*32dc0*/  IMAD.SHL.U32 R3, R20, 0x10, RZ ;  /* 0x0000001014037824 */ /* 0x000fc600078e00ff */
[----:B------:R-:W-:Y:S02]  /*32dd0*/  LOP3.LUT R2, R2, 0x2000, RZ, 0xc0, !PT ;  /* 0x0000200002027812 */ /* 0x000fe400078ec0ff */
[----:B------:R-:W-:Y:S01]  /*32de0*/  LOP3.LUT R3, R3, 0xf0, RZ, 0xc0, !PT ;  /* 0x000000f003037812 */ /* 0x000fe200078ec0ff */
[----:B------:R-:W-:Y:S01]  /*32df0*/  BAR.SYNC.DEFER_BLOCKING 0x0 ;  /* 0x0000000000007b1d */ /* 0x000fe20000010000 */
[----:B-12---:R-:W-:-:S05]  /*32e00*/  LOP3.LUT R0, R4, 0x800, RZ, 0xc0, !PT ;  /* 0x0000080004007812 */ /* 0x006fca00078ec0ff */
[----:B------:R-:W2:Y:S01]  /*32e10*/  LDL.LU R4, [R1+0x190] ;  /* 0x0001900001047983 */ /* 0x000ea20000300800 */
[----:B------:R-:W-:Y:S01]  /*32e20*/  IADD3 R0, PT, PT, R2, UR4, R0 ;  /* 0x0000000402007c10 */ /* 0x000fe2000fffe000 */
[----:B------:R-:W-:Y:S02]  /*32e30*/  IMAD.SHL.U32 R2, R20, 0x4, RZ ;  /* 0x0000000414027824 */ /* 0x000fe400078e00ff */
[----:B------:R-:W2:Y:S04]  /*32e40*/  LDL.LU R5, [R1+0x198] ;  /* 0x0001980001057983 */ /* 0x000ea80000300800 */
[----:B------:R-:W2:Y:S01]  /*32e50*/  LDL.LU R6, [R1+0xc0] ;  /* 0x0000c00001067983 */ /* 0x000ea20000300800 */
[----:B------:R-:W-:-:S03]  /*32e60*/  LOP3.LUT R2, R2, 0x700, RZ, 0xc0, !PT ;  /* 0x0000070002027812 */ /* 0x000fc600078ec0ff */
[----:B------:R-:W2:Y:S01]  /*32e70*/  LDL.LU R7, [R1+0xc8] ;  /* 0x0000c80001077983 */ /* 0x000ea20000300800 */
[----:B------:R-:W-:-:S05]  /*32e80*/  IADD3 R0, PT, PT, R2, R0, R3 ;  /* 0x0000000002007210 */ /* 0x000fca0007ffe003 */
[----:B--2---:R1:W-:Y:S04]  /*32e90*/  STSM.16.M88.4 [R0], R4 ;  /* 0x0000000400007844 */ /* 0x0043e80000000200 */
[----:B-1----:R-:W2:Y:S04]  /*32ea0*/  LDL.LU R4, [R1+0x1c0] ;  /* 0x0001c00001047983 */ /* 0x002ea80000300800 */
[----:B------:R-:W2:Y:S04]  /*32eb0*/  LDL.LU R5, [R1+0x1c8] ;  /* 0x0001c80001057983 */ /* 0x000ea80000300800 */
[----:B------:R-:W2:Y:S04]  /*32ec0*/  LDL.LU R6, [R1+0x1b0] ;  /* 0x0001b00001067983 */ /* 0x000ea80000300800 */
[----:B------:R-:W2:Y:S01]  /*32ed0*/  LDL.LU R7, [R1+0x1b8] ;  /* 0x0001b80001077983 */ /* 0x000ea20000300800 */
[----:B------:R-:W-:-:S04]  /*32ee0*/  LOP3.LUT R20, R20, 0x1ff, RZ, 0xc0, !PT ;  /* 0x000001ff14147812 */ /* 0x000fc800078ec0ff */
[----:B------:R-:W-:Y:S01]  /*32ef0*/  LEA R28, R20, UR4, 0x4 ;  /* 0x00000004141c7c11 */ /* 0x000fe2000f8e20ff */
[----:B------:R-:W1:Y:S01]  /*32f00*/  LDCU UR4, c[0x0][0x3b4] ;  /* 0x00007680ff0477ac */ /* 0x000e620008000800 */
[----:B------:R-:W3:Y:S04]  /*32f10*/  LDL.LU R20, [R1+0x194] ;  /* 0x0001940001147983 */ /* 0x000ee80000300800 */
[----:B------:R-:W3:Y:S04]  /*32f20*/  LDL.LU R21, [R1+0x19c] ;  /* 0x00019c0001157983 */ /* 0x000ee80000300800 */
[----:B------:R-:W3:Y:S04]  /*32f30*/  LDL.LU R22, [R1+0xc4] ;  /* 0x0000c40001167983 */ /* 0x000ee80000300800 */
[----:B------:R-:W3:Y:S04]  /*32f40*/  LDL.LU R23, [R1+0xcc] ;  /* 0x0000cc0001177983 */ /* 0x000ee80000300800 */
[----:B--2---:R-:W-:Y:S01]  /*32f50*/  STSM.16.M88.4 [R0+0x1000], R4 ;  /* 0x0010000400007844 */ /* 0x004fe20000000200 */
[----:B------:R-:W-:Y:S06]  /*32f60*/  BAR.SYNC.DEFER_BLOCKING 0x0 ;  /* 0x0000000000007b1d */ /* 0x000fec0000010000 */
[----:B------:R-:W2:Y:S04]  /*32f70*/  LDS.128 R24, [R28] ;  /* 0x000000001c187984 */ /* 0x000ea80000000c00 */
[----:B------:R-:W1:Y:S01]  /*32f80*/  LDS.128 R4, [R28+0x2000] ;  /* 0x002000001c047984 */ /* 0x000e620000000c00 */
[----:B------:R-:W-:Y:S06]  /*32f90*/  BAR.SYNC.DEFER_BLOCKING 0x0 ;  /* 0x0000000000007b1d */ /* 0x000fec0000010000 */
[----:B--2---:R-:W-:Y:S04]  /*32fa0*/  STL.64 [R1+0x10], R24 ;  /* 0x0000101801007387 */ /* 0x004fe80000100a00 */
[----:B------:R-:W-:Y:S04]  /*32fb0*/  STL.64 [R1+0x18], R26 ;  /* 0x0000181a01007387 */ /* 0x000fe80000100a00 */
[----:B-1----:R1:W-:Y:S04]  /*32fc0*/  STL.64 [R1+0x40], R4 ;  /* 0x0000400401007387 */ /* 0x0023e80000100a00 */
[----:B------:R2:W-:Y:S04]  /*32fd0*/  STL.64 [R1+0x48], R6 ;  /* 0x0000480601007387 */ /* 0x0005e80000100a00 */
[----:B-1----:R-:W4:Y:S04]  /*32fe0*/  LDL.LU R4, [R1+0x1c4] ;  /* 0x0001c40001047983 */ /* 0x002f280000300800 */
[----:B------:R-:W4:Y:S04]  /*32ff0*/  LDL.LU R5, [R1+0x1cc] ;  /* 0x0001cc0001057983 */ /* 0x000f280000300800 */
[----:B--2---:R-:W4:Y:S04]  /*33000*/  LDL.LU R6, [R1+0x1b4] ;  /* 0x0001b40001067983 */ /* 0x004f280000300800 */
[----:B------:R-:W4:Y:S04]  /*33010*/  LDL.LU R7, [R1+0x1bc] ;  /* 0x0001bc0001077983 */ /* 0x000f280000300800 */
[----:B---3--:R-:W-:Y:S04]  /*33020*/  STSM.16.M88.4 [R0], R20 ;  /* 0x0000001400007844 */ /* 0x008fe80000000200 */
[----:B----4-:R1:W-:Y:S01]  /*33030*/  STSM.16.M88.4 [R0+0x1000], R4 ;  /* 0x0010000400007844 */ /* 0x0103e20000000200 */
[----:B------:R-:W-:Y:S06]  /*33040*/  BAR.SYNC.DEFER_BLOCKING 0x0 ;  /* 0x0000000000007b1d */ /* 0x000fec0000010000 */
[----:B-1----:R-:W2:Y:S04]  /*33050*/  LDL.LU R4, [R1+0x1d0] ;  /* 0x0001d00001047983 */ /* 0x002ea80000300800 */
[----:B------:R-:W2:Y:S04]  /*33060*/  LDL.LU R5, [R1+0x1d8] ;  /* 0x0001d80001057983 */ /* 0x000ea80000300800 */
[----:B------:R-:W2:Y:S04]  /*33070*/  LDL.LU R6, [R1+0xd0] ;  /* 0x0000d00001067983 */ /* 0x000ea80000300800 */
[----:B------:R-:W2:Y:S04]  /*33080*/  LDL.LU R7, [R1+0xd8] ;  /* 0x0000d80001077983 */ /* 0x000ea80000300800 */
[----:B------:R-:W1:Y:S04]  /*33090*/  LDS.128 R24, [R28] ;  /* 0x000000001c187984 */ /* 0x000e680000000c00 */
[----:B------:R-:W3:Y:S01]  /*330a0*/  LDS.128 R20, [R28+0x2000] ;  /* 0x002000001c147984 */ /* 0x000ee20000000c00 */
[----:B------:R-:W-:Y:S06]  /*330b0*/  BAR.SYNC.DEFER_BLOCKING 0x0 ;  /* 0x0000000000007b1d */ /* 0x000fec0000010000 */
[----:B-1----:R-:W-:Y:S04]  /*330c0*/  STL.64 [R1+0x20], R24 ;  /* 0x0000201801007387 */ /* 0x002fe80000100a00 */
[----:B------:R-:W-:Y:S04]  /*330d0*/  STL.64 [R1+0x28], R26 ;  /* 0x0000281a01007387 */ /* 0x000fe80000100a00 */
[----:B---3--:R-:W-:Y:S04]  /*330e0*/  STL.64 [R1+0x30], R20 ;  /* 0x0000301401007387 */ /* 0x008fe80000100a00 */
[----:B------:R-:W-:Y:S04]  /*330f0*/  STL.64 [R1+0x38], R22 ;  /* 0x0000381601007387 */ /* 0x000fe80000100a00 */
[----:B--2---:R1:W-:Y:S04]  /*33100*/  STSM.16.M88.4 [R0], R4 ;  /* 0x0000000400007844 */ /* 0x0043e80000000200 */
        /* <DEDUP_REMOVED lines=8> */
[----:B--2---:R-:W-:Y:S01]  /*33190*/  STSM.16.M88.4 [R0+0x1000], R4 ;  /* 0x0010000400007844 */ /* 0x004fe20000000200 */
[----:B------:R-:W-:Y:S06]  /*331a0*/  BAR.SYNC.DEFER_BLOCKING 0x0 ;  /* 0x0000000000007b1d */ /* 0x000fec0000010000 */
[----:B------:R-:W1:Y:S04]  /*331b0*/  LDS.128 R24, [R28] ;  /* 0x000000001c187984 */ /* 0x000e680000000c00 */
[----:B------:R-:W2:Y:S01]  /*331c0*/  LDS.128 R4, [R28+0x2000] ;  /* 0x002000001c047984 */ /* 0x000ea20000000c00 */
[----:B------:R-:W-:Y:S06]  /*331d0*/  BAR.SYNC.DEFER_BLOCKING 0x0 ;  /* 0x0000000000007b1d */ /* 0x000fec0000010000 */
[----:B-1----:R-:W-:Y:S04]  /*331e0*/  STL.64 [R1+0x60], R24 ;  /* 0x0000601801007387 */ /* 0x002fe80000100a00 */
[----:B------:R-:W-:Y:S04]  /*331f0*/  STL.64 [R1+0x68], R26 ;  /* 0x0000681a01007387 */ /* 0x000fe80000100a00 */
[----:B--2---:R1:W-:Y:S04]  /*33200*/  STL.64 [R1+0xc0], R4 ;  /* 0x0000c00401007387 */ /* 0x0043e80000100a00 */
[----:B------:R2:W-:Y:S04]  /*33210*/  STL.64 [R1+0xc8], R6 ;  /* 0x0000c80601007387 */ /* 0x0005e80000100a00 */
[----:B-1----:R-:W4:Y:S04]  /*33220*/  LDL.LU R4, [R1+0x1a4] ;  /* 0x0001a40001047983 */ /* 0x002f280000300800 */
[----:B------:R-:W4:Y:S04]  /*33230*/  LDL.LU R5, [R1+0x1ac] ;  /* 0x0001ac0001057983 */ /* 0x000f280000300800 */
[----:B--2---:R-:W4:Y:S04]  /*33240*/  LDL.LU R6, [R1+0x1e4] ;  /* 0x0001e40001067983 */ /* 0x004f280000300800 */
[----:B------:R-:W4:Y:S04]  /*33250*/  LDL.LU R7, [R1+0x1ec] ;  /* 0x0001ec0001077983 */ /* 0x000f280000300800 */
[----:B---3--:R-:W-:Y:S04]  /*33260*/  STSM.16.M88.4 [R0], R20 ;  /* 0x0000001400007844 */ /* 0x008fe80000000200 */
[----:B------:R-:W2:Y:S04]  /*33270*/  LDL.LU R24, [R1+0x200] ;  /* 0x0002000001187983 */ /* 0x000ea80000300800 */
[----:B------:R-:W2:Y:S04]  /*33280*/  LDL.LU R25, [R1+0x208] ;  /* 0x0002080001197983 */ /* 0x000ea80000300800 */
[----:B------:R-:W2:Y:S04]  /*33290*/  LDL.LU R26, [R1+0xe0] ;  /* 0x0000e000011a7983 */ /* 0x000ea80000300800 */
[----:B------:R-:W2:Y:S04]  /*332a0*/  LDL.LU R27, [R1+0xe8] ;  /* 0x0000e800011b7983 */ /* 0x000ea80000300800 */
[----:B----4-:R-:W-:Y:S01]  /*332b0*/  STSM.16.M88.4 [R0+0x1000], R4 ;  /* 0x0010000400007844 */ /* 0x010fe20000000200 */
[----:B------:R-:W-:Y:S06]  /*332c0*/  BAR.SYNC.DEFER_BLOCKING 0x0 ;  /* 0x0000000000007b1d */ /* 0x000fec0000010000 */
[----:B------:R-:W1:Y:S04]  /*332d0*/  LDS.128 R20, [R28] ;  /* 0x000000001c147984 */ /* 0x000e680000000c00 */
[----:B------:R-:W3:Y:S01]  /*332e0*/  LDS.128 R4, [R28+0x2000] ;  /* 0x002000001c047984 */ /* 0x000ee20000000c00 */
[----:B------:R-:W-:Y:S06]  /*332f0*/  BAR.SYNC.DEFER_BLOCKING 0x0 ;  /* 0x0000000000007b1d */ /* 0x000fec0000010000 */
[----:B-1----:R-:W-:Y:S04]  /*33300*/  STL.64 [R1], R20 ;  /* 0x0000001401007387 */ /* 0x002fe80000100a00 */
[----:B------:R-:W-:Y:S04]  /*33310*/  STL.64 [R1+0x8], R22 ;  /* 0x0000081601007387 */ /* 0x000fe80000100a00 */
[----:B---3--:R1:W-:Y:S04]  /*33320*/  STL.64 [R1+0x70], R4 ;  /* 0x0000700401007387 */ /* 0x0083e80000100a00 */
[----:B------:R3:W-:Y:S04]  /*33330*/  STL.64 [R1+0x78], R6 ;  /* 0x0000780601007387 */ /* 0x0007e80000100a00 */
[----:B-1----:R-:W4:Y:S04]  /*33340*/  LDL.LU R4, [R1+0x1f0] ;  /* 0x0001f00001047983 */ /* 0x002f280000300800 */
[----:B------:R-:W4:Y:S04]  /*33350*/  LDL.LU R5, [R1+0x1f8] ;  /* 0x0001f80001057983 */ /* 0x000f280000300800 */
[----:B---3--:R-:W4:Y:S04]  /*33360*/  LDL.LU R6, [R1+0x220] ;  /* 0x0002200001067983 */ /* 0x008f280000300800 */
[----:B------:R-:W4:Y:S04]  /*33370*/  LDL.LU R7, [R1+0x228] ;  /* 0x0002280001077983 */ /* 0x000f280000300800 */
[----:B--2---:R-:W-:Y:S04]  /*33380*/  STSM.16.M88.4 [R0], R24 ;  /* 0x0000001800007844 */ /* 0x004fe80000000200 */
        /* <DEDUP_REMOVED lines=104> */
[----:B------:R-:W4:Y:S01]  /*33a10*/  LDL.LU R5, [R1+0x2d8] ;  /* 0x0002d80001057983 */ /* 0x000f220000300800 */
[----:B--2---:R-:W-:-:S02]  /*33a20*/  IMAD.MOV.U32 R6, RZ, RZ, R16 ;  /* 0x000000ffff067224 */ /* 0x004fc400078e0010 */
[----:B------:R-:W-:Y:S01]  /*33a30*/  IMAD.MOV.U32 R7, RZ, RZ, R18 ;  /* 0x000000ffff077224 */ /* 0x000fe200078e0012 */
        /* <DEDUP_REMOVED lines=16> */
[----:B------:R-:W2:Y:S01]  /*33b40*/  LDL.LU R5, [R1+0x2dc] ;  /* 0x0002dc0001057983 */ /* 0x000ea20000300800 */
[----:B------:R-:W-:Y:S01]  /*33b50*/  MOV R6, R17 ;  /* 0x0000001100067202 */ /* 0x000fe20000000f00 */
[----:B------:R-:W-:-:S02]  /*33b60*/  IMAD.MOV.U32 R7, RZ, RZ, R19 ;  /* 0x000000ffff077224 */ /* 0x000fc400078e0013 */
        /* <DEDUP_REMOVED lines=23> */
[----:B------:R-:W1:Y:S04]  /*33ce0*/  LDS.128 R20, [R28] ;  /* 0x000000001c147984 */ /* 0x000e680000000c00 */
[----:B------:R-:W3:Y:S04]  /*33cf0*/  LDS.128 R16, [R28+0x2000] ;  /* 0x002000001c107984 */ /* 0x000ee80000000c00 */
[----:B------:R-:W2:Y:S01]  /*33d00*/  LDL.LU R7, [R1+0xac] ;  /* 0x0000ac0001077983 */ /* 0x000ea20000300800 */
[----:B------:R-:W-:Y:S06]  /*33d10*/  BAR.SYNC.DEFER_BLOCKING 0x0 ;  /* 0x0000000000007b1d */ /* 0x000fec0000010000 */
[----:B-1----:R1:W-:Y:S04]  /*33d20*/  STL.64 [R1+0xa0], R20 ;  /* 0x0000a01401007387 */ /* 0x0023e80000100a00 */
[----:B------:R4:W-:Y:S04]  /*33d30*/  STL.64 [R1+0xa8], R22 ;  /* 0x0000a81601007387 */ /* 0x0009e80000100a00 */
[----:B---3--:R-:W-:Y:S04]  /*33d40*/  STL.64 [R1+0x1a0], R16 ;  /* 0x0001a01001007387 */ /* 0x008fe80000100a00 */
[----:B------:R-:W-:Y:S04]  /*33d50*/  STL.64 [R1+0x1a8], R18 ;  /* 0x0001a81201007387 */ /* 0x000fe80000100a00 */
[----:B------:R-:W3:Y:S04]  /*33d60*/  LDL.LU R24, [R1+0x2f4] ;  /* 0x0002f40001187983 */ /* 0x000ee80000300800 */
[----:B------:R-:W3:Y:S01]  /*33d70*/  LDL.LU R25, [R1+0x2fc] ;  /* 0x0002fc0001197983 */ /* 0x000ee20000300800 */
[----:B------:R-:W-:Y:S01]  /*33d80*/  IMAD.MOV.U32 R26, RZ, RZ, R13 ;  /* 0x000000ffff1a7224 */ /* 0x000fe200078e000d */
[----:B------:R-:W-:-:S02]  /*33d90*/  MOV R27, R15 ;  /* 0x0000000f001b7202 */ /* 0x000fc40000000f00 */
[----:B------:R-:W3:Y:S04]  /*33da0*/  LDL.LU R2, [R1+0x8a4] ;  /* 0x0008a40001027983 */ /* 0x000ee80000300800 */
[----:B-1----:R-:W3:Y:S04]  /*33db0*/  LDL.LU R20, [R1+0x2b0] ;  /* 0x0002b00001147983 */ /* 0x002ee80000300800 */
[----:B------:R-:W3:Y:S04]  /*33dc0*/  LDL.LU R21, [R1+0x2b8] ;  /* 0x0002b80001157983 */ /* 0x000ee80000300800 */
[----:B----4-:R-:W4:Y:S04]  /*33dd0*/  LDL.LU R22, [R1+0x90] ;  /* 0x0000900001167983 */ /* 0x010f280000300800 */
[----:B------:R-:W4:Y:S04]  /*33de0*/  LDL.LU R23, [R1+0x98] ;  /* 0x0000980001177983 */ /* 0x000f280000300800 */
[----:B--2---:R-:W-:Y:S04]  /*33df0*/  STSM.16.M88.4 [R0], R4 ;  /* 0x0000000400007844 */ /* 0x004fe80000000200 */
[----:B---3--:R-:W-:Y:S01]  /*33e00*/  STSM.16.M88.4 [R0+0x1000], R24 ;  /* 0x0010001800007844 */ /* 0x008fe20000000200 */
[----:B------:R-:W-:Y:S06]  /*33e10*/  BAR.SYNC.DEFER_BLOCKING 0x0 ;  /* 0x0000000000007b1d */ /* 0x000fec0000010000 */
[----:B------:R-:W1:Y:S04]  /*33e20*/  LDS.128 R12, [R28] ;  /* 0x000000001c0c7984 */ /* 0x000e680000000c00 */
[----:B------:R-:W2:Y:S01]  /*33e30*/  LDS.128 R4, [R28+0x2000] ;  /* 0x002000001c047984 */ /* 0x000ea20000000c00 */
[----:B------:R-:W-:Y:S06]  /*33e40*/  BAR.SYNC.DEFER_BLOCKING 0x0 ;  /* 0x0000000000007b1d */ /* 0x000fec0000010000 */
[----:B-1----:R-:W-:Y:S04]  /*33e50*/  STL [R1+0x8b4], R12 ;  /* 0x0008b40c01007387 */ /* 0x002fe80000100800 */
[----:B------:R-:W-:Y:S04]  /*33e60*/  STL [R1+0x8b0], R13 ;  /* 0x0008b00d01007387 */ /* 0x000fe80000100800 */
[----:B------:R-:W-:Y:S04]  /*33e70*/  STL [R1+0x8ac], R14 ;  /* 0x0008ac0e01007387 */ /* 0x000fe80000100800 */
[----:B------:R-:W-:Y:S04]  /*33e80*/  STL [R1+0x8a8], R15 ;  /* 0x0008a80f01007387 */ /* 0x000fe80000100800 */
[----:B--2---:R-:W-:Y:S04]  /*33e90*/  STL [R1+0x8c0], R5 ;  /* 0x0008c00501007387 */ /* 0x004fe80000100800 */
[----:B------:R-:W-:Y:S04]  /*33ea0*/  STL [R1+0x8bc], R6 ;  /* 0x0008bc0601007387 */ /* 0x000fe80000100800 */
[----:B------:R-:W-:Y:S04]  /*33eb0*/  STL [R1+0x8b8], R7 ;  /* 0x0008b80701007387 */ /* 0x000fe80000100800 */
[----:B------:R-:W2:Y:S04]  /*33ec0*/  LDL.LU R16, [R1+0x310] ;  /* 0x0003100001107983 */ /* 0x000ea80000300800 */
[----:B------:R-:W2:Y:S01]  /*33ed0*/  LDL.LU R17, [R1+0x318] ;  /* 0x0003180001117983 */ /* 0x000ea20000300800 */
[----:B------:R-:W-:-:S02]  /*33ee0*/  IMAD.MOV.U32 R18, RZ, RZ, R8 ;  /* 0x000000ffff127224 */ /* 0x000fc400078e0008 */
[----:B------:R-:W-:Y:S01]  /*33ef0*/  IMAD.MOV.U32 R19, RZ, RZ, R10 ;  /* 0x000000ffff137224 */ /* 0x000fe200078e000a */
[----:B----4-:R-:W-:Y:S04]  /*33f00*/  STSM.16.M88.4 [R0], R20 ;  /* 0x0000001400007844 */ /* 0x010fe80000000200 */
[----:B--2---:R1:W-:Y:S01]  /*33f10*/  STSM.16.M88.4 [R0+0x1000], R16 ;  /* 0x0010001000007844 */ /* 0x0043e20000000200 */
[----:B------:R-:W-:Y:S06]  /*33f20*/  BAR.SYNC.DEFER_BLOCKING 0x0 ;  /* 0x0000000000007b1d */ /* 0x000fec0000010000 */
[----:B-1----:R-:W2:Y:S04]  /*33f30*/  LDL.LU R16, [R1+0x2b4] ;  /* 0x0002b40001107983 */ /* 0x002ea80000300800 */
[----:B------:R-:W2:Y:S04]  /*33f40*/  LDL.LU R17, [R1+0x2bc] ;  /* 0x0002bc0001117983 */ /* 0x000ea80000300800 */
[----:B------:R-:W2:Y:S04]  /*33f50*/  LDL.LU R18, [R1+0x94] ;  /* 0x0000940001127983 */ /* 0x000ea80000300800 */
[----:B------:R-:W2:Y:S04]  /*33f60*/  LDL.LU R19, [R1+0x9c] ;  /* 0x00009c0001137983 */ /* 0x000ea80000300800 */
[----:B------:R-:W1:Y:S04]  /*33f70*/  LDS.128 R20, [R28] ;  /* 0x000000001c147984 */ /* 0x000e680000000c00 */
[----:B------:R-:W-:Y:S01]  /*33f80*/  LDS.128 R24, [R28+0x2000] ;  /* 0x002000001c187984 */ /* 0x000fe20000000c00 */
[----:B------:R-:W-:Y:S06]  /*33f90*/  BAR.SYNC.DEFER_BLOCKING 0x0 ;  /* 0x0000000000007b1d */ /* 0x000fec0000010000 */
[----:B------:R-:W3:Y:S04]  /*33fa0*/  LDL.LU R10, [R1+0x10] ;  /* 0x00001000010a7983 */ /* 0x000ee80000300800 */
[----:B------:R-:W4:Y:S04]  /*33fb0*/  LDL.LU R7, [R1+0x20] ;  /* 0x0000200001077983 */ /* 0x000f280000300800 */
[----:B------:R-:W3:Y:S04]  /*33fc0*/  LDL.LU R29, [R1+0x378] ;  /* 0x00037800011d7983 */ /* 0x000ee80000300800 */
[----:B--2---:R2:W-:Y:S04]  /*33fd0*/  STSM.16.M88.4 [R0], R16 ;  /* 0x0000001000007844 */ /* 0x0045e80000000200 */
[----:B--2---:R-:W2:Y:S04]  /*33fe0*/  LDL.LU R16, [R1+0x314] ;  /* 0x0003140001107983 */ /* 0x004ea80000300800 */
[----:B------:R-:W2:Y:S04]  /*33ff0*/  LDL.LU R17, [R1+0x31c] ;  /* 0x00031c0001117983 */ /* 0x000ea80000300800 */
[----:B------:R-:W4:Y:S04]  /*34000*/  LDL.LU R6, [R1+0x14] ;  /* 0x0000140001067983 */ /* 0x000f280000300800 */
[----:B------:R-:W4:Y:S04]  /*34010*/  LDL.LU R5, [R1+0x24] ;  /* 0x0000240001057983 */ /* 0x000f280000300800 */
[----:B------:R-:W4:Y:S04]  /*34020*/  LDL.LU R15, [R1+0x18] ;  /* 0x00001800010f7983 */ /* 0x000f280000300800 */
[----:B------:R-:W4:Y:S04]  /*34030*/  LDL.LU R14, [R1+0x28] ;  /* 0x00002800010e7983 */ /* 0x000f280000300800 */
[----:B------:R-:W4:Y:S04]  /*34040*/  LDL.LU R13, [R1+0x1c] ;  /* 0x00001c00010d7983 */ /* 0x000f280000300800 */
[----:B------:R-:W4:Y:S01]  /*34050*/  LDL.LU R12, [R1+0x2c] ;  /* 0x00002c00010c7983 */ /* 0x000f220000300800 */
[----:B------:R-:W-:-:S02]  /*34060*/  IMAD.MOV.U32 R18, RZ, RZ, R9 ;  /* 0x000000ffff127224 */ /* 0x000fc400078e0009 */
[----:B------:R-:W-:Y:S01]  /*34070*/  IMAD.MOV.U32 R19, RZ, RZ, R11 ;  /* 0x000000ffff137224 */ /* 0x000fe200078e000b */
[C---:B------:R-:W-:Y:S01]  /*34080*/  ISETP.GE.AND P0, PT, R2.reuse, UR10, PT ;  /* 0x0000000a02007c0c */ /* 0x040fe2000bf06270 */
[----:B------:R-:W-:Y:S01]  /*34090*/  IMAD R2, R2, UR4, RZ ;  /* 0x0000000402027c24 */ /* 0x000fe2000f8e02ff */
[----:B------:R-:W1:Y:S01]  /*340a0*/  LDCU UR4, c[0x0][0x39c] ;  /* 0x00007380ff0477ac */ /* 0x000e620008000800 */
[C---:B---3--:R-:W-:Y:S01]  /*340b0*/  IMAD R3, R29.reuse, UR5, RZ ;  /* 0x000000051d037c24 */ /* 0x048fe2000f8e02ff */
[----:B------:R-:W-:Y:S01]  /*340c0*/  ISETP.LT.AND P1, PT, R29, UR11, !P0 ;  /* 0x0000000b1d007c0c */ /* 0x000fe2000c721270 */
[----:B------:R-:W3:Y:S01]  /*340d0*/  LDCU UR11, c[0x0][0x39c] ;  /* 0x00007380ff0b77ac */ /* 0x000ee20008000800 */
[----:B------:R-:W1:Y:S01]  /*340e0*/  LDCU UR10, c[0x0][0x39c] ;  /* 0x00007380ff0a77ac */ /* 0x000e620008000800 */
[----:B--2---:R2:W-:Y:S01]  /*340f0*/  STSM.16.M88.4 [R0+0x1000], R16 ;  /* 0x0010001000007844 */ /* 0x0045e20000000200 */
[----:B------:R-:W-:Y:S01]  /*34100*/  BAR.SYNC.DEFER_BLOCKING 0x0 ;  /* 0x0000000000007b1d */ /* 0x000fe20000010000 */
[----:B--2---:R-:W-:-:S05]  /*34110*/  LEA R0, P2, R2, UR8, 0x2 ;  /* 0x0000000802007c11 */ /* 0x004fca000f8410ff */
[----:B------:R-:W2:Y:S01]  /*34120*/  LDCU UR8, c[0x0][0x39c] ;  /* 0x00007380ff0877ac */ /* 0x000ea20008000800 */
[----:B------:R-:W-:Y:S01]  /*34130*/  VIADD R17, R29, 0xb ;  /* 0x0000000b1d117836 */ /* 0x000fe20000000000 */
[----:B------:R-:W3:Y:S01]  /*34140*/  LDL.LU R19, [R1+0x30] ;  /* 0x0000300001137983 */ /* 0x000ee20000300800 */
[----:B------:R-:W-:Y:S01]  /*34150*/  LEA.HI.X.SX32 R2, R2, UR9, 0x2, P2 ;  /* 0x0000000902027c11 */ /* 0x000fe200090f16ff */
[----:B------:R-:W1:Y:S01]  /*34160*/  LDCU UR9, c[0x0][0x39c] ;  /* 0x00007380ff0977ac */ /* 0x000e620008000800 */
[----:B------:R-:W-:-:S04]  /*34170*/  LEA R8, P2, R3, R0, 0x2 ;  /* 0x0000000003087211 */ /* 0x000fc800078410ff */
[C---:B------:R-:W-:Y:S01]  /*34180*/  LEA.HI.X.SX32 R9, R3.reuse, R2, 0x2, P2 ;  /* 0x0000000203097211 */ /* 0x040fe200010f16ff */
[----:B------:R-:W-:-:S04]  /*34190*/  VIADD R3, R3, UR5 ;  /* 0x0000000503037c36 */ /* 0x000fc80008000000 */
[----:B------:R1:W-:Y:S02]  /*341a0*/  @P1 STG.E desc[UR6][R8.64], R10 ;  /* 0x0000000a08001986 */ /* 0x0003e4000c101906 */
[----:B-1----:R-:W-:-:S04]  /*341b0*/  IADD3 R8, PT, PT, R29, 0x1, RZ ;  /* 0x000000011d087810 */ /* 0x002fc80007ffe0ff */
[----:B------:R-:W-:Y:S01]  /*341c0*/  ISETP.LT.AND P2, PT, R8, UR4, !P0 ;  /* 0x0000000408007c0c */ /* 0x000fe2000c741270 */
[----:B------:R-:W1:Y:S01]  /*341d0*/  LDCU UR4, c[0x0][0x39c] ;  /* 0x00007380ff0477ac */ /* 0x000e620008000800 */
[----:B------:R-:W-:-:S04]  /*341e0*/  LEA R8, P1, R3, R0, 0x2 ;  /* 0x0000000003087211 */ /* 0x000fc800078210ff */
[C---:B------:R-:W-:Y:S01]  /*341f0*/  LEA.HI.X.SX32 R9, R3.reuse, R2, 0x2, P1 ;  /* 0x0000000203097211 */ /* 0x040fe200008f16ff */
[----:B------:R-:W-:-:S06]  /*34200*/  VIADD R3, R3, UR5 ;  /* 0x0000000503037c36 */ /* 0x000fcc0008000000 */
[----:B----4-:R4:W-:Y:S02]  /*34210*/  @P2 STG.E desc[UR6][R8.64], R7 ;  /* 0x0000000708002986 */ /* 0x0109e4000c101906 */
[----:B----4-:R-:W-:-:S05]  /*34220*/  VIADD R8, R29, 0x2 ;  /* 0x000000021d087836 */ /* 0x010fca0000000000 */
[----:B-1----:R-:W-:Y:S01]  /*34230*/  ISETP.LT.AND P2, PT, R8, UR4, !P0 ;  /* 0x0000000408007c0c */ /* 0x002fe2000c741270 */
[----:B------:R-:W1:Y:S01]  /*34240*/  LDCU UR4, c[0x0][0x39c] ;  /* 0x00007380ff0477ac */ /* 0x000e620008000800 */
[----:B------:R-:W-:-:S04]  /*34250*/  LEA R8, P1, R3, R0, 0x2 ;  /* 0x0000000003087211 */ /* 0x000fc800078210ff */
[----:B------:R-:W-:-:S07]  /*34260*/  LEA.HI.X.SX32 R9, R3, R2, 0x2, P1 ;  /* 0x0000000203097211 */ /* 0x000fce00008f16ff */
[----:B------:R4:W-:Y:S01]  /*34270*/  @P2 STG.E desc[UR6][R8.64], R6 ;  /* 0x0000000608002986 */ /* 0x0009e2000c101906 */
[----:B------:R-:W-:Y:S01]  /*34280*/  IADD3 R3, PT, PT, R3, UR5, RZ ;  /* 0x0000000503037c10 */ /* 0x000fe2000fffe0ff */
[C---:B------:R-:W-:Y:S02]  /*34290*/  VIADD R10, R29.reuse, 0x4 ;  /* 0x000000041d0a7836 */ /* 0x040fe40000000000 */
[----:B----4-:R-:W-:-:S05]  /*342a0*/  VIADD R8, R29, 0x3 ;  /* 0x000000031d087836 */ /* 0x010fca0000000000 */
[----:B-1----:R-:W-:Y:S01]  /*342b0*/  ISETP.LT.AND P2, PT, R8, UR4, !P0 ;  /* 0x0000000408007c0c */ /* 0x002fe2000c741270 */
[----:B------:R-:W1:Y:S01]  /*342c0*/  LDCU UR4, c[0x0][0x39c] ;  /* 0x00007380ff0477ac */ /* 0x000e620008000800 */
[C---:B------:R-:W-:Y:S02]  /*342d0*/  LEA R8, P1, R3.reuse, R0, 0x2 ;  /* 0x0000000003087211 */ /* 0x040fe400078210ff */
[----:B--2---:R-:W-:Y:S01]  /*342e0*/  ISETP.LT.AND P3, PT, R10, UR8, !P0 ;  /* 0x000000080a007c0c */ /* 0x004fe2000c761270 */
[----:B------:R-:W2:Y:S01]  /*342f0*/  LDCU UR8, c[0x0][0x39c] ;  /* 0x00007380ff0877ac */ /* 0x000ea20008000800 */
[C---:B------:R-:W-:Y:S01]  /*34300*/  LEA.HI.X.SX32 R9, R3.reuse, R2, 0x2, P1 ;  /* 0x0000000203097211 */ /* 0x040fe200008f16ff */
[----:B------:R-:W-:Y:S02]  /*34310*/  VIADD R3, R3, UR5 ;  /* 0x0000000503037c36 */ /* 0x000fe40008000000 */
[----:B------:R-:W-:-:S04]  /*34320*/  VIADD R10, R29, 0x5 ;  /* 0x000000051d0a7836 */ /* 0x000fc80000000000 */
[----:B------:R4:W-:Y:S01]  /*34330*/  @P2 STG.E desc[UR6][R8.64], R5 ;  /* 0x0000000508002986 */ /* 0x0009e2000c101906 */
[----:B-1----:R-:W-:Y:S01]  /*34340*/  ISETP.LT.AND P2, PT, R10, UR4, !P0 ;  /* 0x000000040a007c0c */ /* 0x002fe2000c741270 */
[----:B------:R-:W1:Y:S01]  /*34350*/  LDCU UR4, c[0x0][0x39c] ;  /* 0x00007380ff0477ac */ /* 0x000e620008000800 */
[----:B----4-:R-:W-:-:S04]  /*34360*/  LEA R8, P1, R3, R0, 0x2 ;  /* 0x0000000003087211 */ /* 0x010fc800078210ff */
[C---:B------:R-:W-:Y:S01]  /*34370*/  LEA.HI.X.SX32 R9, R3.reuse, R2, 0x2, P1 ;  /* 0x0000000203097211 */ /* 0x040fe200008f16ff */
[----:B------:R-:W-:Y:S01]  /*34380*/  VIADD R3, R3, UR5 ;  /* 0x0000000503037c36 */ /* 0x000fe20008000000 */
[----:B------:R-:W-:-:S03]  /*34390*/  IADD3 R10, PT, PT, R29, 0x6, RZ ;  /* 0x000000061d0a7810 */ /* 0x000fc60007ffe0ff */
[----:B------:R4:W-:Y:S01]  /*343a0*/  @P3 STG.E desc[UR6][R8.64], R15 ;  /* 0x0000000f08003986 */ /* 0x0009e2000c101906 */
[----:B--2---:R-:W-:Y:S02]  /*343b0*/  ISETP.LT.AND P3, PT, R10, UR8, !P0 ;  /* 0x000000080a007c0c */ /* 0x004fe4000c761270 */
[----:B----4-:R-:W-:Y:S01]  /*343c0*/  LEA R8, P1, R3, R0, 0x2 ;  /* 0x0000000003087211 */ /* 0x010fe200078210ff */
[----:B------:R-:W-:Y:S01]  /*343d0*/  VIADD R10, R29, 0x7 ;  /* 0x000000071d0a7836 */ /* 0x000fe20000000000 */
[----:B------:R-:W2:Y:S02]  /*343e0*/  LDCU UR8, c[0x0][0x39c] ;  /* 0x00007380ff0877ac */ /* 0x000ea40008000800 */
[C---:B------:R-:W-:Y:S01]  /*343f0*/  LEA.HI.X.SX32 R9, R3.reuse, R2, 0x2, P1 ;  /* 0x0000000203097211 */ /* 0x040fe200008f16ff */
[----:B------:R-:W-:-:S04]  /*34400*/  VIADD R3, R3, UR5 ;  /* 0x0000000503037c36 */ /* 0x000fc80008000000 */
[----:B------:R4:W-:Y:S02]  /*34410*/  @P2 STG.E desc[UR6][R8.64], R14 ;  /* 0x0000000e08002986 */ /* 0x0009e4000c101906 */
[----:B----4-:R-:W-:-:S04]  /*34420*/  LEA R8, P1, R3, R0, 0x2 ;  /* 0x0000000003087211 */ /* 0x010fc800078210ff */
[C---:B------:R-:W-:Y:S01]  /*34430*/  LEA.HI.X.SX32 R9, R3.reuse, R2, 0x2, P1 ;  /* 0x0000000203097211 */ /* 0x040fe200008f16ff */
[----:B------:R-:W-:-:S04]  /*34440*/  VIADD R3, R3, UR5 ;  /* 0x0000000503037c36 */ /* 0x000fc80008000000 */
[----:B------:R4:W-:Y:S02]  /*34450*/  @P3 STG.E desc[UR6][R8.64], R13 ;  /* 0x0000000d08003986 */ /* 0x0009e4000c101906 */
[----:B----4-:R-:W-:-:S04]  /*34460*/  LEA R8, P1, R3, R0, 0x2 ;  /* 0x0000000003087211 */ /* 0x010fc800078210ff */
[----:B------:R-:W-:Y:S02]  /*34470*/  LEA.HI.X.SX32 R9, R3, R2, 0x2, P1 ;  /* 0x0000000203097211 */ /* 0x000fe400008f16ff */
[----:B---3--:R-:W-:Y:S01]  /*34480*/  ISETP.LT.AND P1, PT, R17, UR11, !P0 ;  /* 0x0000000b11007c0c */ /* 0x008fe2000c721270 */
[C---:B------:R-:W-:Y:S01]  /*34490*/  VIADD R11, R29.reuse, 0x8 ;  /* 0x000000081d0b7836 */ /* 0x040fe20000000000 */
[----:B------:R-:W3:Y:S01]  /*344a0*/  LDL.LU R17, [R1+0x40] ;  /* 0x0000400001117983 */ /* 0x000ee20000300800 */
[----:B-1----:R-:W-:Y:S01]  /*344b0*/  ISETP.LT.AND P5, PT, R10, UR4, !P0 ;  /* 0x000000040a007c0c */ /* 0x002fe2000c7a1270 */
[----:B------:R-:W1:Y:S02]  /*344c0*/  LDCU UR4, c[0x0][0x39c] ;  /* 0x00007380ff0477ac */ /* 0x000e640008000800 */
[----:B------:R-:W4:Y:S01]  /*344d0*/  LDL.LU R6, [R1+0x44] ;  /* 0x0000440001067983 */ /* 0x000f220000300800 */
[----:B------:R-:W-:Y:S01]  /*344e0*/  VIADD R16, R29, 0xa ;  /* 0x0000000a1d107836 */ /* 0x000fe20000000000 */
[----:B------:R-:W1:Y:S02]  /*344f0*/  LDCU UR11, c[0x0][0x39c] ;  /* 0x00007380ff0b77ac */ /* 0x000e640008000800 */
[----:B------:R-:W4:Y:S04]  /*34500*/  LDL.LU R5, [R1+0x34] ;  /* 0x0000340001057983 */ /* 0x000f280000300800 */
[----:B------:R-:W4:Y:S04]  /*34510*/  LDL.LU R15, [R1+0x48] ;  /* 0x00004800010f7983 */ /* 0x000f280000300800 */
[----:B------:R-:W4:Y:S04]  /*34520*/  LDL.LU R14, [R1+0x38] ;  /* 0x00003800010e7983 */ /* 0x000f280000300800 */
[----:B------:R1:W-:Y:S04]  /*34530*/  @P5 STG.E desc[UR6][R8.64], R12 ;  /* 0x0000000c08005986 */ /* 0x0003e8000c101906 */
[----:B------:R-:W4:Y:S04]  /*34540*/  LDL.LU R13, [R1+0x4c] ;  /* 0x00004c00010d7983 */ /* 0x000f280000300800 */
[----:B-1----:R-:W4:Y:S01]  /*34550*/  LDL.LU R12, [R1+0x3c] ;  /* 0x00003c00010c7983 */ /* 0x002f220000300800 */
[----:B------:R-:W-:Y:S01]  /*34560*/  ISETP.LT.AND P4, PT, R11, UR9, !P0 ;  /* 0x000000090b007c0c */ /* 0x000fe2000c781270 */
[----:B------:R-:W-:Y:S01]  /*34570*/  VIADD R11, R3, UR5 ;  /* 0x00000005030b7c36 */ /* 0x000fe20008000000 */
[C---:B------:R-:W-:Y:S01]  /*34580*/  IADD3 R10, PT, PT, R29.reuse, 0x9, RZ ;  /* 0x000000091d0a7810 */ /* 0x040fe20007ffe0ff */
[----:B------:R-:W4:Y:S01]  /*34590*/  LDL.LU R18, [R1+0x60] ;  /* 0x0000600001127983 */ /* 0x000f220000300800 */
[----:B------:R-:W-:Y:S01]  /*345a0*/  IADD3 R9, PT, PT, R29, 0xc, RZ ;  /* 0x0000000c1d097810 */ /* 0x000fe20007ffe0ff */
[C---:B------:R-:W-:Y:S01]  /*345b0*/  VIADD R3, R11.reuse, UR5 ;  /* 0x000000050b037c36 */ /* 0x040fe20008000000 */
[----:B------:R-:W-:Y:S01]  /*345c0*/  ISETP.LT.AND P3, PT, R10, UR10, !P0 ;  /* 0x0000000a0a007c0c */ /* 0x000fe2000c761270 */
[----:B------:R-:W1:Y:S01]  /*345d0*/  LDCU UR9, c[0x0][0x39c] ;  /* 0x00007380ff0977ac */ /* 0x000e620008000800 */
[C---:B------:R-:W-:Y:S01]  /*345e0*/  LEA R10, P6, R11.reuse, R0, 0x2 ;  /* 0x000000000b0a7211 */ /* 0x040fe200078c10ff */
[----:B------:R-:W4:Y:S01]  /*345f0*/  LDL.LU R7, [R1] ;  /* 0x0000000001077983 */ /* 0x000f220000300800 */
[----:B--2---:R-:W-:Y:S01]  /*34600*/  ISETP.LT.AND P2, PT, R16, UR8, !P0 ;  /* 0x0000000810007c0c */ /* 0x004fe2000c741270 */
[----:B------:R-:W2:Y:S01]  /*34610*/  LDCU UR8, c[0x0][0x39c] ;  /* 0x00007380ff0877ac */ /* 0x000ea20008000800 */
[----:B------:R-:W-:-:S02]  /*34620*/  LEA.HI.X.SX32 R11, R11, R2, 0x2, P6 ;  /* 0x000000020b0b7211 */ /* 0x000fc400030f16ff */
[----:B------:R-:W-:Y:S02]  /*34630*/  LEA R8, P6, R3, R0, 0x2 ;  /* 0x0000000003087211 */ /* 0x000fe400078c10ff */
[----:B------:R-:W-:Y:S01]  /*34640*/  ISETP.LT.AND P5, PT, R9, UR4, !P0 ;  /* 0x0000000409007c0c */ /* 0x000fe2000c7a1270 */
[----:B------:R-:W-:Y:S01]  /*34650*/  VIADD R16, R29, 0xd ;  /* 0x0000000d1d107836 */ /* 0x000fe20000000000 */
[C---:B------:R-:W-:Y:S01]  /*34660*/  LEA.HI.X.SX32 R9, R3.reuse, R2, 0x2, P6 ;  /* 0x0000000203097211 */ /* 0x040fe200030f16ff */
[----:B------:R-:W1:Y:S01]  /*34670*/  LDCU UR10, c[0x0][0x39c] ;  /* 0x00007380ff0a77ac */ /* 0x000e620008000800 */
[----:B------:R-:W1:Y:S01]  /*34680*/  LDCU UR4, c[0x0][0x3b8] ;  /* 0x00007700ff0477ac */ /* 0x000e620008000800 */
[----:B---3--:R3:W-:Y:S04]  /*34690*/  @P4 STG.E desc[UR6][R10.64], R17 ;  /* 0x000000110a004986 */ /* 0x0087e8000c101906 */
[----:B------:R1:W-:Y:S01]  /*346a0*/  @P3 STG.E desc[UR6][R8.64], R19 ;  /* 0x0000001308003986 */ /* 0x0003e2000c101906 */
[----:B---3--:R-:W-:-:S04]  /*346b0*/  VIADD R10, R3, UR5 ;  /* 0x00000005030a7c36 */ /* 0x008fc80008000000 */
[C---:B------:R-:W-:Y:S01]  /*346c0*/  VIADD R3, R10.reuse, UR5 ;  /* 0x000000050a037c36 */ /* 0x040fe20008000000 */
[----:B-1----:R-:W-:Y:S01]  /*346d0*/  LEA R8, P3, R10, R0, 0x2 ;  /* 0x000000000a087211 */ /* 0x002fe200078610ff */
[----:B------:R-:W-:-:S03]  /*346e0*/  VIADD R11, R29, 0xe ;  /* 0x0000000e1d0b7836 */ /* 0x000fc60000000000 */
[----:B------:R-:W-:Y:S02]  /*346f0*/  LEA.HI.X.SX32 R9, R10, R2, 0x2, P3 ;  /* 0x000000020a097211 */ /* 0x000fe400018f16ff */
[----:B------:R-:W-:Y:S02]  /*34700*/  LEA R10, P6, R3, R0, 0x2 ;  /* 0x00000000030a7211 */ /* 0x000fe400078c10ff */
[----:B--2---:R-:W-:Y:S01]  /*34710*/  ISETP.LT.AND P3, PT, R11, UR8, !P0 ;  /* 0x000000080b007c0c */ /* 0x004fe2000c761270 */
[----:B----4-:R1:W-:Y:S01]  /*34720*/  @P2 STG.E desc[UR6][R8.64], R6 ;  /* 0x0000000608002986 */ /* 0x0103e2000c101906 */
[----:B------:R-:W-:Y:S01]  /*34730*/  LEA.HI.X.SX32 R11, R3, R2, 0x2, P6 ;  /* 0x00000002030b7211 */ /* 0x000fe200030f16ff */
[----:B------:R-:W2:Y:S01]  /*34740*/  LDCU UR8, c[0x0][0x3b8] ;  /* 0x00007700ff0877ac */ /* 0x000ea20008000800 */
[----:B------:R-:W-:-:S03]  /*34750*/  ISETP.LT.AND P4, PT, R16, UR9, !P0 ;  /* 0x0000000910007c0c */ /* 0x000fc6000c781270 */
[----:B------:R3:W-:Y:S04]  /*34760*/  @P1 STG.E desc[UR6][R10.64], R5 ;  /* 0x000000050a001986 */ /* 0x0007e8000c101906 */
[----:B-1----:R-:W4:Y:S01]  /*34770*/  LDL.LU R6, [R1+0x64] ;  /* 0x0000640001067983 */ /* 0x002f220000300800 */
[----:B------:R-:W-:Y:S01]  /*34780*/  VIADD R9, R3, UR5 ;  /* 0x0000000503097c36 */ /* 0x000fe20008000000 */
[----:B------:R-:W-:Y:S01]  /*34790*/  IADD3 R16, PT, PT, R29, 0xf, RZ ;  /* 0x0000000f1d107810 */ /* 0x000fe20007ffe0ff */
[----:B------:R-:W1:Y:S02]  /*347a0*/  LDCU UR9, c[0x0][0x3b8] ;  /* 0x00007700ff0977ac */ /* 0x000e640008000800 */
[C---:B------:R-:W-:Y:S01]  /*347b0*/  VIADD R3, R9.reuse, UR5 ;  /* 0x0000000509037c36 */ /* 0x040fe20008000000 */
[----:B------:R-:W-:Y:S01]  /*347c0*/  LEA R8, P1, R9, R0, 0x2 ;  /* 0x0000000009087211 */ /* 0x000fe200078210ff */
[----:B---3--:R-:W-:Y:S01]  /*347d0*/  VIADD R10, R29, 0x10 ;  /* 0x000000101d0a7836 */ /* 0x008fe20000000000 */
[----:B------:R-:W3:Y:S02]  /*347e0*/  LDL.LU R5, [R1+0x4] ;  /* 0x0000040001057983 */ /* 0x000ee40000300800 */
[----:B------:R-:W-:-:S02]  /*347f0*/  LEA.HI.X.SX32 R9, R9, R2, 0x2, P1 ;  /* 0x0000000209097211 */ /* 0x000fc400008f16ff */
[----:B------:R-:W-:Y:S01]  /*34800*/  ISETP.LT.AND P1, PT, R10, UR11, !P0 ;  /* 0x0000000b0a007c0c */ /* 0x000fe2000c721270 */
[----:B------:R-:W1:Y:S01]  /*34810*/  LDCU UR11, c[0x0][0x3b8] ;  /* 0x00007700ff0b77ac */ /* 0x000e620008000800 */
[C---:B------:R-:W-:Y:S01]  /*34820*/  LEA R10, P6, R3.reuse, R0, 0x2 ;  /* 0x00000000030a7211 */ /* 0x040fe200078c10ff */
[----:B------:R2:W-:Y:S03]  /*34830*/  @P5 STG.E desc[UR6][R8.64], R15 ;  /* 0x0000000f08005986 */ /* 0x0005e6000c101906 */
[C---:B------:R-:W-:Y:S01]  /*34840*/  LEA.HI.X.SX32 R11, R3.reuse, R2, 0x2, P6 ;  /* 0x00000002030b7211 */ /* 0x040fe200030f16ff */
[----:B--2---:R-:W2:Y:S01]  /*34850*/  LDL.LU R15, [R1+0x68] ;  /* 0x00006800010f7983 */ /* 0x004ea20000300800 */
[----:B------:R-:W-:-:S03]  /*34860*/  IADD3 R9, PT, PT, R3, UR5, RZ ;  /* 0x0000000503097c10 */ /* 0x000fc6000fffe0ff */
[----:B------:R1:W-:Y:S01]  /*34870*/  @P4 STG.E desc[UR6][R10.64], R14 ;  /* 0x0000000e0a004986 */ /* 0x0003e2000c101906 */
[C---:B------:R-:W-:Y:S01]  /*34880*/  LEA R8, P4, R9.reuse, R0, 0x2 ;  /* 0x0000000009087211 */ /* 0x040fe200078810ff */
[C---:B------:R-:W-:Y:S01]  /*34890*/  VIADD R3, R9.reuse, UR5 ;  /* 0x0000000509037c36 */ /* 0x040fe20008000000 */
[----:B------:R-:W-:Y:S02]  /*348a0*/  ISETP.LT.AND P2, PT, R16, UR10, !P0 ;  /* 0x0000000a10007c0c */ /* 0x000fe4000c741270 */
[----:B------:R-:W-:Y:S01]  /*348b0*/  LEA.HI.X.SX32 R9, R9, R2, 0x2, P4 ;  /* 0x0000000209097211 */ /* 0x000fe200020f16ff */
[C---:B-1----:R-:W-:Y:S01]  /*348c0*/  VIADD R10, R29.reuse, 0x12 ;  /* 0x000000121d0a7836 */ /* 0x042fe20000000000 */
[----:B------:R-:W2:Y:S01]  /*348d0*/  LDL.LU R14, [R1+0x8] ;  /* 0x00000800010e7983 */ /* 0x000ea20000300800 */
[----:B------:R-:W-:Y:S01]  /*348e0*/  VIADD R16, R29, 0x11 ;  /* 0x000000111d107836 */ /* 0x000fe20000000000 */
[----:B------:R-:W1:Y:S02]  /*348f0*/  LDCU UR10, c[0x0][0x3b8] ;  /* 0x00007700ff0a77ac */ /* 0x000e640008000800 */
[----:B------:R-:W-:-:S02]  /*34900*/  ISETP.LT.AND P4, PT, R10, UR13, !P0 ;  /* 0x0000000d0a007c0c */ /* 0x000fc4000c781270 */
[C---:B------:R-:W-:Y:S01]  /*34910*/  LEA R10, P6, R3.reuse, R0, 0x2 ;  /* 0x00000000030a7211 */ /* 0x040fe200078c10ff */
[----:B------:R1:W-:Y:S01]  /*34920*/  @P3 STG.E desc[UR6][R8.64], R13 ;  /* 0x0000000d08003986 */ /* 0x0003e2000c101906 */
[----:B------:R-:W-:Y:S01]  /*34930*/  ISETP.LT.AND P5, PT, R16, UR12, !P0 ;  /* 0x0000000c10007c0c */ /* 0x000fe2000c7a1270 */
[----:B------:R-:W1:Y:S01]  /*34940*/  LDCU UR12, c[0x0][0x39c] ;  /* 0x00007380ff0c77ac */ /* 0x000e620008000800 */
[----:B------:R-:W-:Y:S01]  /*34950*/  LEA.HI.X.SX32 R11, R3, R2, 0x2, P6 ;  /* 0x00000002030b7211 */ /* 0x000fe200030f16ff */
[----:B------:R-:W1:Y:S04]  /*34960*/  LDCU UR13, c[0x0][0x39c] ;  /* 0x00007380ff0d77ac */ /* 0x000e680008000800 */
[----:B------:R1:W-:Y:S01]  /*34970*/  @P2 STG.E desc[UR6][R10.64], R12 ;  /* 0x0000000c0a002986 */ /* 0x0003e2000c101906 */
[----:B------:R-:W3:Y:S03]  /*34980*/  LDCU UR5, c[0x0][0x3b8] ;  /* 0x00007700ff0577ac */ /* 0x000ee60008000800 */
[----:B-1----:R-:W2:Y:S04]  /*34990*/  LDL.LU R13, [R1+0x6c] ;  /* 0x00006c00010d7983 */ /* 0x002ea80000300800 */
[----:B------:R-:W2:Y:S01]  /*349a0*/  LDL.LU R12, [R1+0xc] ;  /* 0x00000c00010c7983 */ /* 0x000ea20000300800 */
[----:B------:R-:W-:-:S02]  /*349b0*/  VIADD R16, R29, 0x13 ;  /* 0x000000131d107836 */ /* 0x000fc40000000000 */
[----:B------:R-:W-:Y:S01]  /*349c0*/  VIADD R3, R3, UR4 ;  /* 0x0000000403037c36 */ /* 0x000fe20008000000 */
[----:B------:R-:W-:Y:S01]  /*349d0*/  IADD3 R10, PT, PT, R29, 0x14, RZ ;  /* 0x000000141d0a7810 */ /* 0x000fe20007ffe0ff */
[----:B------:R-:W2:Y:S01]  /*349e0*/  LDL.LU R17, [R1+0xc0] ;  /* 0x0000c00001117983 */ /* 0x000ea20000300800 */
[----:B------:R-:W-:Y:S01]  /*349f0*/  ISETP.LT.AND P3, PT, R16, UR14, !P0 ;  /* 0x0000000e10007c0c */ /* 0x000fe2000c761270 */
[C---:B------:R-:W-:Y:S01]  /*34a00*/  VIADD R16, R3.reuse, UR8 ;  /* 0x0000000803107c36 */ /* 0x040fe20008000000 */
[C---:B------:R-:W-:Y:S01]  /*34a10*/  LEA R8, P2, R3.reuse, R0, 0x2 ;  /* 0x0000000003087211 */ /* 0x040fe200078410ff */
[----:B------:R-:W1:Y:S01]  /*34a20*/  LDCU UR14, c[0x0][0x39c] ;  /* 0x00007380ff0e77ac */ /* 0x000e620008000800 */
[----:B------:R-:W2:Y:S02]  /*34a30*/  LDL.LU R19, [R1+0x70] ;  /* 0x0000700001137983 */ /* 0x000ea40000300800 */
[----:B------:R-:W-:Y:S01]  /*34a40*/  LEA.HI.X.SX32 R9, R3, R2, 0x2, P2 ;  /* 0x0000000203097211 */ /* 0x000fe200010f16ff */
[----:B------:R-:W-:Y:S01]  /*34a50*/  VIADD R3, R29, 0x15 ;  /* 0x000000151d037836 */ /* 0x000fe20000000000 */
[----:B------:R-:W-:Y:S01]  /*34a60*/  ISETP.LT.AND P2, PT, R10, UR12, !P0 ;  /* 0x0000000c0a007c0c */ /* 0x000fe2000c741270 */
[----:B------:R-:W1:Y:S01]  /*34a70*/  LDCU UR12, c[0x0][0x39c] ;  /* 0x00007380ff0c77ac */ /* 0x000e620008000800 */
[C---:B------:R-:W-:Y:S01]  /*34a80*/  LEA R10, P6, R16.reuse, R0, 0x2 ;  /* 0x00000000100a7211 */ /* 0x040fe200078c10ff */
[----:B------:R1:W-:Y:S01]  /*34a90*/  @P1 STG.E desc[UR6][R8.64], R18 ;  /* 0x0000001208001986 */ /* 0x0003e2000c101906 */
[----:B------:R-:W-:Y:S01]  /*34aa0*/  ISETP.LT.AND P1, PT, R3, UR13, !P0 ;  /* 0x0000000d03007c0c */ /* 0x000fe2000c721270 */
[C---:B------:R-:W-:Y:S01]  /*34ab0*/  VIADD R3, R16.reuse, UR9 ;  /* 0x0000000910037c36 */ /* 0x040fe20008000000 */
[----:B------:R-:W-:Y:S01]  /*34ac0*/  LEA.HI.X.SX32 R11, R16, R2, 0x2, P6 ;  /* 0x00000002100b7211 */ /* 0x000fe200030f16ff */
[----:B------:R-:W3:Y:S04]  /*34ad0*/  LDCU UR13, c[0x0][0x39c] ;  /* 0x00007380ff0d77ac */ /* 0x000ee80008000800 */
[----:B------:R1:W-:Y:S01]  /*34ae0*/  @P5 STG.E desc[UR6][R10.64], R7 ;  /* 0x000000070a005986 */ /* 0x0003e2000c101906 */
[C---:B------:R-:W-:Y:S01]  /*34af0*/  IADD3 R16, PT, PT, R3.reuse, UR10, RZ ;  /* 0x0000000a03107c10 */ /* 0x040fe2000fffe0ff */
[----:B------:R-:W2:Y:S01]  /*34b00*/  LDCU UR4, c[0x0][0x3b8] ;  /* 0x00007700ff0477ac */ /* 0x000ea20008000800 */
[C---:B-1----:R-:W-:Y:S01]  /*34b10*/  LEA R8, P5, R3.reuse, R0, 0x2 ;  /* 0x0000000003087211 */ /* 0x042fe200078a10ff */
[----:B------:R-:W1:Y:S03]  /*34b20*/  LDCU UR8, c[0x0][0x3b8] ;  /* 0x00007700ff0877ac */ /* 0x000e660008000800 */
[----:B------:R-:W-:Y:S01]  /*34b30*/  LEA.HI.X.SX32 R9, R3, R2, 0x2, P5 ;  /* 0x0000000203097211 */ /* 0x000fe200028f16ff */
[----:B------:R-:W1:Y:S01]  /*34b40*/  LDCU UR9, c[0x0][0x3b8] ;  /* 0x00007700ff0977ac */ /* 0x000e620008000800 */
[----:B------:R-:W-:-:S02]  /*34b50*/  VIADD R10, R29, 0x16 ;  /* 0x000000161d0a7836 */ /* 0x000fc40000000000 */
[----:B------:R-:W-:Y:S01]  /*34b60*/  VIADD R3, R29, 0x17 ;  /* 0x000000171d037836 */ /* 0x000fe20000000000 */
[----:B------:R-:W1:Y:S02]  /*34b70*/  LDCU UR10, c[0x0][0x3b8] ;  /* 0x00007700ff0a77ac */ /* 0x000e640008000800 */
[----:B------:R-:W-:Y:S02]  /*34b80*/  ISETP.LT.AND P5, PT, R10, UR14, !P0 ;  /* 0x0000000e0a007c0c */ /* 0x000fe4000c7a1270 */
[C---:B------:R-:W-:Y:S01]  /*34b90*/  LEA R10, P6, R16.reuse, R0, 0x2 ;  /* 0x00000000100a7211 */ /* 0x040fe200078c10ff */
[----:B------:R-:W1:Y:S03]  /*34ba0*/  LDCU UR14, c[0x0][0x39c] ;  /* 0x00007380ff0e77ac */ /* 0x000e660008000800 */
[C---:B------:R-:W-:Y:S01]  /*34bb0*/  LEA.HI.X.SX32 R11, R16.reuse, R2, 0x2, P6 ;  /* 0x00000002100b7211 */ /* 0x040fe200030f16ff */
[----:B----4-:R4:W-:Y:S01]  /*34bc0*/  @P4 STG.E desc[UR6][R8.64], R6 ;  /* 0x0000000608004986 */ /* 0x0109e2000c101906 */
[----:B------:R-:W-:Y:S01]  /*34bd0*/  ISETP.LT.AND P4, PT, R3, UR12, !P0 ;  /* 0x0000000c03007c0c */ /* 0x000fe2000c781270 */
[----:B------:R-:W-:Y:S01]  /*34be0*/  VIADD R3, R16, UR11 ;  /* 0x0000000b10037c36 */ /* 0x000fe20008000000 */
[----:B------:R-:W1:Y:S01]  /*34bf0*/  LDCU UR12, c[0x0][0x39c] ;  /* 0x00007380ff0c77ac */ /* 0x000e620008000800 */
[----:B----4-:R-:W4:Y:S02]  /*34c00*/  LDL.LU R6, [R1+0xc4] ;  /* 0x0000c40001067983 */ /* 0x010f240000300800 */
[C---:B---3--:R-:W-:Y:S01]  /*34c10*/  VIADD R16, R3.reuse, UR5 ;  /* 0x0000000503107c36 */ /* 0x048fe20008000000 */
[----:B------:R-:W3:Y:S01]  /*34c20*/  LDCU UR11, c[0x0][0x3b8] ;  /* 0x00007700ff0b77ac */ /* 0x000ee20008000800 */
[----:B------:R1:W-:Y:S01]  /*34c30*/  @P3 STG.E desc[UR6][R10.64], R5 ;  /* 0x000000050a003986 */ /* 0x0003e2000c101906 */
[C---:B------:R-:W-:Y:S01]  /*34c40*/  LEA R8, P3, R3.reuse, R0, 0x2 ;  /* 0x0000000003087211 */ /* 0x040fe200078610ff */
[----:B------:R-:W2:Y:S03]  /*34c50*/  LDCU UR5, c[0x0][0x3b8] ;  /* 0x00007700ff0577ac */ /* 0x000ea60008000800 */
[----:B------:R-:W-:Y:S01]  /*34c60*/  LEA.HI.X.SX32 R9, R3, R2, 0x2, P3 ;  /* 0x0000000203097211 */ /* 0x000fe200018f16ff */
[C---:B-1----:R-:W-:Y:S01]  /*34c70*/  VIADD R10, R29.reuse, 0x18 ;  /* 0x000000181d0a7836 */ /* 0x042fe20000000000 */
[----:B------:R-:W4:Y:S01]  /*34c80*/  LDL.LU R5, [R1+0x74] ;  /* 0x0000740001057983 */ /* 0x000f220000300800 */
[----:B------:R-:W-:-:S03]  /*34c90*/  IADD3 R3, PT, PT, R29, 0x19, RZ ;  /* 0x000000191d037810 */ /* 0x000fc60007ffe0ff */
[----:B------:R-:W-:Y:S01]  /*34ca0*/  ISETP.LT.AND P3, PT, R10, UR13, !P0 ;  /* 0x0000000d0a007c0c */ /* 0x000fe2000c761270 */
[----:B--2---:R1:W-:Y:S01]  /*34cb0*/  @P2 STG.E desc[UR6][R8.64], R15 ;  /* 0x0000000f08002986 */ /* 0x0043e2000c101906 */
[C---:B------:R-:W-:Y:S01]  /*34cc0*/  LEA R10, P6, R16.reuse, R0, 0x2 ;  /* 0x00000000100a7211 */ /* 0x040fe200078c10ff */
[----:B------:R-:W2:Y:S01]  /*34cd0*/  LDCU UR13, c[0x0][0x39c] ;  /* 0x00007380ff0d77ac */ /* 0x000ea20008000800 */
[----:B------:R-:W-:Y:S01]  /*34ce0*/  ISETP.LT.AND P2, PT, R3, UR14, !P0 ;  /* 0x0000000e03007c0c */ /* 0x000fe2000c741270 */
[C---:B------:R-:W-:Y:S01]  /*34cf0*/  VIADD R3, R16.reuse, UR4 ;  /* 0x0000000410037c36 */ /* 0x040fe20008000000 */
[----:B------:R-:W-:Y:S01]  /*34d00*/  LEA.HI.X.SX32 R11, R16, R2, 0x2, P6 ;  /* 0x00000002100b7211 */ /* 0x000fe200030f16ff */
[----:B------:R-:W2:Y:S01]  /*34d10*/  LDCU UR14, c[0x0][0x39c] ;  /* 0x00007380ff0e77ac */ /* 0x000ea20008000800 */
[----:B-1----:R-:W4:Y:S01]  /*34d20*/  LDL.LU R15, [R1+0xc8] ;  /* 0x0000c800010f7983 */ /* 0x002f220000300800 */
[C---:B------:R-:W-:Y:S01]  /*34d30*/  VIADD R16, R3.reuse, UR8 ;  /* 0x0000000803107c36 */ /* 0x040fe20008000000 */
[----:B------:R-:W1:Y:S02]  /*34d40*/  LDCU UR4, c[0x0][0x3b8] ;  /* 0x00007700ff0477ac */ /* 0x000e640008000800 */
[----:B------:R3:W-:Y:S01]  /*34d50*/  @P1 STG.E desc[UR6][R10.64], R14 ;  /* 0x0000000e0a001986 */ /* 0x0007e2000c101906 */
[C---:B------:R-:W-:Y:S01]  /*34d60*/  LEA R8, P1, R3.reuse, R0, 0x2 ;  /* 0x0000000003087211 */ /* 0x040fe200078210ff */
[----:B------:R-:W1:Y:S03]  /*34d70*/  LDCU UR8, c[0x0][0x3b8] ;  /* 0x00007700ff0877ac */ /* 0x000e660008000800 */
[----:B------:R-:W-:Y:S01]  /*34d80*/  LEA.HI.X.SX32 R9, R3, R2, 0x2, P1 ;  /* 0x0000000203097211 */ /* 0x000fe200008f16ff */
[C---:B---3--:R-:W-:Y:S01]  /*34d90*/  VIADD R10, R29.reuse, 0x1a ;  /* 0x0000001a1d0a7836 */ /* 0x048fe20000000000 */
[----:B------:R-:W3:Y:S04]  /*34da0*/  LDL.LU R14, [R1+0x78] ;  /* 0x00007800010e7983 */ /* 0x000ee80000300800 */
[----:B------:R-:W-:Y:S01]  /*34db0*/  ISETP.LT.AND P1, PT, R10, UR12, !P0 ;  /* 0x0000000c0a007c0c */ /* 0x000fe2000c721270 */
[----:B------:R1:W-:Y:S01]  /*34dc0*/  @P5 STG.E desc[UR6][R8.64], R13 ;  /* 0x0000000d08005986 */ /* 0x0003e2000c101906 */
[C---:B------:R-:W-:Y:S01]  /*34dd0*/  LEA R10, P6, R16.reuse, R0, 0x2 ;  /* 0x00000000100a7211 */ /* 0x040fe200078c10ff */
[----:B------:R-:W-:Y:S01]  /*34de0*/  VIADD R3, R29, 0x1b ;  /* 0x0000001b1d037836 */ /* 0x000fe20000000000 */
[----:B------:R-:W2:Y:S02]  /*34df0*/  LDCU UR12, c[0x0][0x39c] ;  /* 0x00007380ff0c77ac */ /* 0x000ea40008000800 */
[----:B------:R-:W-:-:S05]  /*34e00*/  LEA.HI.X.SX32 R11, R16, R2, 0x2, P6 ;  /* 0x00000002100b7211 */ /* 0x000fca00030f16ff */
[----:B------:R2:W-:Y:S04]  /*34e10*/  @P4 STG.E desc[UR6][R10.64], R12 ;  /* 0x0000000c0a004986 */ /* 0x0005e8000c101906 */
[----:B-1----:R-:W3:Y:S04]  /*34e20*/  LDL.LU R13, [R1+0xcc] ;  /* 0x0000cc00010d7983 */ /* 0x002ee80000300800 */
[----:B--2---:R-:W2:Y:S01]  /*34e30*/  LDL.LU R12, [R1+0x7c] ;  /* 0x00007c00010c7983 */ /* 0x004ea20000300800 */
[----:B------:R-:W-:Y:S01]  /*34e40*/  ISETP.LT.AND P5, PT, R3, UR13, !P0 ;  /* 0x0000000d03007c0c */ /* 0x000fe2000c7a1270 */
[----:B------:R-:W-:Y:S01]  /*34e50*/  VIADD R10, R29, 0x1c ;  /* 0x0000001c1d0a7836 */ /* 0x000fe20000000000 */
[----:B------:R-:W-:Y:S01]  /*34e60*/  IADD3 R3, PT, PT, R16, UR9, RZ ;  /* 0x0000000910037c10 */ /* 0x000fe2000fffe0ff */
[----:B------:R-:W1:Y:S01]  /*34e70*/  LDCU UR13, c[0x0][0x39c] ;  /* 0x00007380ff0d77ac */ /* 0x000e620008000800 */
[----:B------:R-:W2:Y:S02]  /*34e80*/  LDL.LU R18, [R1+0xe0] ;  /* 0x0000e00001127983 */ /* 0x000ea40000300800 */
[C---:B------:R-:W-:Y:S01]  /*34e90*/  LEA R8, P4, R3.reuse, R0, 0x2 ;  /* 0x0000000003087211 */ /* 0x040fe200078810ff */
[C---:B------:R-:W-:Y:S01]  /*34ea0*/  VIADD R16, R3.reuse, UR10 ;  /* 0x0000000a03107c36 */ /* 0x040fe20008000000 */
[----:B------:R-:W2:Y:S01]  /*34eb0*/  LDL.LU R7, [R1+0x50] ;  /* 0x0000500001077983 */ /* 0x000ea20000300800 */
[----:B------:R-:W1:Y:S01]  /*34ec0*/  LDCU UR9, c[0x0][0x3b8] ;  /* 0x00007700ff0977ac */ /* 0x000e620008000800 */
[----:B------:R-:W-:-:S02]  /*34ed0*/  LEA.HI.X.SX32 R9, R3, R2, 0x2, P4 ;  /* 0x0000000203097211 */ /* 0x000fc400020f16ff */
[----:B------:R-:W-:Y:S01]  /*34ee0*/  ISETP.LT.AND P4, PT, R10, UR14, !P0 ;  /* 0x0000000e0a007c0c */ /* 0x000fe2000c781270 */
[----:B------:R-:W-:Y:S01]  /*34ef0*/  VIADD R3, R29, 0x1d ;  /* 0x0000001d1d037836 */ /* 0x000fe20000000000 */
[C---:B------:R-:W-:Y:S01]  /*34f00*/  LEA R10, P6, R16.reuse, R0, 0x2 ;  /* 0x00000000100a7211 */ /* 0x040fe200078c10ff */
[----:B------:R1:W-:Y:S01]  /*34f10*/  @P3 STG.E desc[UR6][R8.64], R17 ;  /* 0x0000001108003986 */ /* 0x0003e2000c101906 */
[----:B------:R-:W4:Y:S02]  /*34f20*/  LDCU UR14, c[0x0][0x39c] ;  /* 0x00007380ff0e77ac */ /* 0x000f240008000800 */
[C---:B------:R-:W-:Y:S02]  /*34f30*/  LEA.HI.X.SX32 R11, R16.reuse, R2, 0x2, P6 ;  /* 0x00000002100b7211 */ /* 0x040fe400030f16ff */
[----:B------:R-:W-:Y:S01]  /*34f40*/  ISETP.LT.AND P3, PT, R3, UR12, !P0 ;  /* 0x0000000c03007c0c */ /* 0x000fe2000c761270 */
[----:B------:R-:W4:Y:S02]  /*34f50*/  LDCU UR12, c[0x0][0x39c] ;  /* 0x00007380ff0c77ac */ /* 0x000f240008000800 */
[----:B------:R1:W-:Y:S01]  /*34f60*/  @P2 STG.E desc[UR6][R10.64], R19 ;  /* 0x000000130a002986 */ /* 0x0003e2000c101906 */
[----:B------:R-:W3:Y:S01]  /*34f70*/  LDCU UR10, c[0x0][0x3b8] ;  /* 0x00007700ff0a77ac */ /* 0x000ee20008000800 */
[----:B-1----:R-:W-:Y:S01]  /*34f80*/  VIADD R9, R16, UR11 ;  /* 0x0000000b10097c36 */ /* 0x002fe20008000000 */
[----:B------:R-:W-:-:S03]  /*34f90*/  IADD3 R10, PT, PT, R29, 0x1e, RZ ;  /* 0x0000001e1d0a7810 */ /* 0x000fc60007ffe0ff */
[C---:B------:R-:W-:Y:S01]  /*34fa0*/  VIADD R3, R9.reuse, UR5 ;  /* 0x0000000509037c36 */ /* 0x040fe20008000000 */
[----:B------:R-:W-:Y:S01]  /*34fb0*/  LEA R8, P2, R9, R0, 0x2 ;  /* 0x0000000009087211 */ /* 0x000fe200078410ff */
[----:B------:R-:W-:Y:S01]  /*34fc0*/  VIADD R16, R29, 0x1f ;  /* 0x0000001f1d107836 */ /* 0x000fe20000000000 */
[----:B------:R-:W1:Y:S02]  /*34fd0*/  LDCU UR11, c[0x0][0x3b8] ;  /* 0x00007700ff0b77ac */ /* 0x000e640008000800 */
[----:B------:R-:W-:Y:S02]  /*34fe0*/  LEA.HI.X.SX32 R9, R9, R2, 0x2, P2 ;  /* 0x0000000209097211 */ /* 0x000fe400010f16ff */
[----:B------:R-:W-:Y:S01]  /*34ff0*/  ISETP.LT.AND P2, PT, R10, UR13, !P0 ;  /* 0x0000000d0a007c0c */ /* 0x000fe2000c741270 */
[----:B------:R-:W1:Y:S01]  /*35000*/  LDCU UR13, c[0x0][0x39c] ;  /* 0x00007380ff0d77ac */ /* 0x000e620008000800 */
[C---:B------:R-:W-:Y:S01]  /*35010*/  LEA R10, P6, R3.reuse, R0, 0x2 ;  /* 0x00000000030a7211 */ /* 0x040fe200078c10ff */
[----:B------:R-:W1:Y:S03]  /*35020*/  LDCU UR5, c[0x0][0x3b8] ;  /* 0x00007700ff0577ac */ /* 0x000e660008000800 */
[C---:B------:R-:W-:Y:S01]  /*35030*/  LEA.HI.X.SX32 R11, R3.reuse, R2, 0x2, P6 ;  /* 0x00000002030b7211 */ /* 0x040fe200030f16ff */
[----:B----4-:R4:W-:Y:S01]  /*35040*/  @P1 STG.E desc[UR6][R8.64], R6 ;  /* 0x0000000608001986 */ /* 0x0109e2000c101906 */
[----:B------:R-:W-:Y:S01]  /*35050*/  ISETP.LT.AND P1, PT, R16, UR14, !P0 ;  /* 0x0000000e10007c0c */ /* 0x000fe2000c721270 */
[----:B------:R-:W1:Y:S02]  /*35060*/  LDCU UR14, c[0x0][0x39c] ;  /* 0x00007380ff0e77ac */ /* 0x000e640008000800 */
[----:B----4-:R-:W4:Y:S01]  /*35070*/  LDL.LU R6, [R1+0xe4] ;  /* 0x0000e40001067983 */ /* 0x010f220000300800 */
[----:B------:R-:W-:Y:S01]  /*35080*/  VIADD R9, R3, UR4 ;  /* 0x0000000403097c36 */ /* 0x000fe20008000000 */
[----:B------:R-:W1:Y:S02]  /*35090*/  LDCU UR4, c[0x0][0x3b8] ;  /* 0x00007700ff0477ac */ /* 0x000e640008000800 */
[----:B------:R1:W-:Y:S02]  /*350a0*/  @P5 STG.E desc[UR6][R10.64], R5 ;  /* 0x000000050a005986 */ /* 0x0003e4000c101906 */
[----:B------:R-:W-:-:S02]  /*350b0*/  LEA R8, P5, R9, R0, 0x2 ;  /* 0x0000000009087211 */ /* 0x000fc400078a10ff */
[----:B------:R-:W-:Y:S01]  /*350c0*/  IADD3 R3, PT, PT, R9, UR8, RZ ;  /* 0x0000000809037c10 */ /* 0x000fe2000fffe0ff */
[----:B------:R-:W-:Y:S01]  /*350d0*/  VIADD R16, R29, 0x21 ;  /* 0x000000211d107836 */ /* 0x000fe20000000000 */
[----:B------:R-:W-:Y:S01]  /*350e0*/  LEA.HI.X.SX32 R9, R9, R2, 0x2, P5 ;  /* 0x0000000209097211 */ /* 0x000fe200028f16ff */
[----:B------:R-:W2:Y:S01]  /*350f0*/  LDCU UR8, c[0x0][0x3b8] ;  /* 0x00007700ff0877ac */ /* 0x000ea20008000800 */
[----:B-1----:R-:W-:Y:S01]  /*35100*/  VIADD R10, R29, 0x20 ;  /* 0x000000201d0a7836 */ /* 0x002fe20000000000 */
[----:B------:R-:W4:Y:S04]  /*35110*/  LDL.LU R5, [R1+0x54] ;  /* 0x0000540001057983 */ /* 0x000f280000300800 */
[----:B------:R-:W-:Y:S01]  /*35120*/  ISETP.LT.AND P5, PT, R10, UR12, !P0 ;  /* 0x0000000c0a007c0c */ /* 0x000fe2000c7a1270 */
[----:B------:R1:W-:Y:S01]  /*35130*/  @P4 STG.E desc[UR6][R8.64], R15 ;  /* 0x0000000f08004986 */ /* 0x0003e2000c101906 */
[C---:B------:R-:W-:Y:S01]  /*35140*/  LEA R10, P6, R3.reuse, R0, 0x2 ;  /* 0x00000000030a7211 */ /* 0x040fe200078c10ff */
[----:B------:R-:W2:Y:S03]  /*35150*/  LDCU UR12, c[0x0][0x39c] ;  /* 0x00007380ff0c77ac */ /* 0x000ea60008000800 */
[C---:B------:R-:W-:Y:S01]  /*35160*/  LEA.HI.X.SX32 R11, R3.reuse, R2, 0x2, P6 ;  /* 0x00000002030b7211 */ /* 0x040fe200030f16ff */
[----:B-1----:R-:W4:Y:S01]  /*35170*/  LDL.LU R15, [R1+0xe8] ;  /* 0x0000e800010f7983 */ /* 0x002f220000300800 */
[----:B------:R-:W-:Y:S01]  /*35180*/  VIADD R9, R3, UR9 ;  /* 0x0000000903097c36 */ /* 0x000fe20008000000 */
[----:B------:R-:W-:Y:S01]  /*35190*/  ISETP.LT.AND P4, PT, R16, UR13, !P0 ;  /* 0x0000000d10007c0c */ /* 0x000fe2000c781270 */
[----:B------:R-:W1:Y:S01]  /*351a0*/  LDCU UR13, c[0x0][0x39c] ;  /* 0x00007380ff0d77ac */ /* 0x000e620008000800 */
[----:B---3--:R3:W-:Y:S01]  /*351b0*/  @P3 STG.E desc[UR6][R10.64], R14 ;  /* 0x0000000e0a003986 */ /* 0x0087e2000c101906 */
[C---:B------:R-:W-:Y:S01]  /*351c0*/  VIADD R3, R9.reuse, UR10 ;  /* 0x0000000a09037c36 */ /* 0x040fe20008000000 */
[C---:B------:R-:W-:Y:S01]  /*351d0*/  LEA R8, P3, R9.reuse, R0, 0x2 ;  /* 0x0000000009087211 */ /* 0x040fe200078610ff */
[----:B------:R-:W1:Y:S03]  /*351e0*/  LDCU UR9, c[0x0][0x3b8] ;  /* 0x00007700ff0977ac */ /* 0x000e660008000800 */
[----:B------:R-:W-:Y:S01]  /*351f0*/  LEA.HI.X.SX32 R9, R9, R2, 0x2, P3 ;  /* 0x0000000209097211 */ /* 0x000fe200018f16ff */
[----:B------:R-:W1:Y:S01]  /*35200*/  LDCU UR10, c[0x0][0x3b8] ;  /* 0x00007700ff0a77ac */ /* 0x000e620008000800 */
[----:B---3--:R-:W-:Y:S01]  /*35210*/  VIADD R10, R29, 0x22 ;  /* 0x000000221d0a7836 */ /* 0x008fe20000000000 */
[----:B------:R-:W3:Y:S04]  /*35220*/  LDL.LU R14, [R1+0x58] ;  /* 0x00005800010e7983 */ /* 0x000ee80000300800 */
[----:B------:R-:W-:Y:S01]  /*35230*/  ISETP.LT.AND P3, PT, R10, UR14, !P0 ;  /* 0x0000000e0a007c0c */ /* 0x000fe2000c761270 */
[----:B------:R-:W1:Y:S01]  /*35240*/  LDCU UR14, c[0x0][0x39c] ;  /* 0x00007380ff0e77ac */ /* 0x000e620008000800 */
[----:B------:R-:W-:-:S04]  /*35250*/  LEA R10, P6, R3, R0, 0x2 ;  /* 0x00000000030a7211 */ /* 0x000fc800078c10ff */
[C---:B------:R-:W-:Y:S01]  /*35260*/  LEA.HI.X.SX32 R11, R3.reuse, R2, 0x2, P6 ;  /* 0x00000002030b7211 */ /* 0x040fe200030f16ff */
[----:B------:R1:W-:Y:S04]  /*35270*/  @P2 STG.E desc[UR6][R8.64], R13 ;  /* 0x0000000d08002986 */ /* 0x0003e8000c101906 */
[----:B--2---:R2:W-:Y:S04]  /*35280*/  @P1 STG.E desc[UR6][R10.64], R12 ;  /* 0x0000000c0a001986 */ /* 0x0045e8000c101906 */
[----:B-1----:R-:W3:Y:S04]  /*35290*/  LDL.LU R13, [R1+0xec] ;  /* 0x0000ec00010d7983 */ /* 0x002ee80000300800 */
[----:B--2---:R-:W2:Y:S01]  /*352a0*/  LDL.LU R12, [R1+0x5c] ;  /* 0x00005c00010c7983 */ /* 0x004ea20000300800 */
[----:B------:R-:W-:Y:S01]  /*352b0*/  VIADD R3, R3, UR11 ;  /* 0x0000000b03037c36 */ /* 0x000fe20008000000 */
[C---:B------:R-:W-:Y:S01]  /*352c0*/  IADD3 R16, PT, PT, R29.reuse, 0x23, RZ ;  /* 0x000000231d107810 */ /* 0x040fe20007ffe0ff */
[----:B------:R-:W-:Y:S01]  /*352d0*/  VIADD R10, R29, 0x24 ;  /* 0x000000241d0a7836 */ /* 0x000fe20000000000 */
[----:B------:R-:W2:Y:S01]  /*352e0*/  LDL.LU R17, [R1+0x100] ;  /* 0x0001000001117983 */ /* 0x000ea20000300800 */
[----:B------:R-:W1:Y:S01]  /*352f0*/  LDCU UR11, c[0x0][0x3b8] ;  /* 0x00007700ff0b77ac */ /* 0x000e620008000800 */
        /* <DEDUP_REMOVED lines=12> */
[----:B------:R-:W4:Y:S01]  /*353c0*/  LDCU UR14, c[0x0][0x39c] ;  /* 0x00007380ff0e77ac */ /* 0x000f220008000800 */
[----:B------:R-:W-:-:S02]  /*353d0*/  LEA.HI.X.SX32 R11, R16, R2, 0x2, P6 ;  /* 0x00000002100b7211 */ /* 0x000fc400030f16ff */
[----:B------:R-:W-:Y:S01]  /*353e0*/  IADD3 R3, PT, PT, R16, UR4, RZ ;  /* 0x0000000410037c10 */ /* 0x000fe2000fffe0ff */
[----:B------:R-:W4:Y:S02]  /*353f0*/  LDCU UR5, c[0x0][0x3b8] ;  /* 0x00007700ff0577ac */ /* 0x000f240008000800 */
[----:B------:R1:W-:Y:S02]  /*35400*/  @P4 STG.E desc[UR6][R10.64], R7 ;  /* 0x000000070a004986 */ /* 0x0003e4000c101906 */
[C---:B------:R-:W-:Y:S01]  /*35410*/  VIADD R16, R3.reuse, UR8 ;  /* 0x0000000803107c36 */ /* 0x040fe20008000000 */
[----:B------:R-:W2:Y:S01]  /*35420*/  LDCU UR4, c[0x0][0x3b8] ;  /* 0x00007700ff0477ac */ /* 0x000ea20008000800 */
[C---:B-1----:R-:W-:Y:S01]  /*35430*/  LEA R8, P4, R3.reuse, R0, 0x2 ;  /* 0x0000000003087211 */ /* 0x042fe200078810ff */
[----:B------:R-:W1:Y:S03]  /*35440*/  LDCU UR8, c[0x0][0x3b8] ;  /* 0x00007700ff0877ac */ /* 0x000e660008000800 */
[----:B------:R-:W-:Y:S01]  /*35450*/  LEA.HI.X.SX32 R9, R3, R2, 0x2, P4 ;  /* 0x0000000203097211 */ /* 0x000fe200020f16ff */
[----:B------:R-:W-:-:S02]  /*35460*/  VIADD R10, R29, 0x26 ;  /* 0x000000261d0a7836 */ /* 0x000fc40000000000 */
[----:B------:R-:W-:-:S03]  /*35470*/  VIADD R3, R29, 0x27 ;  /* 0x000000271d037836 */ /* 0x000fc60000000000 */
[----:B------:R-:W-:Y:S01]  /*35480*/  ISETP.LT.AND P4, PT, R10, UR12, !P0 ;  /* 0x0000000c0a007c0c */ /* 0x000fe2000c781270 */
[----:B------:R-:W1:Y:S01]  /*35490*/  LDCU UR12, c[0x0][0x39c] ;  /* 0x00007380ff0c77ac */ /* 0x000e620008000800 */
[----:B------:R-:W-:-:S04]  /*354a0*/  LEA R10, P6, R16, R0, 0x2 ;  /* 0x00000000100a7211 */ /* 0x000fc800078c10ff */
[C---:B------:R-:W-:Y:S01]  /*354b0*/  LEA.HI.X.SX32 R11, R16.reuse, R2, 0x2, P6 ;  /* 0x00000002100b7211 */ /* 0x040fe200030f16ff */
[----:B----4-:R4:W-:Y:S01]  /*354c0*/  @P3 STG.E desc[UR6][R8.64], R6 ;  /* 0x0000000608003986 */ /* 0x0109e2000c101906 */
[----:B------:R-:W-:Y:S01]  /*354d0*/  ISETP.LT.AND P3, PT, R3, UR13, !P0 ;  /* 0x0000000d03007c0c */ /* 0x000fe2000c761270 */
[----:B------:R-:W-:Y:S01]  /*354e0*/  VIADD R3, R16, UR9 ;  /* 0x0000000910037c36 */ /* 0x000fe20008000000 */
[----:B------:R-:W1:Y:S01]  /*354f0*/  LDCU UR13, c[0x0][0x39c] ;  /* 0x00007380ff0d77ac */ /* 0x000e620008000800 */
[----:B----4-:R-:W4:Y:S02]  /*35500*/  LDL.LU R6, [R1+0x104] ;  /* 0x0001040001067983 */ /* 0x010f240000300800 */
[C---:B------:R-:W-:Y:S01]  /*35510*/  VIADD R16, R3.reuse, UR10 ;  /* 0x0000000a03107c36 */ /* 0x040fe20008000000 */
[----:B------:R-:W1:Y:S01]  /*35520*/  LDCU UR9, c[0x0][0x3b8] ;  /* 0x00007700ff0977ac */ /* 0x000e620008000800 */
[----:B------:R1:W-:Y:S01]  /*35530*/  @P2 STG.E desc[UR6][R10.64], R5 ;  /* 0x000000050a002986 */ /* 0x0003e2000c101906 */
[C---:B------:R-:W-:Y:S01]  /*35540*/  LEA R8, P2, R3.reuse, R0, 0x2 ;  /* 0x0000000003087211 */ /* 0x040fe200078410ff */
[----:B------:R-:W2:Y:S03]  /*35550*/  LDCU UR10, c[0x0][0x3b8] ;  /* 0x00007700ff0a77ac */ /* 0x000ea60008000800 */
[----:B------:R-:W-:Y:S01]  /*35560*/  LEA.HI.X.SX32 R9, R3, R2, 0x2, P2 ;  /* 0x0000000203097211 */ /* 0x000fe200010f16ff */
[C---:B------:R-:W-:Y:S01]  /*35570*/  VIADD R3, R29.reuse, 0x29 ;  /* 0x000000291d037836 */ /* 0x040fe20000000000 */
[----:B-1----:R-:W4:Y:S01]  /*35580*/  LDL.LU R5, [R1+0xf4] ;  /* 0x0000f40001057983 */ /* 0x002f220000300800 */
[----:B------:R-:W-:-:S04]  /*35590*/  IADD3 R10, PT, PT, R29, 0x28, RZ ;  /* 0x000000281d0a7810 */ /* 0x000fc80007ffe0ff */
[----:B------:R-:W-:Y:S01]  /*355a0*/  ISETP.LT.AND P2, PT, R10, UR14, !P0 ;  /* 0x0000000e0a007c0c */ /* 0x000fe2000c741270 */
[----:B------:R1:W-:Y:S01]  /*355b0*/  @P1 STG.E desc[UR6][R8.64], R15 ;  /* 0x0000000f08001986 */ /* 0x0003e2000c101906 */
[C---:B------:R-:W-:Y:S01]  /*355c0*/  LEA R10, P6, R16.reuse, R0, 0x2 ;  /* 0x00000000100a7211 */ /* 0x040fe200078c10ff */
[----:B------:R-:W2:Y:S01]  /*355d0*/  LDCU UR14, c[0x0][0x39c] ;  /* 0x00007380ff0e77ac */ /* 0x000ea20008000800 */
[----:B------:R-:W-:Y:S01]  /*355e0*/  ISETP.LT.AND P1, PT, R3, UR12, !P0 ;  /* 0x0000000c03007c0c */ /* 0x000fe2000c721270 */
[C---:B------:R-:W-:Y:S01]  /*355f0*/  VIADD R3, R16.reuse, UR11 ;  /* 0x0000000b10037c36 */ /* 0x040fe20008000000 */
[----:B------:R-:W-:Y:S01]  /*35600*/  LEA.HI.X.SX32 R11, R16, R2, 0x2, P6 ;  /* 0x00000002100b7211 */ /* 0x000fe200030f16ff */
[----:B------:R-:W2:Y:S01]  /*35610*/  LDCU UR12, c[0x0][0x39c] ;  /* 0x00007380ff0c77ac */ /* 0x000ea20008000800 */
[----:B-1----:R-:W4:Y:S02]  /*35620*/  LDL.LU R15, [R1+0x108] ;  /* 0x00010800010f7983 */ /* 0x002f240000300800 */
[C---:B------:R-:W-:Y:S01]  /*35630*/  IADD3 R16, PT, PT, R3.reuse, UR5, RZ ;  /* 0x0000000503107c10 */ /* 0x040fe2000fffe0ff */
[----:B------:R-:W1:Y:S01]  /*35640*/  LDCU UR11, c[0x0][0x3b8] ;  /* 0x00007700ff0b77ac */ /* 0x000e620008000800 */
[----:B---3--:R3:W-:Y:S01]  /*35650*/  @P5 STG.E desc[UR6][R10.64], R14 ;  /* 0x0000000e0a005986 */ /* 0x0087e2000c101906 */
[C---:B------:R-:W-:Y:S01]  /*35660*/  LEA R8, P5, R3.reuse, R0, 0x2 ;  /* 0x0000000003087211 */ /* 0x040fe200078a10ff */
[----:B------:R-:W1:Y:S03]  /*35670*/  LDCU UR5, c[0x0][0x3b8] ;  /* 0x00007700ff0577ac */ /* 0x000e660008000800 */
[----:B------:R-:W-:Y:S01]  /*35680*/  LEA.HI.X.SX32 R9, R3, R2, 0x2, P5 ;  /* 0x0000000203097211 */ /* 0x000fe200028f16ff */
[C---:B---3--:R-:W-:Y:S01]  /*35690*/  VIADD R10, R29.reuse, 0x2a ;  /* 0x0000002a1d0a7836 */ /* 0x048fe20000000000 */
[----:B------:R-:W3:Y:S04]  /*356a0*/  LDL.LU R14, [R1+0xf8] ;  /* 0x0000f800010e7983 */ /* 0x000ee80000300800 */
[----:B------:R-:W-:Y:S01]  /*356b0*/  ISETP.LT.AND P5, PT, R10, UR13, !P0 ;  /* 0x0000000d0a007c0c */ /* 0x000fe2000c7a1270 */
[----:B------:R-:W-:Y:S01]  /*356c0*/  VIADD R3, R29, 0x2b ;  /* 0x0000002b1d037836 */ /* 0x000fe20000000000 */
[C---:B------:R-:W-:Y:S01]  /*356d0*/  LEA R10, P6, R16.reuse, R0, 0x2 ;  /* 0x00000000100a7211 */ /* 0x040fe200078c10ff */
[----:B------:R-:W1:Y:S03]  /*356e0*/  LDCU UR13, c[0x0][0x39c] ;  /* 0x00007380ff0d77ac */ /* 0x000e660008000800 */
[C---:B------:R-:W-:Y:S01]  /*356f0*/  LEA.HI.X.SX32 R11, R16.reuse, R2, 0x2, P6 ;  /* 0x00000002100b7211 */ /* 0x040fe200030f16ff */
[----:B------:R2:W-:Y:S04]  /*35700*/  @P4 STG.E desc[UR6][R8.64], R13 ;  /* 0x0000000d08004986 */ /* 0x0005e8000c101906 */
[----:B--2---:R2:W-:Y:S04]  /*35710*/  @P3 STG.E desc[UR6][R10.64], R12 ;  /* 0x0000000c0a003986 */ /* 0x0045e8000c101906 */
[----:B------:R-:W3:Y:S04]  /*35720*/  LDL.LU R13, [R1+0x10c] ;  /* 0x00010c00010d7983 */ /* 0x000ee80000300800 */
[----:B--2---:R-:W2:Y:S01]  /*35730*/  LDL.LU R12, [R1+0xfc] ;  /* 0x0000fc00010c7983 */ /* 0x004ea20000300800 */
[----:B------:R-:W-:Y:S01]  /*35740*/  ISETP.LT.AND P4, PT, R3, UR14, !P0 ;  /* 0x0000000e03007c0c */ /* 0x000fe2000c781270 */
[----:B------:R-:W-:Y:S01]  /*35750*/  VIADD R3, R16, UR4 ;  /* 0x0000000410037c36 */ /* 0x000fe20008000000 */
[----:B------:R-:W1:Y:S01]  /*35760*/  LDCU UR14, c[0x0][0x39c] ;  /* 0x00007380ff0e77ac */ /* 0x000e620008000800 */
[----:B------:R-:W-:Y:S01]  /*35770*/  VIADD R10, R29, 0x2c ;  /* 0x0000002c1d0a7836 */ /* 0x000fe20000000000 */
[----:B------:R-:W2:Y:S01]  /*35780*/  LDL.LU R18, [R1+0x120] ;  /* 0x0001200001127983 */ /* 0x000ea20000300800 */
[C---:B------:R-:W-:Y:S01]  /*35790*/  VIADD R16, R3.reuse, UR8 ;  /* 0x0000000803107c36 */ /* 0x040fe20008000000 */
[C---:B------:R-:W-:Y:S01]  /*357a0*/  LEA R8, P3, R3.reuse, R0, 0x2 ;  /* 0x0000000003087211 */ /* 0x040fe200078610ff */
[----:B------:R-:W4:Y:S01]  /*357b0*/  LDCU UR4, c[0x0][0x3b8] ;  /* 0x00007700ff0477ac */ /* 0x000f220008000800 */
[----:B------:R-:W2:Y:S02]  /*357c0*/  LDL.LU R7, [R1+0xd0] ;  /* 0x0000d00001077983 */ /* 0x000ea40000300800 */
[----:B------:R-:W-:Y:S01]  /*357d0*/  LEA.HI.X.SX32 R9, R3, R2, 0x2, P3 ;  /* 0x0000000203097211 */ /* 0x000fe200018f16ff */
[----:B------:R-:W3:Y:S01]  /*357e0*/  LDCU UR8, c[0x0][0x3b8] ;  /* 0x00007700ff0877ac */ /* 0x000ee20008000800 */
[----:B------:R-:W-:-:S02]  /*357f0*/  ISETP.LT.AND P3, PT, R10, UR12, !P0 ;  /* 0x0000000c0a007c0c */ /* 0x000fc4000c761270 */
[C---:B------:R-:W-:Y:S01]  /*35800*/  LEA R10, P6, R16.reuse, R0, 0x2 ;  /* 0x00000000100a7211 */ /* 0x040fe200078c10ff */
[----:B------:R1:W-:Y:S01]  /*35810*/  @P2 STG.E desc[UR6][R8.64], R17 ;  /* 0x0000001108002986 */ /* 0x0003e2000c101906 */
[----:B------:R-:W-:Y:S01]  /*35820*/  IADD3 R3, PT, PT, R29, 0x2d, RZ ;  /* 0x0000002d1d037810 */ /* 0x000fe20007ffe0ff */
[----:B------:R-:W4:Y:S01]  /*35830*/  LDCU UR12, c[0x0][0x39c] ;  /* 0x00007380ff0c77ac */ /* 0x000f220008000800 */
[C---:B------:R-:W-:Y:S02]  /*35840*/  LEA.HI.X.SX32 R11, R16.reuse, R2, 0x2, P6 ;  /* 0x00000002100b7211 */ /* 0x040fe400030f16ff */
[----:B-1----:R-:W-:Y:S01]  /*35850*/  ISETP.LT.AND P2, PT, R3, UR13, !P0 ;  /* 0x0000000d03007c0c */ /* 0x002fe2000c741270 */
[----:B------:R-:W1:Y:S02]  /*35860*/  LDCU UR13, c[0x0][0x39c] ;  /* 0x00007380ff0d77ac */ /* 0x000e640008000800 */
[----:B------:R1:W-:Y:S01]  /*35870*/  @P1 STG.E desc[UR6][R10.64], R19 ;  /* 0x000000130a001986 */ /* 0x0003e2000c101906 */
[----:B------:R-:W-:Y:S01]  /*35880*/  VIADD R9, R16, UR9 ;  /* 0x0000000910097c36 */ /* 0x000fe20008000000 */
[----:B------:R-:W2:Y:S03]  /*35890*/  LDCU UR9, c[0x0][0x3b8] ;  /* 0x00007700ff0977ac */ /* 0x000ea60008000800 */
[C---:B------:R-:W-:Y:S01]  /*358a0*/  VIADD R3, R9.reuse, UR10 ;  /* 0x0000000a09037c36 */ /* 0x040fe20008000000 */
[----:B------:R-:W-:Y:S01]  /*358b0*/  LEA R8, P1, R9, R0, 0x2 ;  /* 0x0000000009087211 */ /* 0x000fe200078210ff */
[----:B-1----:R-:W-:-:S03]  /*358c0*/  VIADD R10, R29, 0x2e ;  /* 0x0000002e1d0a7836 */ /* 0x002fc60000000000 */
[----:B------:R-:W-:Y:S01]  /*358d0*/  LEA.HI.X.SX32 R9, R9, R2, 0x2, P1 ;  /* 0x0000000209097211 */ /* 0x000fe200008f16ff */
[----:B------:R-:W-:Y:S01]  /*358e0*/  VIADD R16, R29, 0x2f ;  /* 0x0000002f1d107836 */ /* 0x000fe20000000000 */
[----:B------:R-:W1:Y:S01]  /*358f0*/  LDCU UR10, c[0x0][0x3b8] ;  /* 0x00007700ff0a77ac */ /* 0x000e620008000800 */
[----:B------:R-:W-:Y:S02]  /*35900*/  ISETP.LT.AND P1, PT, R10, UR14, !P0 ;  /* 0x0000000e0a007c0c */ /* 0x000fe4000c721270 */
[C---:B------:R-:W-:Y:S01]  /*35910*/  LEA R10, P6, R3.reuse, R0, 0x2 ;  /* 0x00000000030a7211 */ /* 0x040fe200078c10ff */
[----:B------:R-:W1:Y:S03]  /*35920*/  LDCU UR14, c[0x0][0x39c] ;  /* 0x00007380ff0e77ac */ /* 0x000e660008000800 */
[C---:B------:R-:W-:Y:S01]  /*35930*/  LEA.HI.X.SX32 R11, R3.reuse, R2, 0x2, P6 ;  /* 0x00000002030b7211 */ /* 0x040fe200030f16ff */
[----:B----4-:R4:W-:Y:S01]  /*35940*/  @P5 STG.E desc[UR6][R8.64], R6 ;  /* 0x0000000608005986 */ /* 0x0109e2000c101906 */
[----:B------:R-:W-:Y:S01]  /*35950*/  ISETP.LT.AND P5, PT, R16, UR12, !P0 ;  /* 0x0000000c10007c0c */ /* 0x000fe2000c7a1270 */
[----:B------:R-:W1:Y:S02]  /*35960*/  LDCU UR12, c[0x0][0x39c] ;  /* 0x00007380ff0c77ac */ /* 0x000e640008000800 */
[----:B----4-:R-:W4:Y:S01]  /*35970*/  LDL.LU R6, [R1+0x124] ;  /* 0x0001240001067983 */ /* 0x010f220000300800 */
[----:B------:R-:W-:-:S03]  /*35980*/  IADD3 R9, PT, PT, R3, UR11, RZ ;  /* 0x0000000b03097c10 */ /* 0x000fc6000fffe0ff */
[----:B------:R1:W-:Y:S01]  /*35990*/  @P4 STG.E desc[UR6][R10.64], R5 ;  /* 0x000000050a004986 */ /* 0x0003e2000c101906 */
[C---:B------:R-:W-:Y:S01]  /*359a0*/  LEA R8, P4, R9.reuse, R0, 0x2 ;  /* 0x0000000009087211 */ /* 0x040fe200078810ff */
[C---:B------:R-:W-:Y:S01]  /*359b0*/  VIADD R3, R9.reuse, UR5 ;  /* 0x0000000509037c36 */ /* 0x040fe20008000000 */
[----:B------:R-:W2:Y:S02]  /*359c0*/  LDCU UR11, c[0x0][0x3b8] ;  /* 0x00007700ff0b77ac */ /* 0x000ea40008000800 */
[----:B------:R-:W-:Y:S01]  /*359d0*/  LEA.HI.X.SX32 R9, R9, R2, 0x2, P4 ;  /* 0x0000000209097211 */ /* 0x000fe200020f16ff */
[C---:B------:R-:W-:Y:S01]  /*359e0*/  VIADD R16, R29.reuse, 0x31 ;  /* 0x000000311d107836 */ /* 0x040fe20000000000 */
        /* <DEDUP_REMOVED lines=12> */
[----:B---3--:R3:W-:Y:S02]  /*35ab0*/  @P2 STG.E desc[UR6][R10.64], R14 ;  /* 0x0000000e0a002986 */ /* 0x0087e4000c101906 */
[C---:B------:R-:W-:Y:S01]  /*35ac0*/  LEA R8, P2, R9.reuse, R0, 0x2 ;  /* 0x0000000009087211 */ /* 0x040fe200078410ff */
[C---:B------:R-:W-:Y:S01]  /*35ad0*/  VIADD R3, R9.reuse, UR8 ;  /* 0x0000000809037c36 */ /* 0x040fe20008000000 */
[----:B------:R-:W1:Y:S02]  /*35ae0*/  LDCU UR4, c[0x0][0x3b8] ;  /* 0x00007700ff0477ac */ /* 0x000e640008000800 */
[----:B------:R-:W-:Y:S01]  /*35af0*/  LEA.HI.X.SX32 R9, R9, R2, 0x2, P2 ;  /* 0x0000000209097211 */ /* 0x000fe200010f16ff */
[C---:B------:R-:W-:Y:S01]  /*35b00*/  VIADD R16, R29.reuse, 0x33 ;  /* 0x000000331d107836 */ /* 0x040fe20000000000 */
[----:B------:R-:W1:Y:S01]  /*35b10*/  LDCU UR8, c[0x0][0x3b8] ;  /* 0x00007700ff0877ac */ /* 0x000e620008000800 */
[----:B---3--:R-:W3:Y:S01]  /*35b20*/  LDL.LU R14, [R1+0xd8] ;  /* 0x0000d800010e7983 */ /* 0x008ee20000300800 */
[----:B------:R-:W-:-:S04]  /*35b30*/  IADD3 R10, PT, PT, R29, 0x32, RZ ;  /* 0x000000321d0a7810 */ /* 0x000fc80007ffe0ff */
        /* <DEDUP_REMOVED lines=9> */
[----:B------:R-:W-:Y:S01]  /*35bd0*/  ISETP.LT.AND P1, PT, R16, UR13, !P0 ;  /* 0x0000000d10007c0c */ /* 0x000fe2000c721270 */
[----:B------:R-:W-:Y:S01]  /*35be0*/  VIADD R10, R29, 0x34 ;  /* 0x000000341d0a7836 */ /* 0x000fe20000000000 */
[----:B------:R-:W1:Y:S01]  /*35bf0*/  LDCU UR13, c[0x0][0x39c] ;  /* 0x00007380ff0d77ac */ /* 0x000e620008000800 */
[----:B------:R-:W2:Y:S01]  /*35c00*/  LDL.LU R17, [R1+0x140] ;  /* 0x0001400001117983 */ /* 0x000ea20000300800 */
[----:B------:R-:W-:-:S02]  /*35c10*/  LEA R8, P5, R3, R0, 0x2 ;  /* 0x0000000003087211 */ /* 0x000fc400078a10ff */
[C---:B------:R-:W-:Y:S01]  /*35c20*/  IADD3 R16, PT, PT, R3.reuse, UR10, RZ ;  /* 0x0000000a03107c10 */ /* 0x040fe2000fffe0ff */
[----:B------:R-:W2:Y:S01]  /*35c30*/  LDL.LU R19, [R1+0x130] ;  /* 0x0001300001137983 */ /* 0x000ea20000300800 */
        /* <DEDUP_REMOVED lines=9> */
[----:B------:R-:W4:Y:S02]  /*35cd0*/  LDCU UR12, c[0x0][0x39c] ;  /* 0x00007380ff0c77ac */ /* 0x000f240008000800 */
[----:B------:R-:W-:-:S02]  /*35ce0*/  VIADD R16, R3, UR5 ;  /* 0x0000000503107c36 */ /* 0x000fc40008000000 */
[----:B------:R1:W-:Y:S01]  /*35cf0*/  @P3 STG.E desc[UR6][R10.64], R7 ;  /* 0x000000070a003986 */ /* 0x0003e2000c101906 */
[----:B------:R-:W4:Y:S01]  /*35d00*/  LDCU UR9, c[0x0][0x3b8] ;  /* 0x00007700ff0977ac */ /* 0x000f220008000800 */
[C---:B-1----:R-:W-:Y:S01]  /*35d10*/  LEA R8, P3, R3.reuse, R0, 0x2 ;  /* 0x0000000003087211 */ /* 0x042fe200078610ff */
[----:B------:R-:W1:Y:S03]  /*35d20*/  LDCU UR10, c[0x0][0x3b8] ;  /* 0x00007700ff0a77ac */ /* 0x000e660008000800 */
[----:B------:R-:W-:Y:S01]  /*35d30*/  LEA.HI.X.SX32 R9, R3, R2, 0x2, P3 ;  /* 0x0000000203097211 */ /* 0x000fe200018f16ff */
[----:B------:R-:W1:Y:S01]  /*35d40*/  LDCU UR11, c[0x0][0x3b8] ;  /* 0x00007700ff0b77ac */ /* 0x000e620008000800 */
[C---:B------:R-:W-:Y:S01]  /*35d50*/  VIADD R10, R29.reuse, 0x36 ;  /* 0x000000361d0a7836 */ /* 0x040fe20000000000 */
[----:B------:R-:W-:Y:S01]  /*35d60*/  IADD3 R3, PT, PT, R29, 0x37, RZ ;  /* 0x000000371d037810 */ /* 0x000fe20007ffe0ff */
[----:B------:R-:W2:Y:S01]  /*35d70*/  LDL.LU R7, [R1+0x144] ;  /* 0x0001440001077983 */ /* 0x000ea20000300800 */
[----:B------:R-:W1:Y:S02]  /*35d80*/  LDCU UR5, c[0x0][0x3b8] ;  /* 0x00007700ff0577ac */ /* 0x000e640008000800 */
[----:B------:R-:W-:-:S02]  /*35d90*/  ISETP.LT.AND P3, PT, R10, UR13, !P0 ;  /* 0x0000000d0a007c0c */ /* 0x000fc4000c761270 */
[C---:B------:R-:W-:Y:S01]  /*35da0*/  LEA R10, P6, R16.reuse, R0, 0x2 ;  /* 0x00000000100a7211 */ /* 0x040fe200078c10ff */
[----:B------:R-:W1:Y:S03]  /*35db0*/  LDCU UR13, c[0x0][0x39c] ;  /* 0x00007380ff0d77ac */ /* 0x000e660008000800 */
[C---:B------:R-:W-:Y:S01]  /*35dc0*/  LEA.HI.X.SX32 R11, R16.reuse, R2, 0x2, P6 ;  /* 0x00000002100b7211 */ /* 0x040fe200030f16ff */
[----:B----4-:R4:W-:Y:S01]  /*35dd0*/  @P2 STG.E desc[UR6][R8.64], R6 ;  /* 0x0000000608002986 */ /* 0x0109e2000c101906 */
[----:B------:R-:W-:Y:S01]  /*35de0*/  ISETP.LT.AND P2, PT, R3, UR14, !P0 ;  /* 0x0000000e03007c0c */ /* 0x000fe2000c741270 */
[----:B------:R-:W-:Y:S01]  /*35df0*/  VIADD R3, R16, UR4 ;  /* 0x0000000410037c36 */ /* 0x000fe20008000000 */
[----:B------:R-:W1:Y:S03]  /*35e00*/  LDCU UR14, c[0x0][0x39c] ;  /* 0x00007380ff0e77ac */ /* 0x000e660008000800 */
[C---:B------:R-:W-:Y:S01]  /*35e10*/  VIADD R16, R3.reuse, UR8 ;  /* 0x0000000803107c36 */ /* 0x040fe20008000000 */
[----:B------:R-:W1:Y:S01]  /*35e20*/  LDCU UR4, c[0x0][0x3b8] ;  /* 0x00007700ff0477ac */ /* 0x000e620008000800 */
[----:B------:R-:W1:Y:S01]  /*35e30*/  LDCU UR8, c[0x0][0x3b8] ;  /* 0x00007700ff0877ac */ /* 0x000e620008000800 */
[----:B----4-:R-:W4:Y:S04]  /*35e40*/  LDL.LU R6, [R1+0x134] ;  /* 0x0001340001067983 */ /* 0x010f280000300800 */
[----:B------:R1:W-:Y:S01]  /*35e50*/  @P1 STG.E desc[UR6][R10.64], R5 ;  /* 0x000000050a001986 */ /* 0x0003e2000c101906 */
[----:B------:R-:W-:-:S04]  /*35e60*/  LEA R8, P1, R3, R0, 0x2 ;  /* 0x0000000003087211 */ /* 0x000fc800078210ff */
[----:B------:R-:W-:Y:S01]  /*35e70*/  LEA.HI.X.SX32 R9, R3, R2, 0x2, P1 ;  /* 0x0000000203097211 */ /* 0x000fe200008f16ff */
[C---:B------:R-:W-:Y:S02]  /*35e80*/  VIADD R3, R29.reuse, 0x39 ;  /* 0x000000391d037836 */ /* 0x040fe40000000000 */
[----:B-1----:R-:W-:-:S05]  /*35e90*/  VIADD R10, R29, 0x38 ;  /* 0x000000381d0a7836 */ /* 0x002fca0000000000 */
[----:B------:R-:W-:Y:S01]  /*35ea0*/  ISETP.LT.AND P1, PT, R10, UR12, !P0 ;  /* 0x0000000c0a007c0c */ /* 0x000fe2000c721270 */
[----:B------:R1:W-:Y:S01]  /*35eb0*/  @P5 STG.E desc[UR6][R8.64], R15 ;  /* 0x0000000f08005986 */ /* 0x0003e2000c101906 */
[C---:B------:R-:W-:Y:S01]  /*35ec0*/  LEA R10, P6, R16.reuse, R0, 0x2 ;  /* 0x00000000100a7211 */ /* 0x040fe200078c10ff */
[----:B------:R-:W2:Y:S01]  /*35ed0*/  LDCU UR12, c[0x0][0x39c] ;  /* 0x00007380ff0c77ac */ /* 0x000ea20008000800 */
[----:B------:R-:W-:Y:S02]  /*35ee0*/  ISETP.LT.AND P5, PT, R3, UR13, !P0 ;  /* 0x0000000d03007c0c */ /* 0x000fe4000c7a1270 */
[C---:B------:R-:W-:Y:S01]  /*35ef0*/  LEA.HI.X.SX32 R11, R16.reuse, R2, 0x2, P6 ;  /* 0x00000002100b7211 */ /* 0x040fe200030f16ff */
[----:B------:R-:W2:Y:S01]  /*35f00*/  LDCU UR13, c[0x0][0x39c] ;  /* 0x00007380ff0d77ac */ /* 0x000ea20008000800 */
[----:B------:R-:W-:Y:S01]  /*35f10*/  IADD3 R3, PT, PT, R16, UR9, RZ ;  /* 0x0000000910037c10 */ /* 0x000fe2000fffe0ff */
[----:B------:R-:W2:Y:S01]  /*35f20*/  LDCU UR9, c[0x0][0x3b8] ;  /* 0x00007700ff0977ac */ /* 0x000ea20008000800 */
[----:B-1----:R-:W4:Y:S03]  /*35f30*/  LDL.LU R15, [R1+0x148] ;  /* 0x00014800010f7983 */ /* 0x002f260000300800 */
[C---:B------:R-:W-:Y:S01]  /*35f40*/  VIADD R16, R3.reuse, UR10 ;  /* 0x0000000a03107c36 */ /* 0x040fe20008000000 */
[----:B------:R-:W1:Y:S01]  /*35f50*/  LDCU UR10, c[0x0][0x3b8] ;  /* 0x00007700ff0a77ac */ /* 0x000e620008000800 */
[----:B---3--:R3:W-:Y:S01]  /*35f60*/  @P4 STG.E desc[UR6][R10.64], R14 ;  /* 0x0000000e0a004986 */ /* 0x0087e2000c101906 */
[----:B------:R-:W-:-:S04]  /*35f70*/  LEA R8, P4, R3, R0, 0x2 ;  /* 0x0000000003087211 */ /* 0x000fc800078810ff */
        /* <DEDUP_REMOVED lines=14> */
[----:B------:R-:W-:Y:S01]  /*36060*/  IADD3 R10, PT, PT, R29, 0x3c, RZ ;  /* 0x0000003c1d0a7810 */ /* 0x000fe20007ffe0ff */
[----:B------:R-:W1:Y:S01]  /*36070*/  LDCU UR12, c[0x0][0x39c] ;  /* 0x00007380ff0c77ac */ /* 0x000e620008000800 */
        /* <DEDUP_REMOVED lines=10> */
[----:B------:R-:W-:Y:S01]  /*36120*/  VIADD R3, R29, 0x3d ;  /* 0x0000003d1d037836 */ /* 0x000fe20000000000 */
[----:B------:R-:W1:Y:S01]  /*36130*/  LDCU UR13, c[0x0][0x39c] ;  /* 0x00007380ff0d77ac */ /* 0x000e620008000800 */
[----:B------:R-:W-:-:S03]  /*36140*/  LEA.HI.X.SX32 R11, R16, R2, 0x2, P6 ;  /* 0x00000002100b7211 */ /* 0x000fc600030f16ff */
[----:B-1----:R-:W-:Y:S01]  /*36150*/  ISETP.LT.AND P1, PT, R3, UR14, !P0 ;  /* 0x0000000e03007c0c */ /* 0x002fe2000c721270 */
[----:B------:R-:W1:Y:S01]  /*36160*/  LDCU UR14, c[0x0][0x39c] ;  /* 0x00007380ff0e77ac */ /* 0x000e620008000800 */
[----:B------:R1:W-:Y:S01]  /*36170*/  @P5 STG.E desc[UR6][R10.64], R19 ;  /* 0x000000130a005986 */ /* 0x0003e2000c101906 */
[----:B------:R-:W-:Y:S01]  /*36180*/  VIADD R9, R16, UR4 ;  /* 0x0000000410097c36 */ /* 0x000fe20008000000 */
[----:B------:R-:W2:Y:S04]  /*36190*/  LDCU UR4, c[0x0][0x3b8] ;  /* 0x00007700ff0477ac */ /* 0x000ea80008000800 */
[----:B------:R-:W-:Y:S01]  /*361a0*/  LEA R8, P5, R9, R0, 0x2 ;  /* 0x0000000009087211 */ /* 0x000fe200078a10ff */
[----:B-1----:R-:W-:Y:S01]  /*361b0*/  VIADD R10, R29, 0x3e ;  /* 0x0000003e1d0a7836 */ /* 0x002fe20000000000 */
        /* <DEDUP_REMOVED lines=8> */
[----:B------:R-:W2:Y:S02]  /*36240*/  LDCU UR8, c[0x0][0x3b8] ;  /* 0x00007700ff0877ac */ /* 0x000ea40008000800 */
[----:B------:R-:W-:-:S02]  /*36250*/  LEA.HI.X.SX32 R11, R3, R2, 0x2, P6 ;  /* 0x00000002030b7211 */ /* 0x000fc400030f16ff */
[----:B------:R-:W-:Y:S01]  /*36260*/  ISETP.LT.AND P4, PT, R16, UR13, !P0 ;  /* 0x0000000d10007c0c */ /* 0x000fe2000c781270 */
[----:B------:R-:W3:Y:S01]  /*36270*/  LDCU UR13, c[0x0][0x39c] ;  /* 0x00007380ff0d77ac */ /* 0x000ee20008000800 */
[----:B-1----:R-:W-:Y:S01]  /*36280*/  VIADD R9, R3, UR9 ;  /* 0x0000000903097c36 */ /* 0x002fe20008000000 */
[----:B------:R-:W2:Y:S04]  /*36290*/  LDL.LU R7, [R1+0x84] ;  /* 0x0000840001077983 */ /* 0x000ea80000300800 */
[----:B----4-:R1:W-:Y:S01]  /*362a0*/  @P3 STG.E desc[UR6][R10.64], R6 ;  /* 0x000000060a003986 */ /* 0x0103e2000c101906 */
[C---:B------:R-:W-:Y:S01]  /*362b0*/  LEA R8, P3, R9.reuse, R0, 0x2 ;  /* 0x0000000009087211 */ /* 0x040fe200078610ff */
[----:B------:R-:W-:Y:S01]  /*362c0*/  VIADD R3, R9, UR10 ;  /* 0x0000000a09037c36 */ /* 0x000fe20008000000 */
[----:B------:R-:W-:Y:S01]  /*362d0*/  IADD3 R16, PT, PT, R29, 0x41, RZ ;  /* 0x000000411d107810 */ /* 0x000fe20007ffe0ff */
[----:B------:R-:W4:Y:S01]  /*362e0*/  LDCU UR9, c[0x0][0x3b8] ;  /* 0x00007700ff0977ac */ /* 0x000f220008000800 */
[----:B------:R-:W-:Y:S01]  /*362f0*/  LEA.HI.X.SX32 R9, R9, R2, 0x2, P3 ;  /* 0x0000000209097211 */ /* 0x000fe200018f16ff */
[----:B------:R-:W2:Y:S01]  /*36300*/  LDCU UR10, c[0x0][0x3b8] ;  /* 0x00007700ff0a77ac */ /* 0x000ea20008000800 */
[----:B-1----:R-:W-:-:S05]  /*36310*/  VIADD R10, R29, 0x40 ;  /* 0x000000401d0a7836 */ /* 0x002fca0000000000 */
[----:B------:R-:W-:Y:S01]  /*36320*/  ISETP.LT.AND P3, PT, R10, UR14, !P0 ;  /* 0x0000000e0a007c0c */ /* 0x000fe2000c761270 */
[----:B------:R-:W1:Y:S01]  /*36330*/  LDCU UR14, c[0x0][0x39c] ;  /* 0x00007380ff0e77ac */ /* 0x000e620008000800 */
[----:B------:R-:W-:-:S04]  /*36340*/  LEA R10, P6, R3, R0, 0x2 ;  /* 0x00000000030a7211 */ /* 0x000fc800078c10ff */
[C---:B------:R-:W-:Y:S01]  /*36350*/  LEA.HI.X.SX32 R11, R3.reuse, R2, 0x2, P6 ;  /* 0x00000002030b7211 */ /* 0x040fe200030f16ff */
[----:B------:R1:W-:Y:S04]  /*36360*/  @P2 STG.E desc[UR6][R8.64], R15 ;  /* 0x0000000f08002986 */ /* 0x0003e8000c101906 */
[----:B-1----:R-:W2:Y:S01]  /*36370*/  LDL.LU R15, [R1+0x118] ;  /* 0x00011800010f7983 */ /* 0x002ea20000300800 */
        /* <DEDUP_REMOVED lines=20> */
[----:B------:R-:W-:Y:S01]  /*364c0*/  IADD3 R3, PT, PT, R3, UR4, RZ ;  /* 0x0000000403037c10 */ /* 0x000fe2000fffe0ff */
[----:B------:R-:W-:Y:S01]  /*364d0*/  VIADD R10, R29, 0x44 ;  /* 0x000000441d0a7836 */ /* 0x000fe20000000000 */
[----:B------:R-:W-:Y:S01]  /*364e0*/  ISETP.LT.AND P5, PT, R16, UR14, !P0 ;  /* 0x0000000e10007c0c */ /* 0x000fe2000c7a1270 */
[----:B------:R-:W1:Y:S01]  /*364f0*/  LDCU UR14, c[0x0][0x39c] ;  /* 0x00007380ff0e77ac */ /* 0x000e620008000800 */
[C---:B------:R-:W-:Y:S01]  /*36500*/  LEA R8, P4, R3.reuse, R0, 0x2 ;  /* 0x0000000003087211 */ /* 0x040fe200078810ff */
[C---:B------:R-:W-:Y:S01]  /*36510*/  VIADD R16, R3.reuse, UR8 ;  /* 0x0000000803107c36 */ /* 0x040fe20008000000 */
[----:B------:R-:W2:Y:S01]  /*36520*/  LDL.LU R6, [R1+0x160] ;  /* 0x0001600001067983 */ /* 0x000ea20000300800 */
[----:B------:R-:W1:Y:S01]  /*36530*/  LDCU UR4, c[0x0][0x3b8] ;  /* 0x00007700ff0477ac */ /* 0x000e620008000800 */
[----:B------:R-:W-:Y:S01]  /*36540*/  LEA.HI.X.SX32 R9, R3, R2, 0x2, P4 ;  /* 0x0000000203097211 */ /* 0x000fe200020f16ff */
[----:B------:R-:W-:Y:S01]  /*36550*/  VIADD R3, R29, 0x45 ;  /* 0x000000451d037836 */ /* 0x000fe20000000000 */
[----:B------:R-:W-:Y:S01]  /*36560*/  ISETP.LT.AND P4, PT, R10, UR12, !P0 ;  /* 0x0000000c0a007c0c */ /* 0x000fe2000c781270 */
[----:B------:R-:W1:Y:S01]  /*36570*/  LDCU UR12, c[0x0][0x39c] ;  /* 0x00007380ff0c77ac */ /* 0x000e620008000800 */
[C---:B------:R-:W-:Y:S01]  /*36580*/  LEA R10, P6, R16.reuse, R0, 0x2 ;  /* 0x00000000100a7211 */ /* 0x040fe200078c10ff */
[----:B------:R1:W-:Y:S01]  /*36590*/  @P3 STG.E desc[UR6][R8.64], R5 ;  /* 0x0000000508003986 */ /* 0x0003e2000c101906 */
[----:B------:R-:W-:Y:S01]  /*365a0*/  ISETP.LT.AND P3, PT, R3, UR13, !P0 ;  /* 0x0000000d03007c0c */ /* 0x000fe2000c761270 */
[C---:B----4-:R-:W-:Y:S01]  /*365b0*/  VIADD R3, R16.reuse, UR9 ;  /* 0x0000000910037c36 */ /* 0x050fe20008000000 */
[----:B------:R-:W-:Y:S01]  /*365c0*/  LEA.HI.X.SX32 R11, R16, R2, 0x2, P6 ;  /* 0x00000002100b7211 */ /* 0x000fe200030f16ff */
[----:B------:R-:W4:Y:S01]  /*365d0*/  LDL.LU R17, [R1+0x150] ;  /* 0x0001500001117983 */ /* 0x000f220000300800 */
[----:B------:R-:W1:Y:S01]  /*365e0*/  LDCU UR13, c[0x0][0x39c] ;  /* 0x00007380ff0d77ac */ /* 0x000e620008000800 */
[----:B------:R-:W-:-:S02]  /*365f0*/  VIADD R16, R3, UR10 ;  /* 0x0000000a03107c36 */ /* 0x000fc40008000000 */
[----:B------:R1:W-:Y:S01]  /*36600*/  @P2 STG.E desc[UR6][R10.64], R18 ;  /* 0x000000120a002986 */ /* 0x0003e2000c101906 */
[----:B------:R-:W1:Y:S02]  /*36610*/  LDCU UR8, c[0x0][0x3b8] ;  /* 0x00007700ff0877ac */ /* 0x000e640008000800 */
[C---:B-1----:R-:W-:Y:S01]  /*36620*/  LEA R8, P2, R3.reuse, R0, 0x2 ;  /* 0x0000000003087211 */ /* 0x042fe200078410ff */
[----:B------:R-:W4:Y:S01]  /*36630*/  LDL.LU R5, [R1+0x8c0] ;  /* 0x0008c00001057983 */ /* 0x000f220000300800 */
[----:B------:R-:W1:Y:S02]  /*36640*/  LDCU UR9, c[0x0][0x3b8] ;  /* 0x00007700ff0977ac */ /* 0x000e640008000800 */
[----:B------:R-:W-:Y:S01]  /*36650*/  LEA.HI.X.SX32 R9, R3, R2, 0x2, P2 ;  /* 0x0000000203097211 */ /* 0x000fe200010f16ff */
[----:B------:R-:W1:Y:S01]  /*36660*/  LDCU UR10, c[0x0][0x3b8] ;  /* 0x00007700ff0a77ac */ /* 0x000e620008000800 */
[C---:B------:R-:W-:Y:S01]  /*36670*/  IADD3 R10, PT, PT, R29.reuse, 0x46, RZ ;  /* 0x000000461d0a7810 */ /* 0x040fe20007ffe0ff */
[----:B------:R-:W-:Y:S01]  /*36680*/  VIADD R3, R29, 0x47 ;  /* 0x000000471d037836 */ /* 0x000fe20000000000 */
[----:B------:R-:W4:Y:S02]  /*36690*/  LDL.LU R18, [R1+0x164] ;  /* 0x0001640001127983 */ /* 0x000f240000300800 */
        /* <DEDUP_REMOVED lines=12> */
[----:B------:R-:W4:Y:S01]  /*36760*/  LDL.LU R19, [R1+0x154] ;  /* 0x0001540001137983 */ /* 0x000f220000300800 */
[----:B------:R-:W1:Y:S02]  /*36770*/  LDCU UR5, c[0x0][0x3b8] ;  /* 0x00007700ff0577ac */ /* 0x000e640008000800 */
[----:B------:R-:W-:Y:S01]  /*36780*/  LEA.HI.X.SX32 R9, R3, R2, 0x2, P5 ;  /* 0x0000000203097211 */ /* 0x000fe200028f16ff */
[----:B------:R-:W-:-:S02]  /*36790*/  VIADD R10, R29, 0x48 ;  /* 0x000000481d0a7836 */ /* 0x000fc40000000000 */
[----:B------:R-:W-:-:S03]  /*367a0*/  VIADD R3, R29, 0x49 ;  /* 0x000000491d037836 */ /* 0x000fc60000000000 */
[----:B------:R-:W-:Y:S01]  /*367b0*/  ISETP.LT.AND P5, PT, R10, UR13, !P0 ;  /* 0x0000000d0a007c0c */ /* 0x000fe2000c7a1270 */
[----:B------:R-:W1:Y:S01]  /*367c0*/  LDCU UR13, c[0x0][0x39c] ;  /* 0x00007380ff0d77ac */ /* 0x000e620008000800 */
[----:B------:R-:W-:-:S04]  /*367d0*/  LEA R10, P6, R16, R0, 0x2 ;  /* 0x00000000100a7211 */ /* 0x000fc800078c10ff */
[C---:B------:R-:W-:Y:S01]  /*367e0*/  LEA.HI.X.SX32 R11, R16.reuse, R2, 0x2, P6 ;  /* 0x00000002100b7211 */ /* 0x040fe200030f16ff */
[----:B------:R1:W-:Y:S01]  /*367f0*/  @P4 STG.E desc[UR6][R8.64], R15 ;  /* 0x0000000f08004986 */ /* 0x0003e2000c101906 */
[----:B------:R-:W-:Y:S01]  /*36800*/  ISETP.LT.AND P4, PT, R3, UR14, !P0 ;  /* 0x0000000e03007c0c */ /* 0x000fe2000c781270 */
[----:B------:R-:W-:Y:S01]  /*36810*/  VIADD R3, R16, UR4 ;  /* 0x0000000410037c36 */ /* 0x000fe20008000000 */
[----:B------:R-:W2:Y:S03]  /*36820*/  LDCU UR14, c[0x0][0x39c] ;  /* 0x00007380ff0e77ac */ /* 0x000ea60008000800 */
[C---:B------:R-:W-:Y:S01]  /*36830*/  VIADD R16, R3.reuse, UR8 ;  /* 0x0000000803107c36 */ /* 0x040fe20008000000 */
[----:B------:R-:W2:Y:S01]  /*36840*/  LDCU UR4, c[0x0][0x3b8] ;  /* 0x00007700ff0477ac */ /* 0x000ea20008000800 */
[----:B------:R-:W2:Y:S01]  /*36850*/  LDCU UR8, c[0x0][0x3b8] ;  /* 0x00007700ff0877ac */ /* 0x000ea20008000800 */
[----:B-1----:R-:W4:Y:S04]  /*36860*/  LDL.LU R15, [R1+0x168] ;  /* 0x00016800010f7983 */ /* 0x002f280000300800 */
[----:B---3--:R1:W-:Y:S01]  /*36870*/  @P3 STG.E desc[UR6][R10.64], R14 ;  /* 0x0000000e0a003986 */ /* 0x0083e2000c101906 */
[----:B------:R-:W-:-:S04]  /*36880*/  LEA R8, P3, R3, R0, 0x2 ;  /* 0x0000000003087211 */ /* 0x000fc800078610ff */
[----:B------:R-:W-:Y:S01]  /*36890*/  LEA.HI.X.SX32 R9, R3, R2, 0x2, P3 ;  /* 0x0000000203097211 */ /* 0x000fe200018f16ff */
[----:B-1----:R-:W-:Y:S01]  /*368a0*/  VIADD R10, R29, 0x4a ;  /* 0x0000004a1d0a7836 */ /* 0x002fe20000000000 */
[----:B------:R-:W3:Y:S04]  /*368b0*/  LDL.LU R14, [R1+0x158] ;  /* 0x00015800010e7983 */ /* 0x000ee80000300800 */
[----:B------:R-:W-:Y:S01]  /*368c0*/  ISETP.LT.AND P3, PT, R10, UR12, !P0 ;  /* 0x0000000c0a007c0c */ /* 0x000fe2000c761270 */
[----:B------:R-:W1:Y:S01]  /*368d0*/  LDCU UR12, c[0x0][0x39c] ;  /* 0x00007380ff0c77ac */ /* 0x000e620008000800 */
[----:B------:R-:W-:-:S04]  /*368e0*/  LEA R10, P6, R16, R0, 0x2 ;  /* 0x00000000100a7211 */ /* 0x000fc800078c10ff */
[----:B------:R-:W-:Y:S01]  /*368f0*/  LEA.HI.X.SX32 R11, R16, R2, 0x2, P6 ;  /* 0x00000002100b7211 */ /* 0x000fe200030f16ff */
[----:B------:R1:W-:Y:S04]  /*36900*/  @P2 STG.E desc[UR6][R8.64], R13 ;  /* 0x0000000d08002986 */ /* 0x0003e8000c101906 */
[----:B--2---:R2:W-:Y:S04]  /*36910*/  @P1 STG.E desc[UR6][R10.64], R12 ;  /* 0x0000000c0a001986 */ /* 0x0045e8000c101906 */
[----:B-1----:R-:W3:Y:S04]  /*36920*/  LDL.LU R13, [R1+0x16c] ;  /* 0x00016c00010d7983 */ /* 0x002ee80000300800 */
[----:B--2---:R-:W2:Y:S04]  /*36930*/  LDL.LU R12, [R1+0x15c] ;  /* 0x00015c00010c7983 */ /* 0x004ea80000300800 */
[----:B------:R-:W2:Y:S01]  /*36940*/  LDL.LU R7, [R1+0x170] ;  /* 0x0001700001077983 */ /* 0x000ea20000300800 */
[----:B------:R-:W-:-:S04]  /*36950*/  IADD3 R3, PT, PT, R29, 0x4b, RZ ;  /* 0x0000004b1d037810 */ /* 0x000fc80007ffe0ff */
[----:B------:R-:W-:Y:S01]  /*36960*/  ISETP.LT.AND P2, PT, R3, UR13, !P0 ;  /* 0x0000000d03007c0c */ /* 0x000fe2000c741270 */
[----:B------:R-:W-:Y:S01]  /*36970*/  VIADD R3, R16, UR9 ;  /* 0x0000000910037c36 */ /* 0x000fe20008000000 */
[----:B------:R-:W1:Y:S01]  /*36980*/  LDCU UR13, c[0x0][0x39c] ;  /* 0x00007380ff0d77ac */ /* 0x000e620008000800 */
[----:B------:R-:W-:Y:S02]  /*36990*/  VIADD R10, R29, 0x4c ;  /* 0x0000004c1d0a7836 */ /* 0x000fe40000000000 */
[C---:B------:R-:W-:Y:S01]  /*369a0*/  VIADD R16, R3.reuse, UR10 ;  /* 0x0000000a03107c36 */ /* 0x040fe20008000000 */
[C---:B------:R-:W-:Y:S01]  /*369b0*/  LEA R8, P1, R3.reuse, R0, 0x2 ;  /* 0x0000000003087211 */ /* 0x040fe200078210ff */
[----:B------:R-:W1:Y:S03]  /*369c0*/  LDCU UR9, c[0x0][0x3b8] ;  /* 0x00007700ff0977ac */ /* 0x000e660008000800 */
[----:B------:R-:W-:Y:S01]  /*369d0*/  LEA.HI.X.SX32 R9, R3, R2, 0x2, P1 ;  /* 0x0000000203097211 */ /* 0x000fe200008f16ff */
[----:B------:R-:W1:Y:S01]  /*369e0*/  LDCU UR10, c[0x0][0x3b8] ;  /* 0x00007700ff0a77ac */ /* 0x000e620008000800 */
[----:B------:R-:W-:-:S02]  /*369f0*/  ISETP.LT.AND P1, PT, R10, UR14, !P0 ;  /* 0x0000000e0a007c0c */ /* 0x000fc4000c721270 */
[C---:B------:R-:W-:Y:S01]  /*36a00*/  LEA R10, P6, R16.reuse, R0, 0x2 ;  /* 0x00000000100a7211 */ /* 0x040fe200078c10ff */
[----:B------:R-:W-:Y:S01]  /*36a10*/  VIADD R3, R29, 0x4d ;  /* 0x0000004d1d037836 */ /* 0x000fe20000000000 */
[----:B------:R4:W-:Y:S01]  /*36a20*/  @P5 STG.E desc[UR6][R8.64], R6 ;  /* 0x0000000608005986 */ /* 0x0009e2000c101906 */
[----:B------:R-:W1:Y:S01]  /*36a30*/  LDCU UR14, c[0x0][0x39c] ;  /* 0x00007380ff0e77ac */ /* 0x000e620008000800 */
[C---:B------:R-:W-:Y:S02]  /*36a40*/  LEA.HI.X.SX32 R11, R16.reuse, R2, 0x2, P6 ;  /* 0x00000002100b7211 */ /* 0x040fe400030f16ff */
[----:B------:R-:W-:Y:S01]  /*36a50*/  ISETP.LT.AND P5, PT, R3, UR12, !P0 ;  /* 0x0000000c03007c0c */ /* 0x000fe2000c7a1270 */
[----:B------:R-:W1:Y:S02]  /*36a60*/  LDCU UR12, c[0x0][0x39c] ;  /* 0x00007380ff0c77ac */ /* 0x000e640008000800 */
[----:B----4-:R4:W-:Y:S01]  /*36a70*/  @P4 STG.E desc[UR6][R10.64], R17 ;  /* 0x000000110a004986 */ /* 0x0109e2000c101906 */
[----:B------:R-:W-:-:S03]  /*36a80*/  IADD3 R9, PT, PT, R16, UR11, RZ ;  /* 0x0000000b10097c10 */ /* 0x000fc6000fffe0ff */
[----:B------:R-:W2:Y:S01]  /*36a90*/  LDL.LU R6, [R1+0x8bc] ;  /* 0x0008bc0001067983 */ /* 0x000ea20000300800 */
[----:B----4-:R-:W-:Y:S01]  /*36aa0*/  VIADD R10, R29, 0x4e ;  /* 0x0000004e1d0a7836 */ /* 0x010fe20000000000 */
[C---:B------:R-:W-:Y:S01]  /*36ab0*/  LEA R8, P4, R9.reuse, R0, 0x2 ;  /* 0x0000000009087211 */ /* 0x040fe200078810ff */
[----:B------:R-:W-:Y:S01]  /*36ac0*/  VIADD R3, R9, UR5 ;  /* 0x0000000509037c36 */ /* 0x000fe20008000000 */
[----:B------:R-:W4:Y:S01]  /*36ad0*/  LDCU UR11, c[0x0][0x3b8] ;  /* 0x00007700ff0b77ac */ /* 0x000f220008000800 */
[----:B------:R-:W-:Y:S01]  /*36ae0*/  VIADD R16, R29, 0x4f ;  /* 0x0000004f1d107836 */ /* 0x000fe20000000000 */
[----:B------:R-:W-:Y:S01]  /*36af0*/  LEA.HI.X.SX32 R9, R9, R2, 0x2, P4 ;  /* 0x0000000209097211 */ /* 0x000fe200020f16ff */
[----:B------:R-:W2:Y:S01]  /*36b00*/  LDL.LU R17, [R1+0x174] ;  /* 0x0001740001117983 */ /* 0x000ea20000300800 */
[----:B-1----:R-:W-:Y:S01]  /*36b10*/  ISETP.LT.AND P4, PT, R10, UR13, !P0 ;  /* 0x0000000d0a007c0c */ /* 0x002fe2000c781270 */
[----:B------:R-:W1:Y:S01]  /*36b20*/  LDCU UR13, c[0x0][0x39c] ;  /* 0x00007380ff0d77ac */ /* 0x000e620008000800 */
[C---:B------:R-:W-:Y:S01]  /*36b30*/  LEA R10, P6, R3.reuse, R0, 0x2 ;  /* 0x00000000030a7211 */ /* 0x040fe200078c10ff */
[----:B------:R1:W-:Y:S01]  /*36b40*/  @P3 STG.E desc[UR6][R8.64], R18 ;  /* 0x0000001208003986 */ /* 0x0003e2000c101906 */
[----:B------:R-:W2:Y:S02]  /*36b50*/  LDCU UR5, c[0x0][0x3b8] ;  /* 0x00007700ff0577ac */ /* 0x000ea40008000800 */
[----:B------:R-:W-:-:S02]  /*36b60*/  LEA.HI.X.SX32 R11, R3, R2, 0x2, P6 ;  /* 0x00000002030b7211 */ /* 0x000fc400030f16ff */
[----:B------:R-:W-:Y:S01]  /*36b70*/  ISETP.LT.AND P3, PT, R16, UR14, !P0 ;  /* 0x0000000e10007c0c */ /* 0x000fe2000c761270 */
[----:B------:R-:W3:Y:S02]  /*36b80*/  LDCU UR14, c[0x0][0x39c] ;  /* 0x00007380ff0e77ac */ /* 0x000ee40008000800 */
[----:B------:R1:W-:Y:S02]  /*36b90*/  @P2 STG.E desc[UR6][R10.64], R19 ;  /* 0x000000130a002986 */ /* 0x0003e4000c101906 */
[----:B-1----:R-:W-:Y:S02]  /*36ba0*/  VIADD R9, R3, UR4 ;  /* 0x0000000403097c36 */ /* 0x002fe40008000000 */
[----:B------:R-:W2:Y:S01]  /*36bb0*/  LDL.LU R18, [R1+0xb4] ;  /* 0x0000b40001127983 */ /* 0x000ea20000300800 */
[----:B------:R-:W-:Y:S01]  /*36bc0*/  VIADD R16, R29, 0x51 ;  /* 0x000000511d107836 */ /* 0x000fe20000000000 */
[----:B------:R-:W1:Y:S01]  /*36bd0*/  LDCU UR4, c[0x0][0x3b8] ;  /* 0x00007700ff0477ac */ /* 0x000e620008000800 */
[C---:B------:R-:W-:Y:S01]  /*36be0*/  VIADD R3, R9.reuse, UR8 ;  /* 0x0000000809037c36 */ /* 0x040fe20008000000 */
[----:B------:R-:W-:Y:S01]  /*36bf0*/  LEA R8, P2, R9, R0, 0x2 ;  /* 0x0000000009087211 */ /* 0x000fe200078410ff */
[----:B------:R-:W1:Y:S01]  /*36c00*/  LDCU UR8, c[0x0][0x3b8] ;  /* 0x00007700ff0877ac */ /* 0x000e620008000800 */
[----:B------:R-:W-:Y:S01]  /*36c10*/  IADD3 R10, PT, PT, R29, 0x50, RZ ;  /* 0x000000501d0a7810 */ /* 0x000fe20007ffe0ff */
[----:B------:R-:W2:Y:S01]  /*36c20*/  LDL.LU R19, [R1+0x178] ;  /* 0x0001780001137983 */ /* 0x000ea20000300800 */
[----:B------:R-:W-:-:S02]  /*36c30*/  LEA.HI.X.SX32 R9, R9, R2, 0x2, P2 ;  /* 0x0000000209097211 */ /* 0x000fc400010f16ff */
[----:B------:R-:W-:Y:S01]  /*36c40*/  ISETP.LT.AND P2, PT, R10, UR12, !P0 ;  /* 0x0000000c0a007c0c */ /* 0x000fe2000c741270 */
[----:B------:R-:W1:Y:S01]  /*36c50*/  LDCU UR12, c[0x0][0x39c] ;  /* 0x00007380ff0c77ac */ /* 0x000e620008000800 */
[----:B------:R-:W-:-:S04]  /*36c60*/  LEA R10, P6, R3, R0, 0x2 ;  /* 0x00000000030a7211 */ /* 0x000fc800078c10ff */
[C---:B------:R-:W-:Y:S01]  /*36c70*/  LEA.HI.X.SX32 R11, R3.reuse, R2, 0x2, P6 ;  /* 0x00000002030b7211 */ /* 0x040fe200030f16ff */
[----:B------:R1:W-:Y:S02]  /*36c80*/  @P1 STG.E desc[UR6][R8.64], R15 ;  /* 0x0000000f08001986 */ /* 0x0003e4000c101906 */
[----:B-1----:R-:W-:Y:S02]  /*36c90*/  VIADD R9, R3, UR9 ;  /* 0x0000000903097c36 */ /* 0x002fe40008000000 */
[----:B------:R-:W2:Y:S01]  /*36ca0*/  LDL.LU R15, [R1+0xb8] ;  /* 0x0000b800010f7983 */ /* 0x000ea20000300800 */
[----:B------:R-:W-:Y:S01]  /*36cb0*/  ISETP.LT.AND P1, PT, R16, UR13, !P0 ;  /* 0x0000000d10007c0c */ /* 0x000fe2000c721270 */
[----:B------:R-:W1:Y:S02]  /*36cc0*/  LDCU UR13, c[0x0][0x39c] ;  /* 0x00007380ff0d77ac */ /* 0x000e640008000800 */
[----:B---3--:R3:W-:Y:S01]  /*36cd0*/  @P5 STG.E desc[UR6][R10.64], R14 ;  /* 0x0000000e0a005986 */ /* 0x0087e2000c101906 */
[C---:B------:R-:W-:Y:S01]  /*36ce0*/  LEA R8, P5, R9.reuse, R0, 0x2 ;  /* 0x0000000009087211 */ /* 0x040fe200078a10ff */
[----:B------:R-:W1:Y:S01]  /*36cf0*/  LDCU UR9, c[0x0][0x3b8] ;  /* 0x00007700ff0977ac */ /* 0x000e620008000800 */
[----:B------:R-:W-:-:S02]  /*36d00*/  IADD3 R3, PT, PT, R9, UR10, RZ ;  /* 0x0000000a09037c10 */ /* 0x000fc4000fffe0ff */
        /* <DEDUP_REMOVED lines=9> */
[----:B----4-:R-:W-:Y:S01]  /*36da0*/  VIADD R3, R3, UR11 ;  /* 0x0000000b03037c36 */ /* 0x010fe20008000000 */
[----:B------:R4:W-:Y:S01]  /*36db0*/  @P4 STG.E desc[UR6][R8.64], R13 ;  /* 0x0000000d08004986 */ /* 0x0009e2000c101906 */
[----:B------:R-:W1:Y:S03]  /*36dc0*/  LDCU UR11, c[0x0][0x3b8] ;  /* 0x00007700ff0b77ac */ /* 0x000e660008000800 */
[----:B--2---:R2:W-:Y:S01]  /*36dd0*/  @P3 STG.E desc[UR6][R10.64], R12 ;  /* 0x0000000c0a003986 */ /* 0x0045e2000c101906 */
[----:B----4-:R-:W-:-:S03]  /*36de0*/  LEA R8, P3, R3, R0, 0x2 ;  /* 0x0000000003087211 */ /* 0x010fc600078610ff */
[----:B------:R-:W4:Y:S01]  /*36df0*/  LDL.LU R13, [R1+0xbc] ;  /* 0x0000bc00010d7983 */ /* 0x000f220000300800 */
[----:B------:R-:W-:-:S03]  /*36e00*/  LEA.HI.X.SX32 R9, R3, R2, 0x2, P3 ;  /* 0x0000000203097211 */ /* 0x000fc600018f16ff */
[----:B--2---:R-:W2:Y:S04]  /*36e10*/  LDL.LU R12, [R1+0x190] ;  /* 0x00019000010c7983 */ /* 0x004ea80000300800 */
[----:B------:R1:W-:Y:S04]  /*36e20*/  @P2 STG.E desc[UR6][R8.64], R7 ;  /* 0x0000000708002986 */ /* 0x0003e8000c101906 */
[----:B-1----:R-:W2:Y:S04]  /*36e30*/  LDL.LU R7, [R1+0x8b8] ;  /* 0x0008b80001077983 */ /* 0x002ea80000300800 */
[----:B------:R-:W2:Y:S01]  /*36e40*/  LDL.LU R9, [R1+0xb0] ;  /* 0x0000b00001097983 */ /* 0x000ea20000300800 */
[----:B------:R-:W-:Y:S01]  /*36e50*/  ISETP.LT.AND P4, PT, R16, UR12, !P0 ;  /* 0x0000000c10007c0c */ /* 0x000fe2000c781270 */
[----:B------:R-:W-:Y:S01]  /*36e60*/  VIADD R10, R29, 0x54 ;  /* 0x000000541d0a7836 */ /* 0x000fe20000000000 */
[----:B------:R-:W1:Y:S01]  /*36e70*/  LDCU UR12, c[0x0][0x39c] ;  /* 0x00007380ff0c77ac */ /* 0x000e620008000800 */
[----:B------:R-:W-:Y:S01]  /*36e80*/  VIADD R16, R3, UR5 ;  /* 0x0000000503107c36 */ /* 0x000fe20008000000 */
[----:B------:R-:W-:-:S02]  /*36e90*/  IADD3 R3, PT, PT, R29, 0x55, RZ ;  /* 0x000000551d037810 */ /* 0x000fc40007ffe0ff */
[----:B------:R-:W-:Y:S01]  /*36ea0*/  ISETP.LT.AND P3, PT, R10, UR13, !P0 ;  /* 0x0000000d0a007c0c */ /* 0x000fe2000c761270 */
[----:B------:R-:W1:Y:S01]  /*36eb0*/  LDCU UR13, c[0x0][0x39c] ;  /* 0x00007380ff0d77ac */ /* 0x000e620008000800 */
[C---:B------:R-:W-:Y:S02]  /*36ec0*/  LEA R10, P6, R16.reuse, R0, 0x2 ;  /* 0x00000000100a7211 */ /* 0x040fe400078c10ff */
[----:B------:R-:W-:Y:S01]  /*36ed0*/  ISETP.LT.AND P2, PT, R3, UR14, !P0 ;  /* 0x0000000e03007c0c */ /* 0x000fe2000c741270 */
[C---:B------:R-:W-:Y:S01]  /*36ee0*/  VIADD R3, R16.reuse, UR4 ;  /* 0x0000000410037c36 */ /* 0x040fe20008000000 */
[----:B------:R-:W-:Y:S01]  /*36ef0*/  LEA.HI.X.SX32 R11, R16, R2, 0x2, P6 ;  /* 0x00000002100b7211 */ /* 0x000fe200030f16ff */
[----:B------:R-:W1:Y:S02]  /*36f00*/  LDCU UR14, c[0x0][0x39c] ;  /* 0x00007380ff0e77ac */ /* 0x000e640008000800 */
[C---:B------:R-:W-:Y:S01]  /*36f10*/  VIADD R16, R3.reuse, UR8 ;  /* 0x0000000803107c36 */ /* 0x040fe20008000000 */
[----:B------:R-:W1:Y:S01]  /*36f20*/  LDCU UR5, c[0x0][0x3b8] ;  /* 0x00007700ff0577ac */ /* 0x000e620008000800 */
[----:B------:R-:W1:Y:S01]  /*36f30*/  LDCU UR4, c[0x0][0x3b8] ;  /* 0x00007700ff0477ac */ /* 0x000e620008000800 */
[----:B------:R-:W1:Y:S01]  /*36f40*/  LDCU UR8, c[0x0][0x3b8] ;  /* 0x00007700ff0877ac */ /* 0x000e620008000800 */
[----:B--2---:R2:W-:Y:S01]  /*36f50*/  @P1 STG.E desc[UR6][R10.64], R9 ;  /* 0x000000090a001986 */ /* 0x0045e2000c101906 */
[----:B------:R-:W-:Y:S01]  /*36f60*/  LEA R8, P1, R3, R0, 0x2 ;  /* 0x0000000003087211 */ /* 0x000fe200078210ff */
[----:B--2---:R-:W-:-:S03]  /*36f70*/  VIADD R10, R29, 0x56 ;  /* 0x000000561d0a7836 */ /* 0x004fc60000000000 */
[----:B------:R-:W-:Y:S01]  /*36f80*/  LEA.HI.X.SX32 R9, R3, R2, 0x2, P1 ;  /* 0x0000000203097211 */ /* 0x000fe200008f16ff */
[----:B------:R-:W-:Y:S01]  /*36f90*/  VIADD R3, R29, 0x57 ;  /* 0x000000571d037836 */ /* 0x000fe20000000000 */
[----:B-1----:R-:W-:Y:S01]  /*36fa0*/  ISETP.LT.AND P1, PT, R10, UR12, !P0 ;  /* 0x0000000c0a007c0c */ /* 0x002fe2000c721270 */
[----:B------:R-:W1:Y:S01]  /*36fb0*/  LDCU UR12, c[0x0][0x39c] ;  /* 0x00007380ff0c77ac */ /* 0x000e620008000800 */
[C---:B------:R-:W-:Y:S01]  /*36fc0*/  LEA R10, P6, R16.reuse, R0, 0x2 ;  /* 0x00000000100a7211 */ /* 0x040fe200078c10ff */
[----:B------:R2:W-:Y:S01]  /*36fd0*/  @P5 STG.E desc[UR6][R8.64], R17 ;  /* 0x0000001108005986 */ /* 0x0005e2000c101906 */
[----:B------:R-:W-:Y:S01]  /*36fe0*/  ISETP.LT.AND P5, PT, R3, UR13, !P0 ;  /* 0x0000000d03007c0c */ /* 0x000fe2000c7a1270 */
[----:B------:R-:W1:Y:S01]  /*36ff0*/  LDCU UR13, c[0x0][0x39c] ;  /* 0x00007380ff0d77ac */ /* 0x000e620008000800 */
[C---:B------:R-:W-:Y:S02]  /*37000*/  LEA.HI.X.SX32 R11, R16.reuse, R2, 0x2, P6 ;  /* 0x00000002100b7211 */ /* 0x040fe400030f16ff */
[----:B------:R-:W-:Y:S01]  /*37010*/  IADD3 R3, PT, PT, R16, UR9, RZ ;  /* 0x0000000910037c10 */ /* 0x000fe2000fffe0ff */
[----:B------:R-:W1:Y:S02]  /*37020*/  LDCU UR9, c[0x0][0x3b8] ;  /* 0x00007700ff0977ac */ /* 0x000e640008000800 */
[----:B------:R3:W-:Y:S02]  /*37030*/  @P4 STG.E desc[UR6][R10.64], R18 ;  /* 0x000000120a004986 */ /* 0x0007e4000c101906 */
[C---:B------:R-:W-:Y:S01]  /*37040*/  VIADD R16, R3.reuse, UR10 ;  /* 0x0000000a03107c36 */ /* 0x040fe20008000000 */
[----:B------:R-:W1:Y:S01]  /*37050*/  LDCU UR10, c[0x0][0x3b8] ;  /* 0x00007700ff0a77ac */ /* 0x000e620008000800 */
[----:B--2---:R-:W-:-:S04]  /*37060*/  LEA R8, P4, R3, R0, 0x2 ;  /* 0x0000000003087211 */ /* 0x004fc800078810ff */
[----:B------:R-:W-:Y:S01]  /*37070*/  LEA.HI.X.SX32 R9, R3, R2, 0x2, P4 ;  /* 0x0000000203097211 */ /* 0x000fe200020f16ff */
[C---:B---3--:R-:W-:Y:S02]  /*37080*/  VIADD R10, R29.reuse, 0x58 ;  /* 0x000000581d0a7836 */ /* 0x048fe40000000000 */
[----:B------:R-:W-:-:S03]  /*37090*/  VIADD R3, R29, 0x59 ;  /* 0x000000591d037836 */ /* 0x000fc60000000000 */
[----:B------:R-:W-:Y:S01]  /*370a0*/  ISETP.LT.AND P4, PT, R10, UR14, !P0 ;  /* 0x0000000e0a007c0c */ /* 0x000fe2000c781270 */
[----:B------:R-:W2:Y:S01]  /*370b0*/  LDCU UR14, c[0x0][0x39c] ;  /* 0x00007380ff0e77ac */ /* 0x000ea20008000800 */
[C---:B------:R-:W-:Y:S01]  /*370c0*/  LEA R10, P6, R16.reuse, R0, 0x2 ;  /* 0x00000000100a7211 */ /* 0x040fe200078c10ff */
[----:B------:R3:W-:Y:S01]  /*370d0*/  @P3 STG.E desc[UR6][R8.64], R19 ;  /* 0x0000001308003986 */ /* 0x0007e2000c101906 */
[----:B-1----:R-:W-:Y:S01]  /*370e0*/  ISETP.LT.AND P3, PT, R3, UR12, !P0 ;  /* 0x0000000c03007c0c */ /* 0x002fe2000c761270 */
[C---:B------:R-:W-:Y:S01]  /*370f0*/  VIADD R3, R16.reuse, UR11 ;  /* 0x0000000b10037c36 */ /* 0x040fe20008000000 */
[----:B------:R-:W-:Y:S01]  /*37100*/  LEA.HI.X.SX32 R11, R16, R2, 0x2, P6 ;  /* 0x00000002100b7211 */ /* 0x000fe200030f16ff */
[----:B------:R-:W1:Y:S02]  /*37110*/  LDCU UR12, c[0x0][0x39c] ;  /* 0x00007380ff0c77ac */ /* 0x000e640008000800 */
[C---:B------:R-:W-:Y:S02]  /*37120*/  VIADD R16, R3.reuse, UR5 ;  /* 0x0000000503107c36 */ /* 0x040fe40008000000 */
[----:B------:R2:W-:Y:S01]  /*37130*/  @P2 STG.E desc[UR6][R10.64], R15 ;  /* 0x0000000f0a002986 */ /* 0x0005e2000c101906 */
[----:B------:R-:W1:Y:S01]  /*37140*/  LDCU UR11, c[0x0][0x3b8] ;  /* 0x00007700ff0b77ac */ /* 0x000e620008000800 */
[C---:B---3--:R-:W-:Y:S01]  /*37150*/  LEA R8, P2, R3.reuse, R0, 0x2 ;  /* 0x0000000003087211 */ /* 0x048fe200078410ff */
[----:B------:R-:W3:Y:S03]  /*37160*/  LDCU UR5, c[0x0][0x3b8] ;  /* 0x00007700ff0577ac */ /* 0x000ee60008000800 */
[----:B------:R-:W-:-:S02]  /*37170*/  LEA.HI.X.SX32 R9, R3, R2, 0x2, P2 ;  /* 0x0000000203097211 */ /* 0x000fc400010f16ff */
[C---:B--2---:R-:W-:Y:S01]  /*37180*/  IADD3 R10, PT, PT, R29.reuse, 0x5a, RZ ;  /* 0x0000005a1d0a7810 */ /* 0x044fe20007ffe0ff */
[----:B------:R-:W-:-:S03]  /*37190*/  VIADD R3, R29, 0x5b ;  /* 0x0000005b1d037836 */ /* 0x000fc60000000000 */
[----:B------:R-:W-:Y:S01]  /*371a0*/  ISETP.LT.AND P2, PT, R10, UR13, !P0 ;  /* 0x0000000d0a007c0c */ /* 0x000fe2000c741270 */
[----:B------:R2:W-:Y:S01]  /*371b0*/  @P1 STG.E desc[UR6][R8.64], R14 ;  /* 0x0000000e08001986 */ /* 0x0005e2000c101906 */
[C---:B------:R-:W-:Y:S01]  /*371c0*/  LEA R10, P6, R16.reuse, R0, 0x2 ;  /* 0x00000000100a7211 */ /* 0x040fe200078c10ff */
[----:B------:R-:W1:Y:S01]  /*371d0*/  LDCU UR13, c[0x0][0x39c] ;  /* 0x00007380ff0d77ac */ /* 0x000e620008000800 */
[----:B------:R-:W-:Y:S01]  /*371e0*/  ISETP.LT.AND P1, PT, R3, UR14, !P0 ;  /* 0x0000000e03007c0c */ /* 0x000fe2000c721270 */
[C---:B------:R-:W-:Y:S01]  /*371f0*/  VIADD R3, R16.reuse, UR4 ;  /* 0x0000000410037c36 */ /* 0x040fe20008000000 */
[----:B------:R-:W-:Y:S01]  /*37200*/  LEA.HI.X.SX32 R11, R16, R2, 0x2, P6 ;  /* 0x00000002100b7211 */ /* 0x000fe200030f16ff */
[----:B------:R-:W1:Y:S04]  /*37210*/  LDCU UR14, c[0x0][0x39c] ;  /* 0x00007380ff0e77ac */ /* 0x000e680008000800 */
[----:B----4-:R4:W-:Y:S01]  /*37220*/  @P5 STG.E desc[UR6][R10.64], R13 ;  /* 0x0000000d0a005986 */ /* 0x0109e2000c101906 */
[----:B------:R-:W1:Y:S01]  /*37230*/  LDCU UR4, c[0x0][0x3b8] ;  /* 0x00007700ff0477ac */ /* 0x000e620008000800 */
[----:B--2---:R-:W-:-:S04]  /*37240*/  LEA R8, P5, R3, R0, 0x2 ;  /* 0x0000000003087211 */ /* 0x004fc800078a10ff */
[----:B------:R-:W-:Y:S01]  /*37250*/  LEA.HI.X.SX32 R9, R3, R2, 0x2, P5 ;  /* 0x0000000203097211 */ /* 0x000fe200028f16ff */
[----:B----4-:R-:W2:Y:S04]  /*37260*/  LDL.LU R13, [R1+0x194] ;  /* 0x00019400010d7983 */ /* 0x010ea80000300800 */
[----:B------:R-:W4:Y:S04]  /*37270*/  LDL.LU R14, [R1+0x198] ;  /* 0x00019800010e7983 */ /* 0x000f280000300800 */
[----:B------:R-:W2:Y:S04]  /*37280*/  LDL.LU R17, [R1+0x188] ;  /* 0x0001880001117983 */ /* 0x000ea80000300800 */
[----:B------:R-:W2:Y:S04]  /*37290*/  LDL.LU R18, [R1+0x19c] ;  /* 0x00019c0001127983 */ /* 0x000ea80000300800 */
[----:B------:R-:W2:Y:S04]  /*372a0*/  LDL.LU R19, [R1+0x18c] ;  /* 0x00018c0001137983 */ /* 0x000ea80000300800 */
[----:B------:R-:W2:Y:S04]  /*372b0*/  LDL.LU R15, [R1+0xa0] ;  /* 0x0000a000010f7983 */ /* 0x000ea80000300800 */
[----:B------:R1:W-:Y:S04]  /*372c0*/  @P4 STG.E desc[UR6][R8.64], R12 ;  /* 0x0000000c08004986 */ /* 0x0003e8000c101906 */
[----:B-1----:R-:W2:Y:S04]  /*372d0*/  LDL.LU R12, [R1+0x8b4] ;  /* 0x0008b400010c7983 */ /* 0x002ea80000300800 */
[----:B------:R-:W2:Y:S01]  /*372e0*/  LDL.LU R8, [R1+0x180] ;  /* 0x0001800001087983 */ /* 0x000ea20000300800 */
[----:B------:R-:W-:Y:S01]  /*372f0*/  VIADD R10, R29, 0x5c ;  /* 0x0000005c1d0a7836 */ /* 0x000fe20000000000 */
[----:B------:R-:W-:-:S04]  /*37300*/  IADD3 R16, PT, PT, R3, UR8, RZ ;  /* 0x0000000803107c10 */ /* 0x000fc8000fffe0ff */
[----:B------:R-:W-:Y:S01]  /*37310*/  ISETP.LT.AND P5, PT, R10, UR12, !P0 ;  /* 0x0000000c0a007c0c */ /* 0x000fe2000c7a1270 */
[C---:B------:R-:W-:Y:S01]  /*37320*/  VIADD R9, R16.reuse, UR9 ;  /* 0x0000000910097c36 */ /* 0x040fe20008000000 */
[C---:B------:R-:W-:Y:S01]  /*37330*/  LEA R10, P6, R16.reuse, R0, 0x2 ;  /* 0x00000000100a7211 */ /* 0x040fe200078c10ff */
[----:B------:R-:W-:Y:S01]  /*37340*/  VIADD R3, R29, 0x5d ;  /* 0x0000005d1d037836 */ /* 0x000fe20000000000 */
[----:B------:R-:W1:Y:S02]  /*37350*/  LDCU UR12, c[0x0][0x39c] ;  /* 0x00007380ff0c77ac */ /* 0x000e640008000800 */
[----:B------:R-:W-:Y:S02]  /*37360*/  LEA.HI.X.SX32 R11, R16, R2, 0x2, P6 ;  /* 0x00000002100b7211 */ /* 0x000fe400030f16ff */
[----:B------:R-:W-:Y:S01]  /*37370*/  ISETP.LT.AND P4, PT, R3, UR13, !P0 ;  /* 0x0000000d03007c0c */ /* 0x000fe2000c781270 */
[----:B------:R-:W-:Y:S01]  /*37380*/  VIADD R3, R9, UR10 ;  /* 0x0000000a09037c36 */ /* 0x000fe20008000000 */
[----:B------:R-:W1:Y:S01]  /*37390*/  LDCU UR13, c[0x0][0x39c] ;  /* 0x00007380ff0d77ac */ /* 0x000e620008000800 */
[----:B------:R-:W-:Y:S01]  /*373a0*/  IADD3 R16, PT, PT, R29, 0x5f, RZ ;  /* 0x0000005f1d107810 */ /* 0x000fe20007ffe0ff */
[----:B------:R-:W1:Y:S01]  /*373b0*/  LDCU UR8, c[0x0][0x3b8] ;  /* 0x00007700ff0877ac */ /* 0x000e620008000800 */
[----:B------:R-:W1:Y:S01]  /*373c0*/  LDCU UR9, c[0x0][0x3b8] ;  /* 0x00007700ff0977ac */ /* 0x000e620008000800 */
[----:B------:R-:W1:Y:S01]  /*373d0*/  LDCU UR10, c[0x0][0x3b8] ;  /* 0x00007700ff0a77ac */ /* 0x000e620008000800 */
[----:B--2---:R2:W-:Y:S02]  /*373e0*/  @P3 STG.E desc[UR6][R10.64], R8 ;  /* 0x000000080a003986 */ /* 0x0045e4000c101906 */
[----:B--2---:R-:W-:-:S04]  /*373f0*/  LEA R8, P3, R9, R0, 0x2 ;  /* 0x0000000009087211 */ /* 0x004fc800078610ff */
[----:B------:R-:W-:-:S05]  /*37400*/  LEA.HI.X.SX32 R9, R9, R2, 0x2, P3 ;  /* 0x0000000209097211 */ /* 0x000fca00018f16ff */
[----:B------:R2:W-:Y:S04]  /*37410*/  @P2 STG.E desc[UR6][R8.64], R13 ;  /* 0x0000000d08002986 */ /* 0x0005e8000c101906 */
[----:B--2---:R-:W2:Y:S04]  /*37420*/  LDL.LU R13, [R1+0x8b0] ;  /* 0x0008b000010d7983 */ /* 0x004ea80000300800 */
[----:B------:R-:W2:Y:S01]  /*37430*/  LDL.LU R8, [R1+0x184] ;  /* 0x0001840001087983 */ /* 0x000ea20000300800 */
[----:B------:R-:W-:-:S05]  /*37440*/  VIADD R10, R29, 0x5e ;  /* 0x0000005e1d0a7836 */ /* 0x000fca0000000000 */
[----:B------:R-:W-:Y:S01]  /*37450*/  ISETP.LT.AND P3, PT, R10, UR14, !P0 ;  /* 0x0000000e0a007c0c */ /* 0x000fe2000c761270 */
[C---:B------:R-:W-:Y:S01]  /*37460*/  VIADD R9, R3.reuse, UR11 ;  /* 0x0000000b03097c36 */ /* 0x040fe20008000000 */
[C---:B------:R-:W-:Y:S01]  /*37470*/  LEA R10, P6, R3.reuse, R0, 0x2 ;  /* 0x00000000030a7211 */ /* 0x040fe200078c10ff */
[----:B------:R-:W2:Y:S03]  /*37480*/  LDCU UR14, c[0x0][0x39c] ;  /* 0x00007380ff0e77ac */ /* 0x000ea60008000800 */
[----:B------:R-:W-:Y:S01]  /*37490*/  LEA.HI.X.SX32 R11, R3, R2, 0x2, P6 ;  /* 0x00000002030b7211 */ /* 0x000fe200030f16ff */
[----:B---3--:R-:W-:Y:S01]  /*374a0*/  VIADD R3, R9, UR5 ;  /* 0x0000000509037c36 */ /* 0x008fe20008000000 */
[----:B-1----:R-:W-:Y:S01]  /*374b0*/  ISETP.LT.AND P2, PT, R16, UR12, !P0 ;  /* 0x0000000c10007c0c */ /* 0x002fe2000c741270 */
[----:B------:R-:W1:Y:S01]  /*374c0*/  LDCU UR12, c[0x0][0x39c] ;  /* 0x00007380ff0c77ac */ /* 0x000e620008000800 */
[----:B------:R-:W-:Y:S01]  /*374d0*/  VIADD R16, R29, 0x61 ;  /* 0x000000611d107836 */ /* 0x000fe20000000000 */
[----:B------:R-:W3:Y:S01]  /*374e0*/  LDCU UR11, c[0x0][0x3b8] ;  /* 0x00007700ff0b77ac */ /* 0x000ee20008000800 */
[----:B------:R-:W1:Y:S01]  /*374f0*/  LDCU UR5, c[0x0][0x3b8] ;  /* 0x00007700ff0577ac */ /* 0x000e620008000800 */
[----:B--2---:R2:W-:Y:S02]  /*37500*/  @P1 STG.E desc[UR6][R10.64], R8 ;  /* 0x000000080a001986 */ /* 0x0045e4000c101906 */
[----:B--2---:R-:W-:Y:S01]  /*37510*/  LEA R8, P1, R9, R0, 0x2 ;  /* 0x0000000009087211 */ /* 0x004fe200078210ff */
[----:B------:R-:W-:-:S03]  /*37520*/  VIADD R10, R29, 0x60 ;  /* 0x000000601d0a7836 */ /* 0x000fc60000000000 */
[----:B------:R-:W-:Y:S02]  /*37530*/  LEA.HI.X.SX32 R9, R9, R2, 0x2, P1 ;  /* 0x0000000209097211 */ /* 0x000fe400008f16ff */
[----:B------:R-:W-:Y:S01]  /*37540*/  ISETP.LT.AND P1, PT, R10, UR13, !P0 ;  /* 0x0000000d0a007c0c */ /* 0x000fe2000c721270 */
[----:B------:R-:W2:Y:S01]  /*37550*/  LDCU UR13, c[0x0][0x39c] ;  /* 0x00007380ff0d77ac */ /* 0x000ea20008000800 */
[----:B------:R-:W-:-:S04]  /*37560*/  LEA R10, P6, R3, R0, 0x2 ;  /* 0x00000000030a7211 */ /* 0x000fc800078c10ff */
[C---:B------:R-:W-:Y:S01]  /*37570*/  LEA.HI.X.SX32 R11, R3.reuse, R2, 0x2, P6 ;  /* 0x00000002030b7211 */ /* 0x040fe200030f16ff */
[----:B----4-:R4:W-:Y:S04]  /*37580*/  @P5 STG.E desc[UR6][R8.64], R14 ;  /* 0x0000000e08005986 */ /* 0x0109e8000c101906 */
[----:B------:R1:W-:Y:S04]  /*37590*/  @P4 STG.E desc[UR6][R10.64], R17 ;  /* 0x000000110a004986 */ /* 0x0003e8000c101906 */
[----:B----4-:R-:W4:Y:S01]  /*375a0*/  LDL.LU R14, [R1+0x8ac] ;  /* 0x0008ac00010e7983 */ /* 0x010f220000300800 */
[----:B------:R-:W-:Y:S01]  /*375b0*/  IADD3 R9, PT, PT, R3, UR4, RZ ;  /* 0x0000000403097c10 */ /* 0x000fe2000fffe0ff */
[----:B------:R-:W2:Y:S02]  /*375c0*/  LDCU UR4, c[0x0][0x3b8] ;  /* 0x00007700ff0477ac */ /* 0x000ea40008000800 */
[----:B-1----:R-:W4:Y:S01]  /*375d0*/  LDL.LU R17, [R1+0xa4] ;  /* 0x0000a40001117983 */ /* 0x002f220000300800 */
[C---:B------:R-:W-:Y:S01]  /*375e0*/  LEA R8, P4, R9.reuse, R0, 0x2 ;  /* 0x0000000009087211 */ /* 0x040fe200078810ff */
[----:B------:R-:W-:Y:S01]  /*375f0*/  VIADD R3, R9, UR8 ;  /* 0x0000000809037c36 */ /* 0x000fe20008000000 */
[----:B------:R-:W-:Y:S01]  /*37600*/  ISETP.LT.AND P5, PT, R16, UR14, !P0 ;  /* 0x0000000e10007c0c */ /* 0x000fe2000c7a1270 */
[----:B------:R-:W-:Y:S01]  /*37610*/  VIADD R10, R29, 0x62 ;  /* 0x000000621d0a7836 */ /* 0x000fe20000000000 */
[----:B------:R-:W-:Y:S01]  /*37620*/  LEA.HI.X.SX32 R9, R9, R2, 0x2, P4 ;  /* 0x0000000209097211 */ /* 0x000fe200020f16ff */
[----:B------:R-:W1:Y:S03]  /*37630*/  LDCU UR14, c[0x0][0x39c] ;  /* 0x00007380ff0e77ac */ /* 0x000e660008000800 */
[----:B------:R-:W-:Y:S01]  /*37640*/  ISETP.LT.AND P4, PT, R10, UR12, !P0 ;  /* 0x0000000c0a007c0c */ /* 0x000fe2000c781270 */
[----:B------:R2:W-:Y:S01]  /*37650*/  @P3 STG.E desc[UR6][R8.64], R18 ;  /* 0x0000001208003986 */ /* 0x0005e2000c101906 */
[C---:B------:R-:W-:Y:S01]  /*37660*/  LEA R10, P6, R3.reuse, R0, 0x2 ;  /* 0x00000000030a7211 */ /* 0x040fe200078c10ff */
[----:B------:R-:W1:Y:S03]  /*37670*/  LDCU UR12, c[0x0][0x39c] ;  /* 0x00007380ff0c77ac */ /* 0x000e660008000800 */
[----:B------:R-:W-:Y:S01]  /*37680*/  LEA.HI.X.SX32 R11, R3, R2, 0x2, P6 ;  /* 0x00000002030b7211 */ /* 0x000fe200030f16ff */
[----:B------:R-:W1:Y:S01]  /*37690*/  LDCU UR8, c[0x0][0x3b8] ;  /* 0x00007700ff0877ac */ /* 0x000e620008000800 */
[----:B--2---:R-:W2:Y:S04]  /*376a0*/  LDL.LU R18, [R1+0xa8] ;  /* 0x0000a80001127983 */ /* 0x004ea80000300800 */
[----:B------:R1:W-:Y:S04]  /*376b0*/  @P2 STG.E desc[UR6][R10.64], R19 ;  /* 0x000000130a002986 */ /* 0x0003e8000c101906 */
[----:B-1----:R-:W2:Y:S01]  /*376c0*/  LDL.LU R19, [R1+0xac] ;  /* 0x0000ac0001137983 */ /* 0x002ea20000300800 */
[----:B------:R-:W-:-:S02]  /*376d0*/  VIADD R16, R29, 0x63 ;  /* 0x000000631d107836 */ /* 0x000fc40000000000 */
[----:B------:R-:W-:Y:S01]  /*376e0*/  VIADD R3, R3, UR9 ;  /* 0x0000000903037c36 */ /* 0x000fe20008000000 */
[----:B------:R-:W-:Y:S01]  /*376f0*/  IADD3 R10, PT, PT, R29, 0x64, RZ ;  /* 0x000000641d0a7810 */ /* 0x000fe20007ffe0ff */
[----:B------:R-:W1:Y:S01]  /*37700*/  LDCU UR9, c[0x0][0x3b8] ;  /* 0x00007700ff0977ac */ /* 0x000e620008000800 */
[----:B------:R-:W-:Y:S01]  /*37710*/  ISETP.LT.AND P3, PT, R16, UR13, !P0 ;  /* 0x0000000d10007c0c */ /* 0x000fe2000c761270 */
[C---:B------:R-:W-:Y:S01]  /*37720*/  VIADD R16, R3.reuse, UR10 ;  /* 0x0000000a03107c36 */ /* 0x040fe20008000000 */
[C---:B------:R-:W-:Y:S01]  /*37730*/  LEA R8, P2, R3.reuse, R0, 0x2 ;  /* 0x0000000003087211 */ /* 0x040fe200078410ff */
[----:B------:R-:W1:Y:S03]  /*37740*/  LDCU UR13, c[0x0][0x39c] ;  /* 0x00007380ff0d77ac */ /* 0x000e660008000800 */
[----:B------:R-:W-:Y:S01]  /*37750*/  LEA.HI.X.SX32 R9, R3, R2, 0x2, P2 ;  /* 0x0000000203097211 */ /* 0x000fe200010f16ff */
[----:B------:R-:W-:Y:S01]  /*37760*/  VIADD R3, R29, 0x65 ;  /* 0x000000651d037836 */ /* 0x000fe20000000000 */
[----:B------:R-:W-:Y:S01]  /*37770*/  ISETP.LT.AND P2, PT, R10, UR14, !P0 ;  /* 0x0000000e0a007c0c */ /* 0x000fe2000c741270 */
[----:B------:R-:W1:Y:S01]  /*37780*/  LDCU UR14, c[0x0][0x39c] ;  /* 0x00007380ff0e77ac */ /* 0x000e620008000800 */
[C---:B------:R-:W-:Y:S01]  /*37790*/  LEA R10, P6, R16.reuse, R0, 0x2 ;  /* 0x00000000100a7211 */ /* 0x040fe200078c10ff */
[----:B------:R1:W-:Y:S01]  /*377a0*/  @P1 STG.E desc[UR6][R8.64], R15 ;  /* 0x0000000f08001986 */ /* 0x0003e2000c101906 */
[----:B------:R-:W-:Y:S01]  /*377b0*/  ISETP.LT.AND P1, PT, R3, UR12, !P0 ;  /* 0x0000000c03007c0c */ /* 0x000fe2000c721270 */
[C---:B---3--:R-:W-:Y:S01]  /*377c0*/  VIADD R3, R16.reuse, UR11 ;  /* 0x0000000b10037c36 */ /* 0x048fe20008000000 */
[----:B------:R-:W-:Y:S01]  /*377d0*/  LEA.HI.X.SX32 R11, R16, R2, 0x2, P6 ;  /* 0x00000002100b7211 */ /* 0x000fe200030f16ff */
[----:B------:R-:W3:Y:S04]  /*377e0*/  LDCU UR10, c[0x0][0x3b8] ;  /* 0x00007700ff0a77ac */ /* 0x000ee80008000800 */
[----:B------:R3:W-:Y:S01]  /*377f0*/  @P5 STG.E desc[UR6][R10.64], R12 ;  /* 0x0000000c0a005986 */ /* 0x0007e2000c101906 */
[----:B------:R-:W2:Y:S01]  /*37800*/  LDCU UR11, c[0x0][0x3b8] ;  /* 0x00007700ff0b77ac */ /* 0x000ea20008000800 */
[----:B-1----:R-:W-:-:S02]  /*37810*/  LEA R8, P5, R3, R0, 0x2 ;  /* 0x0000000003087211 */ /* 0x002fc400078a10ff */
[----:B------:R-:W2:Y:S01]  /*37820*/  LDL.LU R15, [R1+0x8a8] ;  /* 0x0008a800010f7983 */ /* 0x000ea20000300800 */
[----:B------:R-:W1:Y:S01]  /*37830*/  LDCU UR12, c[0x0][0x39c] ;  /* 0x00007380ff0c77ac */ /* 0x000e620008000800 */
[----:B------:R-:W-:Y:S01]  /*37840*/  LEA.HI.X.SX32 R9, R3, R2, 0x2, P5 ;  /* 0x0000000203097211 */ /* 0x000fe200028f16ff */
[----:B---3--:R-:W-:Y:S01]  /*37850*/  VIADD R10, R29, 0x66 ;  /* 0x000000661d0a7836 */ /* 0x008fe20000000000 */
[----:B------:R-:W-:-:S04]  /*37860*/  IADD3 R12, PT, PT, R3, UR5, RZ ;  /* 0x00000005030c7c10 */ /* 0x000fc8000fffe0ff */
[----:B------:R-:W-:Y:S01]  /*37870*/  ISETP.LT.AND P5, PT, R10, UR13, !P0 ;  /* 0x0000000d0a007c0c */ /* 0x000fe2000c7a1270 */
[C---:B------:R-:W-:Y:S01]  /*37880*/  VIADD R3, R29.reuse, 0x67 ;  /* 0x000000671d037836 */ /* 0x040fe20000000000 */
[C---:B------:R-:W-:Y:S01]  /*37890*/  LEA R10, P6, R12.reuse, R0, 0x2 ;  /* 0x000000000c0a7211 */ /* 0x040fe200078c10ff */
[----:B------:R-:W3:Y:S03]  /*378a0*/  LDCU UR13, c[0x0][0x39c] ;  /* 0x00007380ff0d77ac */ /* 0x000ee60008000800 */
[C---:B------:R-:W-:Y:S01]  /*378b0*/  LEA.HI.X.SX32 R11, R12.reuse, R2, 0x2, P6 ;  /* 0x000000020c0b7211 */ /* 0x040fe200030f16ff */
[----:B------:R-:W-:Y:S01]  /*378c0*/  VIADD R12, R12, UR4 ;  /* 0x000000040c0c7c36 */ /* 0x000fe20008000000 */
[----:B------:R-:W1:Y:S01]  /*378d0*/  LDCU UR5, c[0x0][0x3b8] ;  /* 0x00007700ff0577ac */ /* 0x000e620008000800 */
[----:B------:R-:W-:Y:S01]  /*378e0*/  VIADD R16, R29, 0x68 ;  /* 0x000000681d107836 */ /* 0x000fe20000000000 */
[----:B------:R-:W1:Y:S01]  /*378f0*/  LDCU UR4, c[0x0][0x3b8] ;  /* 0x00007700ff0477ac */ /* 0x000e620008000800 */
[----:B----4-:R4:W-:Y:S01]  /*37900*/  @P4 STG.E desc[UR6][R8.64], R17 ;  /* 0x0000001108004986 */ /* 0x0109e2000c101906 */
[----:B------:R-:W-:Y:S01]  /*37910*/  ISETP.LT.AND P4, PT, R3, UR14, !P0 ;  /* 0x0000000e03007c0c */ /* 0x000fe2000c781270 */
[C---:B------:R-:W-:Y:S01]  /*37920*/  VIADD R3, R12.reuse, UR8 ;  /* 0x000000080c037c36 */ /* 0x040fe20008000000 */
[----:B------:R-:W1:Y:S01]  /*37930*/  LDCU UR14, c[0x0][0x39c] ;  /* 0x00007380ff0e77ac */ /* 0x000e620008000800 */
[----:B------:R3:W-:Y:S01]  /*37940*/  @P3 STG.E desc[UR6][R10.64], R13 ;  /* 0x0000000d0a003986 */ /* 0x0007e2000c101906 */
[----:B------:R-:W1:Y:S01]  /*37950*/  LDCU UR8, c[0x0][0x3b8] ;  /* 0x00007700ff0877ac */ /* 0x000e620008000800 */
[----:B----4-:R-:W-:-:S02]  /*37960*/  LEA R8, P3, R12, R0, 0x2 ;  /* 0x000000000c087211 */ /* 0x010fc400078610ff */
[C---:B---3--:R-:W-:Y:S02]  /*37970*/  LEA R10, P6, R3.reuse, R0, 0x2 ;  /* 0x00000000030a7211 */ /* 0x048fe400078c10ff */
[-C--:B------:R-:W-:Y:S02]  /*37980*/  LEA.HI.X.SX32 R9, R12, R2.reuse, 0x2, P3 ;  /* 0x000000020c097211 */ /* 0x080fe400018f16ff */
[C---:B------:R-:W-:Y:S01]  /*37990*/  LEA.HI.X.SX32 R11, R3.reuse, R2, 0x2, P6 ;  /* 0x00000002030b7211 */ /* 0x040fe200030f16ff */
[----:B------:R-:W-:Y:S01]  /*379a0*/  VIADD R3, R3, UR9 ;  /* 0x0000000903037c36 */ /* 0x000fe20008000000 */
[----:B------:R-:W-:Y:S01]  /*379b0*/  IADD3 R12, PT, PT, R29, 0x69, RZ ;  /* 0x000000691d0c7810 */ /* 0x000fe20007ffe0ff */
[----:B--2---:R2:W-:Y:S01]  /*379c0*/  @P2 STG.E desc[UR6][R8.64], R18 ;  /* 0x0000001208002986 */ /* 0x0045e2000c101906 */
[----:B-1----:R-:W-:Y:S01]  /*379d0*/  ISETP.LT.AND P3, PT, R16, UR12, !P0 ;  /* 0x0000000c10007c0c */ /* 0x002fe2000c761270 */
[----:B------:R-:W-:Y:S01]  /*379e0*/  VIADD R13, R3, UR10 ;  /* 0x0000000a030d7c36 */ /* 0x000fe20008000000 */
[----:B------:R-:W-:Y:S01]  /*379f0*/  ISETP.LT.AND P2, PT, R12, UR13, !P0 ;  /* 0x0000000d0c007c0c */ /* 0x000fe2000c741270 */
[----:B------:R-:W-:Y:S01]  /*37a00*/  @P1 STG.E desc[UR6][R10.64], R14 ;  /* 0x0000000e0a001986 */ /* 0x000fe2000c101906 */
[----:B------:R-:W-:Y:S01]  /*37a10*/  VIADD R12, R29, 0x6a ;  /* 0x0000006a1d0c7836 */ /* 0x000fe20000000000 */
[----:B------:R-:W1:Y:S01]  /*37a20*/  LDCU UR12, c[0x0][0x39c] ;  /* 0x00007380ff0c77ac */ /* 0x000e620008000800 */
[----:B------:R-:W3:Y:S01]  /*37a30*/  LDCU UR13, c[0x0][0x39c] ;  /* 0x00007380ff0d77ac */ /* 0x000ee20008000800 */
[C---:B--2---:R-:W-:Y:S01]  /*37a40*/  LEA R8, P1, R3.reuse, R0, 0x2 ;  /* 0x0000000003087211 */ /* 0x044fe200078210ff */
[----:B------:R-:W2:Y:S03]  /*37a50*/  LDCU UR9, c[0x0][0x3b8] ;  /* 0x00007700ff0977ac */ /* 0x000ea60008000800 */
[----:B------:R-:W-:Y:S01]  /*37a60*/  LEA.HI.X.SX32 R9, R3, R2, 0x2, P1 ;  /* 0x0000000203097211 */ /* 0x000fe200008f16ff */
[----:B------:R-:W4:Y:S04]  /*37a70*/  LDCU UR10, c[0x0][0x3b8] ;  /* 0x00007700ff0a77ac */ /* 0x000f280008000800 */
[----:B------:R1:W-:Y:S04]  /*37a80*/  @P5 STG.E desc[UR6][R8.64], R19 ;  /* 0x0000001308005986 */ /* 0x0003e8000c101906 */
[----:B-1----:R-:W2:Y:S01]  /*37a90*/  LDL.LU R9, [R1+0x1a0] ;  /* 0x0001a00001097983 */ /* 0x002ea20000300800 */
[----:B------:R-:W-:-:S02]  /*37aa0*/  LEA R10, P6, R13, R0, 0x2 ;  /* 0x000000000d0a7211 */ /* 0x000fc400078c10ff */
[----:B------:R-:W-:Y:S01]  /*37ab0*/  ISETP.LT.AND P1, PT, R12, UR14, !P0 ;  /* 0x0000000e0c007c0c */ /* 0x000fe2000c721270 */
[----:B------:R-:W3:Y:S01]  /*37ac0*/  LDL.LU R14, [R1+0x1a4] ;  /* 0x0001a400010e7983 */ /* 0x000ee20000300800 */
[C---:B------:R-:W-:Y:S01]  /*37ad0*/  LEA.HI.X.SX32 R11, R13.reuse, R2, 0x2, P6 ;  /* 0x000000020d0b7211 */ /* 0x040fe200030f16ff */
[----:B------:R-:W1:Y:S01]  /*37ae0*/  LDCU UR14, c[0x0][0x39c] ;  /* 0x00007380ff0e77ac */ /* 0x000e620008000800 */
[----:B------:R-:W-:Y:S01]  /*37af0*/  IADD3 R13, PT, PT, R13, UR11, RZ ;  /* 0x0000000b0d0d7c10 */ /* 0x000fe2000fffe0ff */
[----:B------:R-:W3:Y:S01]  /*37b00*/  LDL.LU R18, [R1+0x1ac] ;  /* 0x0001ac0001127983 */ /* 0x000ee20000300800 */
[----:B------:R-:W-:Y:S01]  /*37b10*/  VIADD R3, R29, 0x6b ;  /* 0x0000006b1d037836 */ /* 0x000fe20000000000 */
[----:B------:R-:W1:Y:S02]  /*37b20*/  LDCU UR11, c[0x0][0x3b8] ;  /* 0x00007700ff0b77ac */ /* 0x000e640008000800 */
[C---:B------:R-:W-:Y:S01]  /*37b30*/  VIADD R19, R13.reuse, UR5 ;  /* 0x000000050d137c36 */ /* 0x040fe20008000000 */
[----:B------:R-:W-:Y:S01]  /*37b40*/  @P4 STG.E desc[UR6][R10.64], R15 ;  /* 0x0000000f0a004986 */ /* 0x000fe2000c101906 */
[-C--:B------:R-:W-:Y:S01]  /*37b50*/  LEA R16, P4, R13, R0.reuse, 0x2 ;  /* 0x000000000d107211 */ /* 0x080fe200078810ff */
[----:B------:R-:W1:Y:S02]  /*37b60*/  LDCU UR5, c[0x0][0x3b8] ;  /* 0x00007700ff0577ac */ /* 0x000e640008000800 */
[----:B------:R-:W-:-:S02]  /*37b70*/  LEA R12, P6, R19, R0, 0x2 ;  /* 0x00000000130c7211 */ /* 0x000fc400078c10ff */
[-C--:B------:R-:W-:Y:S02]  /*37b80*/  LEA.HI.X.SX32 R17, R13, R2.reuse, 0x2, P4 ;  /* 0x000000020d117211 */ /* 0x080fe400020f16ff */
[C---:B------:R-:W-:Y:S01]  /*37b90*/  LEA.HI.X.SX32 R13, R19.reuse, R2, 0x2, P6 ;  /* 0x00000002130d7211 */ /* 0x040fe200030f16ff */
[----:B------:R-:W-:Y:S01]  /*37ba0*/  VIADD R19, R19, UR4 ;  /* 0x0000000413137c36 */ /* 0x000fe20008000000 */
[----:B------:R-:W-:Y:S01]  /*37bb0*/  ISETP.LT.AND P5, PT, R3, UR12, !P0 ;  /* 0x0000000c03007c0c */ /* 0x000fe2000c7a1270 */
[----:B------:R-:W1:Y:S01]  /*37bc0*/  LDCU UR12, c[0x0][0x39c] ;  /* 0x00007380ff0c77ac */ /* 0x000e620008000800 */
[----:B------:R-:W-:Y:S01]  /*37bd0*/  VIADD R3, R29, 0x6c ;  /* 0x0000006c1d037836 */ /* 0x000fe20000000000 */
[----:B--2---:R-:W-:Y:S01]  /*37be0*/  @P3 STG.E desc[UR6][R16.64], R9 ;  /* 0x0000000910003986 */ /* 0x004fe2000c101906 */
[----:B------:R-:W2:Y:S03]  /*37bf0*/  LDCU UR4, c[0x0][0x3b8] ;  /* 0x00007700ff0477ac */ /* 0x000ea60008000800 */
[----:B------:R1:W-:Y:S04]  /*37c00*/  @P2 STG.E desc[UR6][R12.64], R4 ;  /* 0x000000040c002986 */ /* 0x0003e8000c101906 */
[----:B-1----:R-:W2:Y:S01]  /*37c10*/  LDL.LU R12, [R1+0x1a8] ;  /* 0x0001a800010c7983 */ /* 0x002ea20000300800 */
[----:B------:R-:W-:Y:S01]  /*37c20*/  VIADD R15, R19, UR8 ;  /* 0x00000008130f7c36 */ /* 0x000fe20008000000 */
[----:B---3--:R-:W-:Y:S01]  /*37c30*/  ISETP.LT.AND P4, PT, R3, UR13, !P0 ;  /* 0x0000000d03007c0c */ /* 0x008fe2000c781270 */
[----:B------:R-:W1:Y:S01]  /*37c40*/  LDCU UR13, c[0x0][0x39c] ;  /* 0x00007380ff0d77ac */ /* 0x000e620008000800 */
[----:B------:R-:W-:-:S02]  /*37c50*/  VIADD R3, R29, 0x6d ;  /* 0x0000006d1d037836 */ /* 0x000fc40000000000 */
[-C--:B------:R-:W-:Y:S01]  /*37c60*/  LEA R8, P6, R15, R0.reuse, 0x2 ;  /* 0x000000000f087211 */ /* 0x080fe200078c10ff */
[----:B------:R-:W3:Y:S01]  /*37c70*/  LDCU UR8, c[0x0][0x3b8] ;  /* 0x00007700ff0877ac */ /* 0x000ee20008000800 */
[----:B------:R-:W-:Y:S02]  /*37c80*/  LEA R10, P2, R19, R0, 0x2 ;  /* 0x00000000130a7211 */ /* 0x000fe400078410ff */
[----:B------:R-:W-:Y:S01]  /*37c90*/  ISETP.LT.AND P3, PT, R3, UR14, !P0 ;  /* 0x0000000e03007c0c */ /* 0x000fe2000c761270 */
[----:B------:R-:W1:Y:S01]  /*37ca0*/  LDCU UR14, c[0x0][0x39c] ;  /* 0x00007380ff0e77ac */ /* 0x000e620008000800 */
[CC--:B------:R-:W-:Y:S01]  /*37cb0*/  LEA.HI.X.SX32 R9, R15.reuse, R2.reuse, 0x2, P6 ;  /* 0x000000020f097211 */ /* 0x0c0fe200030f16ff */
[----:B------:R-:W-:Y:S01]  /*37cc0*/  VIADD R15, R15, UR9 ;  /* 0x000000090f0f7c36 */ /* 0x000fe20008000000 */
[----:B------:R-:W-:Y:S01]  /*37cd0*/  IADD3 R3, PT, PT, R29, 0x6e, RZ ;  /* 0x0000006e1d037810 */ /* 0x000fe20007ffe0ff */
[----:B------:R-:W2:Y:S01]  /*37ce0*/  LDCU UR9, c[0x0][0x3b8] ;  /* 0x00007700ff0977ac */ /* 0x000ea20008000800 */
[----:B------:R-:W-:-:S02]  /*37cf0*/  LEA.HI.X.SX32 R11, R19, R2, 0x2, P2 ;  /* 0x00000002130b7211 */ /* 0x000fc400010f16ff */
[----:B------:R-:W-:Y:S01]  /*37d00*/  ISETP.LT.AND P2, PT, R3, UR12, !P0 ;  /* 0x0000000c03007c0c */ /* 0x000fe2000c741270 */
[----:B------:R-:W2:Y:S01]  /*37d10*/  LDCU UR12, c[0x0][0x39c] ;  /* 0x00007380ff0c77ac */ /* 0x000ea20008000800 */
[----:B----4-:R-:W-:Y:S01]  /*37d20*/  IADD3 R13, PT, PT, R15, UR10, RZ ;  /* 0x0000000a0f0d7c10 */ /* 0x010fe2000fffe0ff */
[----:B------:R4:W-:Y:S01]  /*37d30*/  @P1 STG.E desc[UR6][R10.64], R14 ;  /* 0x0000000e0a001986 */ /* 0x0009e2000c101906 */
[----:B------:R-:W-:Y:S01]  /*37d40*/  VIADD R3, R29, 0x6f ;  /* 0x0000006f1d037836 */ /* 0x000fe20000000000 */
[----:B------:R-:W2:Y:S02]  /*37d50*/  LDCU UR10, c[0x0][0x3b8] ;  /* 0x00007700ff0a77ac */ /* 0x000ea40008000800 */
[----:B------:R-:W-:Y:S01]  /*37d60*/  @P5 STG.E desc[UR6][R8.64], R5 ;  /* 0x0000000508005986 */ /* 0x000fe2000c101906 */
[----:B------:R-:W-:-:S03]  /*37d70*/  LEA R16, P5, R15, R0, 0x2 ;  /* 0x000000000f107211 */ /* 0x000fc600078a10ff */
[----:B------:R-:W2:Y:S01]  /*37d80*/  LDS.128 R8, [R28] ;  /* 0x000000001c087984 */ /* 0x000ea20000000c00 */
[----:B-1----:R-:W-:Y:S02]  /*37d90*/  ISETP.LT.AND P1, PT, R3, UR13, !P0 ;  /* 0x0000000d03007c0c */ /* 0x002fe4000c721270 */
[----:B----4-:R-:W-:Y:S01]  /*37da0*/  LEA R14, P6, R13, R0, 0x2 ;  /* 0x000000000d0e7211 */ /* 0x010fe200078c10ff */
[----:B------:R-:W-:Y:S01]  /*37db0*/  VIADD R3, R29, 0x70 ;  /* 0x000000701d037836 */ /* 0x000fe20000000000 */
[-C--:B------:R-:W-:Y:S01]  /*37dc0*/  LEA.HI.X.SX32 R17, R15, R2.reuse, 0x2, P5 ;  /* 0x000000020f117211 */ /* 0x080fe200028f16ff */
[----:B------:R-:W1:Y:S01]  /*37dd0*/  LDCU UR13, c[0x0][0x39c] ;  /* 0x00007380ff0d77ac */ /* 0x000e620008000800 */
[C---:B------:R-:W-:Y:S01]  /*37de0*/  LEA.HI.X.SX32 R15, R13.reuse, R2, 0x2, P6 ;  /* 0x000000020d0f7211 */ /* 0x040fe200030f16ff */
[----:B------:R-:W-:Y:S01]  /*37df0*/  VIADD R13, R13, UR11 ;  /* 0x0000000b0d0d7c36 */ /* 0x000fe20008000000 */
[----:B------:R-:W-:Y:S01]  /*37e00*/  ISETP.LT.AND P5, PT, R3, UR14, !P0 ;  /* 0x0000000e03007c0c */ /* 0x000fe2000c7a1270 */
[----:B------:R-:W-:Y:S01]  /*37e10*/  VIADD R3, R29, 0x71 ;  /* 0x000000711d037836 */ /* 0x000fe20000000000 */
[----:B------:R-:W4:Y:S01]  /*37e20*/  LDCU UR14, c[0x0][0x39c] ;  /* 0x00007380ff0e77ac */ /* 0x000f220008000800 */
[----:B------:R-:W1:Y:S01]  /*37e30*/  LDCU UR11, c[0x0][0x3b8] ;  /* 0x00007700ff0b77ac */ /* 0x000e620008000800 */
[----:B--2---:R2:W-:Y:S02]  /*37e40*/  @P4 STG.E desc[UR6][R16.64], R12 ;  /* 0x0000000c10004986 */ /* 0x0045e4000c101906 */
[----:B------:R-:W-:Y:S01]  /*37e50*/  ISETP.LT.AND P4, PT, R3, UR12, !P0 ;  /* 0x0000000c03007c0c */ /* 0x000fe2000c781270 */
[----:B------:R-:W1:Y:S01]  /*37e60*/  LDCU UR12, c[0x0][0x39c] ;  /* 0x00007380ff0c77ac */ /* 0x000e620008000800 */
[----:B------:R-:W-:Y:S01]  /*37e70*/  VIADD R3, R29, 0x72 ;  /* 0x000000721d037836 */ /* 0x000fe20000000000 */
[----:B------:R1:W-:Y:S01]  /*37e80*/  @P3 STG.E desc[UR6][R14.64], R6 ;  /* 0x000000060e003986 */ /* 0x0003e2000c101906 */
[C---:B--2---:R-:W-:Y:S01]  /*37e90*/  VIADD R17, R13.reuse, UR5 ;  /* 0x000000050d117c36 */ /* 0x044fe20008000000 */
[-C--:B------:R-:W-:Y:S01]  /*37ea0*/  LEA R12, P3, R13, R0.reuse, 0x2 ;  /* 0x000000000d0c7211 */ /* 0x080fe200078610ff */
[----:B------:R-:W2:Y:S03]  /*37eb0*/  LDCU UR5, c[0x0][0x3b8] ;  /* 0x00007700ff0577ac */ /* 0x000ea60008000800 */
[----:B------:R-:W-:-:S04]  /*37ec0*/  LEA R4, P6, R17, R0, 0x2 ;  /* 0x0000000011047211 */ /* 0x000fc800078c10ff */
[CC--:B------:R-:W-:Y:S01]  /*37ed0*/  LEA.HI.X.SX32 R5, R17.reuse, R2.reuse, 0x2, P6 ;  /* 0x0000000211057211 */ /* 0x0c0fe200030f16ff */
[----:B------:R-:W-:Y:S01]  /*37ee0*/  VIADD R17, R17, UR4 ;  /* 0x0000000411117c36 */ /* 0x000fe20008000000 */
[----:B------:R-:W-:Y:S01]  /*37ef0*/  LEA.HI.X.SX32 R13, R13, R2, 0x2, P3 ;  /* 0x000000020d0d7211 */ /* 0x000fe200018f16ff */
[----:B------:R-:W2:Y:S01]  /*37f00*/  LDCU UR4, c[0x0][0x3b8] ;  /* 0x00007700ff0477ac */ /* 0x000ea20008000800 */
[----:B-1----:R-:W-:Y:S01]  /*37f10*/  ISETP.LT.AND P3, PT, R3, UR13, !P0 ;  /* 0x0000000d03007c0c */ /* 0x002fe2000c761270 */
[----:B---3--:R-:W-:Y:S01]  /*37f20*/  VIADD R19, R17, UR8 ;  /* 0x0000000811137c36 */ /* 0x008fe20008000000 */
[----:B------:R-:W-:Y:S01]  /*37f30*/  IADD3 R3, PT, PT, R29, 0x73, RZ ;  /* 0x000000731d037810 */ /* 0x000fe20007ffe0ff */
[----:B------:R-:W1:Y:S01]  /*37f40*/  LDCU UR13, c[0x0][0x39c] ;  /* 0x00007380ff0d77ac */ /* 0x000e620008000800 */
[----:B------:R3:W-:Y:S02]  /*37f50*/  @P2 STG.E desc[UR6][R12.64], R18 ;  /* 0x000000120c002986 */ /* 0x0007e4000c101906 */
[----:B----4-:R-:W-:Y:S01]  /*37f60*/  ISETP.LT.AND P2, PT, R3, UR14, !P0 ;  /* 0x0000000e03007c0c */ /* 0x010fe2000c741270 */
[----:B------:R-:W-:Y:S01]  /*37f70*/  VIADD R3, R29, 0x74 ;  /* 0x000000741d037836 */ /* 0x000fe20000000000 */
[----:B------:R4:W-:Y:S01]  /*37f80*/  @P1 STG.E desc[UR6][R4.64], R7 ;  /* 0x0000000704001986 */ /* 0x0009e2000c101906 */
[-C--:B------:R-:W-:Y:S01]  /*37f90*/  LEA R14, P1, R17, R0.reuse, 0x2 ;  /* 0x00000000110e7211 */ /* 0x080fe200078210ff */
[----:B------:R-:W1:Y:S01]  /*37fa0*/  LDCU UR14, c[0x0][0x39c] ;  /* 0x00007380ff0e77ac */ /* 0x000e620008000800 */
[----:B------:R-:W1:Y:S01]  /*37fb0*/  LDCU UR8, c[0x0][0x3b8] ;  /* 0x00007700ff0877ac */ /* 0x000e620008000800 */
[----:B---3--:R-:W-:-:S02]  /*37fc0*/  LEA R12, P6, R19, R0, 0x2 ;  /* 0x00000000130c7211 */ /* 0x008fc400078c10ff */
[-C--:B------:R-:W-:Y:S02]  /*37fd0*/  LEA.HI.X.SX32 R15, R17, R2.reuse, 0x2, P1 ;  /* 0x00000002110f7211 */ /* 0x080fe400008f16ff */
[C---:B------:R-:W-:Y:S02]  /*37fe0*/  LEA.HI.X.SX32 R13, R19.reuse, R2, 0x2, P6 ;  /* 0x00000002130d7211 */ /* 0x040fe400030f16ff */
[----:B------:R-:W-:Y:S02]  /*37ff0*/  IADD3 R19, PT, PT, R19, UR9, RZ ;  /* 0x0000000913137c10 */ /* 0x000fe4000fffe0ff */
[----:B------:R-:W-:Y:S01]  /*38000*/  ISETP.LT.AND P1, PT, R3, UR12, !P0 ;  /* 0x0000000c03007c0c */ /* 0x000fe2000c721270 */
[----:B------:R-:W3:Y:S01]  /*38010*/  LDCU UR12, c[0x0][0x39c] ;  /* 0x00007380ff0c77ac */ /* 0x000ee20008000800 */
[----:B------:R-:W-:Y:S02]  /*38020*/  VIADD R3, R29, 0x75 ;  /* 0x000000751d037836 */ /* 0x000fe40000000000 */
[----:B------:R-:W-:Y:S01]  /*38030*/  VIADD R17, R19, UR10 ;  /* 0x0000000a13117c36 */ /* 0x000fe20008000000 */
[----:B------:R2:W-:Y:S01]  /*38040*/  @P5 STG.E desc[UR6][R14.64], R20 ;  /* 0x000000140e005986 */ /* 0x0005e2000c101906 */
[----:B------:R-:W2:Y:S01]  /*38050*/  LDCU UR9, c[0x0][0x3b8] ;  /* 0x00007700ff0977ac */ /* 0x000ea20008000800 */
[----:B-1----:R-:W-:Y:S01]  /*38060*/  ISETP.LT.AND P5, PT, R3, UR13, !P0 ;  /* 0x0000000d03007c0c */ /* 0x002fe2000c7a1270 */
[----:B------:R-:W-:Y:S01]  /*38070*/  VIADD R3, R29, 0x76 ;  /* 0x000000761d037836 */ /* 0x000fe20000000000 */
[----:B------:R1:W-:Y:S01]  /*38080*/  @P4 STG.E desc[UR6][R12.64], R8 ;  /* 0x000000080c004986 */ /* 0x0003e2000c101906 */
[-C--:B----4-:R-:W-:Y:S01]  /*38090*/  LEA R4, P4, R19, R0.reuse, 0x2 ;  /* 0x0000000013047211 */ /* 0x090fe200078810ff */
[----:B------:R-:W4:Y:S01]  /*380a0*/  LDCU UR13, c[0x0][0x39c] ;  /* 0x00007380ff0d77ac */ /* 0x000f220008000800 */
[----:B------:R-:W-:-:S02]  /*380b0*/  LEA R6, P6, R17, R0, 0x2 ;  /* 0x0000000011067211 */ /* 0x000fc400078c10ff */
[-C--:B------:R-:W-:Y:S01]  /*380c0*/  LEA.HI.X.SX32 R5, R19, R2.reuse, 0x2, P4 ;  /* 0x0000000213057211 */ /* 0x080fe200020f16ff */
[----:B------:R-:W4:Y:S01]  /*380d0*/  LDCU UR10, c[0x0][0x3b8] ;  /* 0x00007700ff0a77ac */ /* 0x000f220008000800 */
[----:B------:R-:W-:Y:S01]  /*380e0*/  ISETP.LT.AND P4, PT, R3, UR14, !P0 ;  /* 0x0000000e03007c0c */ /* 0x000fe2000c781270 */
[----:B------:R-:W-:Y:S01]  /*380f0*/  VIADD R3, R29, 0x77 ;  /* 0x000000771d037836 */ /* 0x000fe20000000000 */
[C---:B------:R-:W-:Y:S01]  /*38100*/  LEA.HI.X.SX32 R7, R17.reuse, R2, 0x2, P6 ;  /* 0x0000000211077211 */ /* 0x040fe200030f16ff */
[----:B------:R-:W4:Y:S01]  /*38110*/  LDCU UR14, c[0x0][0x39c] ;  /* 0x00007380ff0e77ac */ /* 0x000f220008000800 */
[----:B------:R-:W-:Y:S01]  /*38120*/  VIADD R17, R17, UR11 ;  /* 0x0000000b11117c36 */ /* 0x000fe20008000000 */
[----:B------:R-:W-:Y:S01]  /*38130*/  @P3 STG.E desc[UR6][R4.64], R21 ;  /* 0x0000001504003986 */ /* 0x000fe2000c101906 */
[----:B---3--:R-:W-:Y:S01]  /*38140*/  ISETP.LT.AND P3, PT, R3, UR12, !P0 ;  /* 0x0000000c03007c0c */ /* 0x008fe2000c761270 */
[----:B------:R-:W3:Y:S01]  /*38150*/  LDCU UR12, c[0x0][0x39c] ;  /* 0x00007380ff0c77ac */ /* 0x000ee20008000800 */
[C---:B--2---:R-:W-:Y:S01]  /*38160*/  VIADD R19, R17.reuse, UR5 ;  /* 0x0000000511137c36 */ /* 0x044fe20008000000 */
[----:B------:R2:W-:Y:S01]  /*38170*/  @P2 STG.E desc[UR6][R6.64], R9 ;  /* 0x0000000906002986 */ /* 0x0005e2000c101906 */
[-C--:B------:R-:W-:Y:S01]  /*38180*/  LEA R14, P2, R17, R0.reuse, 0x2 ;  /* 0x00000000110e7211 */ /* 0x080fe200078410ff */
[----:B------:R-:W2:Y:S01]  /*38190*/  LDCU UR11, c[0x0][0x3b8] ;  /* 0x00007700ff0b77ac */ /* 0x000ea20008000800 */
[----:B------:R-:W-:Y:S01]  /*381a0*/  IADD3 R3, PT, PT, R29, 0x78, RZ ;  /* 0x000000781d037810 */ /* 0x000fe20007ffe0ff */
[----:B------:R-:W3:Y:S01]  /*381b0*/  LDS.128 R4, [R28+0x2000] ;  /* 0x002000001c047984 */ /* 0x000ee20000000c00 */
[----:B-1----:R-:W-:Y:S01]  /*381c0*/  LEA R12, P6, R19, R0, 0x2 ;  /* 0x00000000130c7211 */ /* 0x002fe200078c10ff */
[----:B------:R-:W1:Y:S01]  /*381d0*/  LDCU UR5, c[0x0][0x3b8] ;  /* 0x00007700ff0577ac */ /* 0x000e620008000800 */
[----:B------:R-:W-:-:S02]  /*381e0*/  LEA.HI.X.SX32 R15, R17, R2, 0x2, P2 ;  /* 0x00000002110f7211 */ /* 0x000fc400010f16ff */
[----:B----4-:R-:W-:Y:S01]  /*381f0*/  ISETP.LT.AND P2, PT, R3, UR13, !P0 ;  /* 0x0000000d03007c0c */ /* 0x010fe2000c741270 */
[----:B------:R-:W-:Y:S01]  /*38200*/  VIADD R3, R29, 0x79 ;  /* 0x000000791d037836 */ /* 0x000fe20000000000 */
[C---:B------:R-:W-:Y:S01]  /*38210*/  LEA.HI.X.SX32 R13, R19.reuse, R2, 0x2, P6 ;  /* 0x00000002130d7211 */ /* 0x040fe200030f16ff */
[----:B------:R-:W4:Y:S01]  /*38220*/  LDCU UR13, c[0x0][0x39c] ;  /* 0x00007380ff0d77ac */ /* 0x000f220008000800 */
[----:B------:R-:W-:Y:S01]  /*38230*/  VIADD R19, R19, UR4 ;  /* 0x0000000413137c36 */ /* 0x000fe20008000000 */
[----:B------:R1:W-:Y:S01]  /*38240*/  @P1 STG.E desc[UR6][R14.64], R22 ;  /* 0x000000160e001986 */ /* 0x0003e2000c101906 */
[----:B------:R-:W-:Y:S01]  /*38250*/  ISETP.LT.AND P1, PT, R3, UR14, !P0 ;  /* 0x0000000e03007c0c */ /* 0x000fe2000c721270 */
[----:B------:R-:W-:Y:S01]  /*38260*/  VIADD R3, R29, 0x7a ;  /* 0x0000007a1d037836 */ /* 0x000fe20000000000 */
[----:B------:R-:W3:Y:S01]  /*38270*/  LDCU UR14, c[0x0][0x39c] ;  /* 0x00007380ff0e77ac */ /* 0x000ee20008000800 */
[----:B------:R3:W-:Y:S01]  /*38280*/  @P5 STG.E desc[UR6][R12.64], R10 ;  /* 0x0000000a0c005986 */ /* 0x0007e2000c101906 */
[----:B------:R-:W-:-:S02]  /*38290*/  LEA R8, P5, R19, R0, 0x2 ;  /* 0x0000000013087211 */ /* 0x000fc400078a10ff */
[C---:B------:R-:W-:Y:S01]  /*382a0*/  IADD3 R17, PT, PT, R19.reuse, UR8, RZ ;  /* 0x0000000813117c10 */ /* 0x040fe2000fffe0ff */
[----:B------:R-:W3:Y:S01]  /*382b0*/  LDCU UR4, c[0x0][0x3b8] ;  /* 0x00007700ff0477ac */ /* 0x000ee20008000800 */
[----:B--2---:R-:W-:Y:S02]  /*382c0*/  LEA.HI.X.SX32 R9, R19, R2, 0x2, P5 ;  /* 0x0000000213097211 */ /* 0x004fe400028f16ff */
[----:B---3--:R-:W-:Y:S01]  /*382d0*/  ISETP.LT.AND P5, PT, R3, UR12, !P0 ;  /* 0x0000000c03007c0c */ /* 0x008fe2000c7a1270 */
[----:B------:R-:W2:Y:S01]  /*382e0*/  LDCU UR12, c[0x0][0x39c] ;  /* 0x00007380ff0c77ac */ /* 0x000ea20008000800 */
[----:B-1----:R-:W-:Y:S01]  /*382f0*/  LEA R14, P6, R17, R0, 0x2 ;  /* 0x00000000110e7211 */ /* 0x002fe200078c10ff */
[----:B------:R-:W-:Y:S01]  /*38300*/  VIADD R3, R29, 0x7b ;  /* 0x0000007b1d037836 */ /* 0x000fe20000000000 */
[----:B------:R-:W1:Y:S02]  /*38310*/  LDCU UR8, c[0x0][0x3b8] ;  /* 0x00007700ff0877ac */ /* 0x000e640008000800 */
[C---:B------:R-:W-:Y:S01]  /*38320*/  LEA.HI.X.SX32 R15, R17.reuse, R2, 0x2, P6 ;  /* 0x00000002110f7211 */ /* 0x040fe200030f16ff */
[----:B------:R-:W-:Y:S01]  /*38330*/  VIADD R17, R17, UR9 ;  /* 0x0000000911117c36 */ /* 0x000fe20008000000 */
[----:B------:R3:W-:Y:S01]  /*38340*/  @P4 STG.E desc[UR6][R8.64], R23 ;  /* 0x0000001708004986 */ /* 0x0007e2000c101906 */
[----:B----4-:R-:W-:Y:S01]  /*38350*/  ISETP.LT.AND P4, PT, R3, UR13, !P0 ;  /* 0x0000000d03007c0c */ /* 0x010fe2000c781270 */
[----:B------:R-:W-:Y:S01]  /*38360*/  VIADD R3, R29, 0x7c ;  /* 0x0000007c1d037836 */ /* 0x000fe20000000000 */
[----:B------:R-:W4:Y:S01]  /*38370*/  LDCU UR9, c[0x0][0x3b8] ;  /* 0x00007700ff0977ac */ /* 0x000f220008000800 */
[C---:B------:R-:W-:Y:S01]  /*38380*/  LEA R12, P6, R17.reuse, R0, 0x2 ;  /* 0x00000000110c7211 */ /* 0x040fe200078c10ff */
[----:B------:R-:W-:Y:S01]  /*38390*/  VIADD R19, R17, UR10 ;  /* 0x0000000a11137c36 */ /* 0x000fe20008000000 */
[----:B------:R1:W-:Y:S01]  /*383a0*/  @P3 STG.E desc[UR6][R14.64], R11 ;  /* 0x0000000b0e003986 */ /* 0x0003e2000c101906 */
[----:B------:R-:W-:Y:S01]  /*383b0*/  ISETP.LT.AND P3, PT, R3, UR14, !P0 ;  /* 0x0000000e03007c0c */ /* 0x000fe2000c761270 */
[----:B------:R-:W4:Y:S01]  /*383c0*/  LDCU UR10, c[0x0][0x3b8] ;  /* 0x00007700ff0a77ac */ /* 0x000f220008000800 */
[----:B------:R-:W-:-:S02]  /*383d0*/  LEA.HI.X.SX32 R13, R17, R2, 0x2, P6 ;  /* 0x00000002110d7211 */ /* 0x000fc400030f16ff */
[----:B------:R-:W-:Y:S01]  /*383e0*/  IADD3 R3, PT, PT, R29, 0x7d, RZ ;  /* 0x0000007d1d037810 */ /* 0x000fe20007ffe0ff */
[C---:B---3--:R-:W-:Y:S01]  /*383f0*/  VIADD R9, R19.reuse, UR11 ;  /* 0x0000000b13097c36 */ /* 0x048fe20008000000 */
[----:B------:R-:W-:Y:S01]  /*38400*/  LEA R16, P6, R19, R0, 0x2 ;  /* 0x0000000013107211 */ /* 0x000fe200078c10ff */
[----:B------:R3:W-:Y:S01]  /*38410*/  @P2 STG.E desc[UR6][R12.64], R24 ;  /* 0x000000180c002986 */ /* 0x0007e2000c101906 */
[----:B--2---:R-:W-:Y:S01]  /*38420*/  ISETP.LT.AND P2, PT, R3, UR12, !P0 ;  /* 0x0000000c03007c0c */ /* 0x004fe2000c741270 */
[----:B------:R-:W-:Y:S01]  /*38430*/  VIADD R3, R9, UR5 ;  /* 0x0000000509037c36 */ /* 0x000fe20008000000 */
[----:B------:R-:W2:Y:S01]  /*38440*/  LDCU UR5, c[0x0][0x39c] ;  /* 0x00007380ff0577ac */ /* 0x000ea20008000800 */
[----:B------:R-:W-:Y:S02]  /*38450*/  LEA.HI.X.SX32 R17, R19, R2, 0x2, P6 ;  /* 0x0000000213117211 */ /* 0x000fe400030f16ff */
[C---:B-1----:R-:W-:Y:S01]  /*38460*/  VIADD R15, R3.reuse, UR4 ;  /* 0x00000004030f7c36 */ /* 0x042fe20008000000 */
[----:B------:R-:W1:Y:S01]  /*38470*/  LDCU UR4, c[0x0][0x39c] ;  /* 0x00007380ff0477ac */ /* 0x000e620008000800 */
[-C--:B------:R-:W-:Y:S01]  /*38480*/  LEA R10, P6, R3, R0.reuse, 0x2 ;  /* 0x00000000030a7211 */ /* 0x080fe200078c10ff */
[----:B------:R1:W-:Y:S01]  /*38490*/  @P1 STG.E desc[UR6][R16.64], R4 ;  /* 0x0000000410001986 */ /* 0x0003e2000c101906 */
[----:B------:R-:W-:-:S02]  /*384a0*/  LEA R8, P1, R9, R0, 0x2 ;  /* 0x0000000009087211 */ /* 0x000fc400078210ff */
[-C--:B------:R-:W-:Y:S01]  /*384b0*/  LEA.HI.X.SX32 R11, R3, R2.reuse, 0x2, P6 ;  /* 0x00000002030b7211 */ /* 0x080fe200030f16ff */
[----:B------:R-:W-:Y:S01]  /*384c0*/  VIADD R3, R29, 0x7e ;  /* 0x0000007e1d037836 */ /* 0x000fe20000000000 */
[----:B------:R-:W-:Y:S02]  /*384d0*/  LEA.HI.X.SX32 R9, R9, R2, 0x2, P1 ;  /* 0x0000000209097211 */ /* 0x000fe400008f16ff */
[C---:B---3--:R-:W-:Y:S01]  /*384e0*/  LEA R12, P1, R15.reuse, R0, 0x2 ;  /* 0x000000000f0c7211 */ /* 0x048fe200078210ff */
[----:B------:R-:W-:-:S03]  /*384f0*/  VIADD R19, R15, UR8 ;  /* 0x000000080f137c36 */ /* 0x000fc60008000000 */
[----:B------:R-:W-:Y:S02]  /*38500*/  LEA.HI.X.SX32 R13, R15, R2, 0x2, P1 ;  /* 0x000000020f0d7211 */ /* 0x000fe400008f16ff */
[----:B--2---:R-:W-:Y:S01]  /*38510*/  ISETP.LT.AND P1, PT, R3, UR5, !P0 ;  /* 0x0000000503007c0c */ /* 0x004fe2000c721270 */
[----:B------:R-:W-:Y:S01]  /*38520*/  VIADD R3, R29, 0x7f ;  /* 0x0000007f1d037836 */ /* 0x000fe20000000000 */
[C---:B------:R-:W-:Y:S02]  /*38530*/  LEA R14, P6, R19.reuse, R0, 0x2 ;  /* 0x00000000130e7211 */ /* 0x040fe400078c10ff */
[----:B----4-:R-:W-:Y:S02]  /*38540*/  IADD3 R21, PT, PT, R19, UR9, RZ ;  /* 0x0000000913157c10 */ /* 0x010fe4000fffe0ff */
[----:B-1----:R-:W-:Y:S02]  /*38550*/  ISETP.LT.AND P0, PT, R3, UR4, !P0 ;  /* 0x0000000403007c0c */ /* 0x002fe4000c701270 */
[----:B------:R-:W-:-:S02]  /*38560*/  LEA.HI.X.SX32 R15, R19, R2, 0x2, P6 ;  /* 0x00000002130f7211 */ /* 0x000fc400030f16ff */
[C---:B------:R-:W-:Y:S01]  /*38570*/  LEA R16, P6, R21.reuse, R0, 0x2 ;  /* 0x0000000015107211 */ /* 0x040fe200078c10ff */
[C---:B------:R-:W-:Y:S01]  /*38580*/  VIADD R19, R21.reuse, UR10 ;  /* 0x0000000a15137c36 */ /* 0x040fe20008000000 */
[----:B------:R1:W-:Y:S02]  /*38590*/  @P5 STG.E desc[UR6][R8.64], R25 ;  /* 0x0000001908005986 */ /* 0x0003e4000c101906 */
[----:B------:R-:W-:Y:S02]  /*385a0*/  LEA.HI.X.SX32 R17, R21, R2, 0x2, P6 ;  /* 0x0000000215117211 */ /* 0x000fe400030f16ff */
[----:B------:R1:W-:Y:S01]  /*385b0*/  @P4 STG.E desc[UR6][R10.64], R5 ;  /* 0x000000050a004986 */ /* 0x0003e2000c101906 */
[----:B------:R-:W-:-:S03]  /*385c0*/  LEA R18, P6, R19, R0, 0x2 ;  /* 0x0000000013127211 */ /* 0x000fc600078c10ff */
[----:B------:R1:W-:Y:S04]  /*385d0*/  @P3 STG.E desc[UR6][R12.64], R26 ;  /* 0x0000001a0c003986 */ /* 0x0003e8000c101906 */
[----:B------:R1:W-:Y:S01]  /*385e0*/  @P2 STG.E desc[UR6][R14.64], R6 ;  /* 0x000000060e002986 */ /* 0x0003e2000c101906 */
[----:B------:R-:W-:-:S03]  /*385f0*/  LEA.HI.X.SX32 R19, R19, R2, 0x2, P6 ;  /* 0x0000000213137211 */ /* 0x000fc600030f16ff */
[----:B------:R1:W-:Y:S01]  /*38600*/  @P1 STG.E desc[UR6][R16.64], R27 ;  /* 0x0000001b10001986 */ /* 0x0003e2000c101906 */
[----:B------:R-:W-:Y:S05]  /*38610*/  @!P0 EXIT ;  /* 0x000000000000894d */ /* 0x000fea0003800000 */
[----:B------:R-:W-:Y:S01]  /*38620*/  STG.E desc[UR6][R18.64], R7 ;  /* 0x0000000712007986 */ /* 0x000fe2000c101906 */
[----:B------:R-:W-:Y:S05]  /*38630*/  EXIT ;  /* 0x000000000000794d */ /* 0x000fea0003800000 */
.L_x_3:
[----:B------:R-:W-:-:S00]  /*38640*/  BRA `(.L_x_3) ;  /* 0xfffffffc00fc7947 */ /* 0x000fc0000383ffff */
[----:B------:R-:W-:-:S00]  /*38650*/  NOP ;  /* 0x0000000000007918 */ /* 0x000fc00000000000 */
        /* <DEDUP_REMOVED lines=10> */
.L_x_4:


//--------------------- .nv.shared.matmul_kernel  --------------------------
	.section	.nv.shared.matmul_kernel,"aw",@nobits
	.sectionflags	@""
	.align	16
	.zero		1024


//--------------------- .nv.shared.reserved.0     --------------------------
	.section	.nv.shared.reserved.0,"aw",@nobits
	.weak		__nv_reservedSMEM_offset_0_alias
	.size		__nv_reservedSMEM_offset_0_alias, 0, 64
	.other		__nv_reservedSMEM_offset_0_alias,@"STO_CUDA_RESERVED_SHARED STV_DEFAULT"
__nv_reservedSMEM_offset_0_alias:
	.zero		0
	.zero		64


//--------------------- .nv.constant0.matmul_kernel --------------------------
	.section	.nv.constant0.matmul_kernel,"a",@progbits
	.sectionflags	@""
	.align	4
.nv.constant0.matmul_kernel:
	.zero		976


//--------------------- SYMBOLS --------------------------

	.type		.nv.reservedSmem.offset0,@object
	.size		.nv.reservedSmem.offset0,0x4
	.type		.nv.reservedSmem.cap,@object
	.size		.nv.reservedSmem.cap,0x4
